def attn_fwd(
    Q,
    K,
    V,
    Out,
    Lse,
    sm_scale,
    stride_qz,
    stride_qh,
    stride_qm,
    stride_qk,
    stride_kz,
    stride_kh,
    stride_kn,
    stride_kk,
    stride_vz,
    stride_vh,
    stride_vn,
    stride_vk,
    stride_oz,
    stride_oh,
    stride_om,
    stride_ok,
    seqlen_q,
    seqlen_k,
    BLOCK_M: tl.constexpr,
    BLOCK_N: tl.constexpr,
    HEAD_DIM: tl.constexpr,
    CAUSAL: tl.constexpr,
):
    start_m = tl.program_id(0)
    off_hz = tl.program_id(1)
    q_off = off_hz * stride_qh
    k_off = off_hz * stride_kh
    v_off = off_hz * stride_vh
    offs_m = start_m * BLOCK_M + tl.arange(0, BLOCK_M)
    offs_d = tl.arange(0, HEAD_DIM)
    offs_n = tl.arange(0, BLOCK_N)
    q_ptrs = Q + q_off + offs_m[:, None] * stride_qm + offs_d[None, :] * stride_qk
    k_ptrs = K + k_off + offs_d[:, None] * stride_kk + offs_n[None, :] * stride_kn
    v_ptrs = V + v_off + offs_n[:, None] * stride_vn + offs_d[None, :] * stride_vk
    m_i = tl.full([BLOCK_M], float("-inf"), dtype=tl.float32)
    l_i = tl.zeros([BLOCK_M], dtype=tl.float32) + 1.0
    acc = tl.zeros([BLOCK_M, HEAD_DIM], dtype=tl.float32)
    q = tl.load(q_ptrs)
    acc, l_i, m_i = _attn_fwd_inner(
        acc,
        l_i,
        m_i,
        q,
        k_ptrs,
        v_ptrs,
        sm_scale,
        stride_kn,
        stride_vn,
        start_m,
        seqlen_k,
        BLOCK_M,
        BLOCK_N,
        HEAD_DIM,
        CAUSAL,
    )
    acc = acc / l_i[:, None]
    lse = m_i + tl.math.log2(l_i) / 1.4426950408889634
    o_ptrs = (
        Out
        + off_hz * stride_oh
        + offs_m[:, None] * stride_om
        + offs_d[None, :] * stride_ok
    )
    tl.store(o_ptrs, acc.to(Out.dtype.element_ty))
    tl.store(Lse + off_hz * seqlen_q + offs_m, lse)

# config = {"BLOCK_M": 32, "BLOCK_N": 128, "HEAD_DIM": 512, "arch": "sm_90", "causal": true, "dtype": "fp16", "num_stages": 2, "num_warps": 4}
# arch = sm_90


// ===== COMPILED SASS (sm_90a) =====

	.target	sm_90a

	.elftype	@"ET_EXEC"


//--------------------- .note.nv.tkinfo           --------------------------
	.section	.note.nv.tkinfo,"",@"SHT_NOTE"
	.sectionflags	@"SHF_NOTE_NV_TKINFO"
	.tkinfo
        /*0018*/ 	.word	0x00000002
        /*0030*/ 	.string	""
        /*0030*/ 	.string	"ptxas"
        /*0030*/ 	.string	"Cuda compilation tools, release 13.0, V13.0.88"
        /*0030*/ 	.string	"Build cuda_13.0.r13.0/compiler.36424714_0"
        /*0030*/ 	.string	"-v  -suppress-debug-info  -lineinfo  -arch sm_90a "



//--------------------- .note.nv.cuinfo           --------------------------
	.section	.note.nv.cuinfo,"",@"SHT_NOTE"
	.sectionflags	@"SHF_NOTE_NV_CUINFO"
        /*0018*/ 	.short	0x0002
        /*001a*/ 	.short	0x005a
        /*001c*/ 	.short	0x0082
	.zero		2


//--------------------- .nv.info                  --------------------------
	.section	.nv.info,"",@"SHT_CUDA_INFO"
	.align	4


	//----- nvinfo : EIATTR_REGCOUNT
	.align		4
        /*0000*/ 	.byte	0x04, 0x2f
        /*0002*/ 	.short	(.L_2 - .L_1)
	.align		4
.L_1:
        /*0004*/ 	.word	index@(attn_fwd)
        /*0008*/ 	.word	0x00000020


	//----- nvinfo : EIATTR_FRAME_SIZE
	.align		4
.L_2:
        /*000c*/ 	.byte	0x04, 0x11
        /*000e*/ 	.short	(.L_4 - .L_3)
	.align		4
.L_3:
        /*0010*/ 	.word	index@(attn_fwd)
        /*0014*/ 	.word	0x00004140


	//----- nvinfo : EIATTR_MIN_STACK_SIZE
	.align		4
.L_4:
        /*0018*/ 	.byte	0x04, 0x12
        /*001a*/ 	.short	(.L_6 - .L_5)
	.align		4
.L_5:
        /*001c*/ 	.word	index@(attn_fwd)
        /*0020*/ 	.word	0x00004140
.L_6:


//--------------------- .nv.compat                --------------------------
	.section	.nv.compat,"",@"SHT_CUDA_COMPAT_INFO"
	.align	4
        /*0000*/ 	.byte	0x02, 0x09, 0x01, 0x00, 0x02, 0x02, 0x01, 0x00, 0x02, 0x05, 0x05, 0x00, 0x03, 0x07, 0x01, 0x01
        /*0010*/ 	.byte	0x02, 0x03, 0x00, 0x00, 0x02, 0x06, 0x01, 0x00, 0x04, 0x0b, 0x08, 0x00, 0x00, 0x00, 0x00, 0x00
        /*0020*/ 	.byte	0x00, 0x00, 0x00, 0x00


//--------------------- .nv.info.attn_fwd         --------------------------
	.section	.nv.info.attn_fwd,"",@"SHT_CUDA_INFO"
	.sectionflags	@""
	.align	4


	//----- nvinfo : EIATTR_CUDA_API_VERSION
	.align		4
        /*0000*/ 	.byte	0x04, 0x37
        /*0002*/ 	.short	(.L_8 - .L_7)
.L_7:
        /*0004*/ 	.word	0x00000082


	//----- nvinfo : EIATTR_KPARAM_INFO
	.align		4
.L_8:
        /*0008*/ 	.byte	0x04, 0x17
        /*000a*/ 	.short	(.L_10 - .L_9)
.L_9:
        /*000c*/ 	.word	0x00000000
        /*0010*/ 	.short	0x0019
        /*0012*/ 	.short	0x0080
        /*0014*/ 	.byte	0x00, 0xf4, 0x21, 0x00


	//----- nvinfo : EIATTR_KPARAM_INFO
	.align		4
.L_10:
        /*0018*/ 	.byte	0x04, 0x17
        /*001a*/ 	.short	(.L_12 - .L_11)
.L_11:
        /*001c*/ 	.word	0x00000000
        /*0020*/ 	.short	0x0018
        /*0022*/ 	.short	0x0078
        /*0024*/ 	.byte	0x00, 0xf4, 0x21, 0x00


	//----- nvinfo : EIATTR_KPARAM_INFO
	.align		4
.L_12:
        /*0028*/ 	.byte	0x04, 0x17
        /*002a*/ 	.short	(.L_14 - .L_13)
.L_13:
        /*002c*/ 	.word	0x00000000
        /*0030*/ 	.short	0x0017
        /*0032*/ 	.short	0x0070
        /*0034*/ 	.byte	0x00, 0xf0, 0x11, 0x00


	//----- nvinfo : EIATTR_KPARAM_INFO
	.align		4
.L_14:
        /*0038*/ 	.byte	0x04, 0x17
        /*003a*/ 	.short	(.L_16 - .L_15)
.L_15:
        /*003c*/ 	.word	0x00000000
        /*0040*/ 	.short	0x0016
        /*0042*/ 	.short	0x006c
        /*0044*/ 	.byte	0x00, 0xf0, 0x11, 0x00


	//----- nvinfo : EIATTR_KPARAM_INFO
	.align		4
.L_16:
        /*0048*/ 	.byte	0x04, 0x17
        /*004a*/ 	.short	(.L_18 - .L_17)
.L_17:
        /*004c*/ 	.word	0x00000000
        /*0050*/ 	.short	0x0015
        /*0052*/ 	.short	0x0068
        /*0054*/ 	.byte	0x00, 0xf0, 0x11, 0x00


	//----- nvinfo : EIATTR_KPARAM_INFO
	.align		4
.L_18:
        /*0058*/ 	.byte	0x04, 0x17
        /*005a*/ 	.short	(.L_20 - .L_19)
.L_19:
        /*005c*/ 	.word	0x00000000
        /*0060*/ 	.short	0x0014
        /*0062*/ 	.short	0x0064
        /*0064*/ 	.byte	0x00, 0xf0, 0x11, 0x00


	//----- nvinfo : EIATTR_KPARAM_INFO
	.align		4
.L_20:
        /*0068*/ 	.byte	0x04, 0x17
        /*006a*/ 	.short	(.L_22 - .L_21)
.L_21:
        /*006c*/ 	.word	0x00000000
        /*0070*/ 	.short	0x0013
        /*0072*/ 	.short	0x0060
        /*0074*/ 	.byte	0x00, 0xf0, 0x11, 0x00


	//----- nvinfo : EIATTR_KPARAM_INFO
	.align		4
.L_22:
        /*0078*/ 	.byte	0x04, 0x17
        /*007a*/ 	.short	(.L_24 - .L_23)
.L_23:
        /*007c*/ 	.word	0x00000000
        /*0080*/ 	.short	0x0012
        /*0082*/ 	.short	0x005c
        /*0084*/ 	.byte	0x00, 0xf0, 0x11, 0x00


	//----- nvinfo : EIATTR_KPARAM_INFO
	.align		4
.L_24:
        /*0088*/ 	.byte	0x04, 0x17
        /*008a*/ 	.short	(.L_26 - .L_25)
.L_25:
        /*008c*/ 	.word	0x00000000
        /*0090*/ 	.short	0x0011
        /*0092*/ 	.short	0x0058
        /*0094*/ 	.byte	0x00, 0xf0, 0x11, 0x00


	//----- nvinfo : EIATTR_KPARAM_INFO
	.align		4
.L_26:
        /*0098*/ 	.byte	0x04, 0x17
        /*009a*/ 	.short	(.L_28 - .L_27)
.L_27:
        /*009c*/ 	.word	0x00000000
        /*00a0*/ 	.short	0x0010
        /*00a2*/ 	.short	0x0054
        /*00a4*/ 	.byte	0x00, 0xf0, 0x11, 0x00


	//----- nvinfo : EIATTR_KPARAM_INFO
	.align		4
.L_28:
        /*00a8*/ 	.byte	0x04, 0x17
        /*00aa*/ 	.short	(.L_30 - .L_29)
.L_29:
        /*00ac*/ 	.word	0x00000000
        /*00b0*/ 	.short	0x000f
        /*00b2*/ 	.short	0x0050
        /*00b4*/ 	.byte	0x00, 0xf0, 0x11, 0x00


	//----- nvinfo : EIATTR_KPARAM_INFO
	.align		4
.L_30:
        /*00b8*/ 	.byte	0x04, 0x17
        /*00ba*/ 	.short	(.L_32 - .L_31)
.L_31:
        /*00bc*/ 	.word	0x00000000
        /*00c0*/ 	.short	0x000e
        /*00c2*/ 	.short	0x004c
        /*00c4*/ 	.byte	0x00, 0xf0, 0x11, 0x00


	//----- nvinfo : EIATTR_KPARAM_INFO
	.align		4
.L_32:
        /*00c8*/ 	.byte	0x04, 0x17
        /*00ca*/ 	.short	(.L_34 - .L_33)
.L_33:
        /*00cc*/ 	.word	0x00000000
        /*00d0*/ 	.short	0x000d
        /*00d2*/ 	.short	0x0048
        /*00d4*/ 	.byte	0x00, 0xf0, 0x11, 0x00


	//----- nvinfo : EIATTR_KPARAM_INFO
	.align		4
.L_34:
        /*00d8*/ 	.byte	0x04, 0x17
        /*00da*/ 	.short	(.L_36 - .L_35)
.L_35:
        /*00dc*/ 	.word	0x00000000
        /*00e0*/ 	.short	0x000c
        /*00e2*/ 	.short	0x0044
        /*00e4*/ 	.byte	0x00, 0xf0, 0x11, 0x00


	//----- nvinfo : EIATTR_KPARAM_INFO
	.align		4
.L_36:
        /*00e8*/ 	.byte	0x04, 0x17
        /*00ea*/ 	.short	(.L_38 - .L_37)
.L_37:
        /*00ec*/ 	.word	0x00000000
        /*00f0*/ 	.short	0x000b
        /*00f2*/ 	.short	0x0040
        /*00f4*/ 	.byte	0x00, 0xf0, 0x11, 0x00


	//----- nvinfo : EIATTR_KPARAM_INFO
	.align		4
.L_38:
        /*00f8*/ 	.byte	0x04, 0x17
        /*00fa*/ 	.short	(.L_40 - .L_39)
.L_39:
        /*00fc*/ 	.word	0x00000000
        /*0100*/ 	.short	0x000a
        /*0102*/ 	.short	0x003c
        /*0104*/ 	.byte	0x00, 0xf0, 0x11, 0x00


	//----- nvinfo : EIATTR_KPARAM_INFO
	.align		4
.L_40:
        /*0108*/ 	.byte	0x04, 0x17
        /*010a*/ 	.short	(.L_42 - .L_41)
.L_41:
        /*010c*/ 	.word	0x00000000
        /*0110*/ 	.short	0x0009
        /*0112*/ 	.short	0x0038
        /*0114*/ 	.byte	0x00, 0xf0, 0x11, 0x00


	//----- nvinfo : EIATTR_KPARAM_INFO
	.align		4
.L_42:
        /*0118*/ 	.byte	0x04, 0x17
        /*011a*/ 	.short	(.L_44 - .L_43)
.L_43:
        /*011c*/ 	.word	0x00000000
        /*0120*/ 	.short	0x0008
        /*0122*/ 	.short	0x0034
        /*0124*/ 	.byte	0x00, 0xf0, 0x11, 0x00


	//----- nvinfo : EIATTR_KPARAM_INFO
	.align		4
.L_44:
        /*0128*/ 	.byte	0x04, 0x17
        /*012a*/ 	.short	(.L_46 - .L_45)
.L_45:
        /*012c*/ 	.word	0x00000000
        /*0130*/ 	.short	0x0007
        /*0132*/ 	.short	0x0030
        /*0134*/ 	.byte	0x00, 0xf0, 0x11, 0x00


	//----- nvinfo : EIATTR_KPARAM_INFO
	.align		4
.L_46:
        /*0138*/ 	.byte	0x04, 0x17
        /*013a*/ 	.short	(.L_48 - .L_47)
.L_47:
        /*013c*/ 	.word	0x00000000
        /*0140*/ 	.short	0x0006
        /*0142*/ 	.short	0x002c
        /*0144*/ 	.byte	0x00, 0xf0, 0x11, 0x00


	//----- nvinfo : EIATTR_KPARAM_INFO
	.align		4
.L_48:
        /*0148*/ 	.byte	0x04, 0x17
        /*014a*/ 	.short	(.L_50 - .L_49)
.L_49:
        /*014c*/ 	.word	0x00000000
        /*0150*/ 	.short	0x0005
        /*0152*/ 	.short	0x0028
        /*0154*/ 	.byte	0x00, 0xf0, 0x11, 0x00


	//----- nvinfo : EIATTR_KPARAM_INFO
	.align		4
.L_50:
        /*0158*/ 	.byte	0x04, 0x17
        /*015a*/ 	.short	(.L_52 - .L_51)
.L_51:
        /*015c*/ 	.word	0x00000000
        /*0160*/ 	.short	0x0004
        /*0162*/ 	.short	0x0020
        /*0164*/ 	.byte	0x00, 0xf4, 0x21, 0x00


	//----- nvinfo : EIATTR_KPARAM_INFO
	.align		4
.L_52:
        /*0168*/ 	.byte	0x04, 0x17
        /*016a*/ 	.short	(.L_54 - .L_53)
.L_53:
        /*016c*/ 	.word	0x00000000
        /*0170*/ 	.short	0x0003
        /*0172*/ 	.short	0x0018
        /*0174*/ 	.byte	0x00, 0xf4, 0x21, 0x00


	//----- nvinfo : EIATTR_KPARAM_INFO
	.align		4
.L_54:
        /*0178*/ 	.byte	0x04, 0x17
        /*017a*/ 	.short	(.L_56 - .L_55)
.L_55:
        /*017c*/ 	.word	0x00000000
        /*0180*/ 	.short	0x0002
        /*0182*/ 	.short	0x0010
        /*0184*/ 	.byte	0x00, 0xf4, 0x21, 0x00


	//----- nvinfo : EIATTR_KPARAM_INFO
	.align		4
.L_56:
        /*0188*/ 	.byte	0x04, 0x17
        /*018a*/ 	.short	(.L_58 - .L_57)
.L_57:
        /*018c*/ 	.word	0x00000000
        /*0190*/ 	.short	0x0001
        /*0192*/ 	.short	0x0008
        /*0194*/ 	.byte	0x00, 0xf4, 0x21, 0x00


	//----- nvinfo : EIATTR_KPARAM_INFO
	.align		4
.L_58:
        /*0198*/ 	.byte	0x04, 0x17
        /*019a*/ 	.short	(.L_60 - .L_59)
.L_59:
        /*019c*/ 	.word	0x00000000
        /*01a0*/ 	.short	0x0000
        /*01a2*/ 	.short	0x0000
        /*01a4*/ 	.byte	0x00, 0xf4, 0x21, 0x00


	//----- nvinfo : EIATTR_SPARSE_MMA_MASK
	.align		4
.L_60:
        /*01a8*/ 	.byte	0x03, 0x50
        /*01aa*/ 	.short	0x0000


	//----- nvinfo : EIATTR_MAXREG_COUNT
	.align		4
        /*01ac*/ 	.byte	0x03, 0x1b
        /*01ae*/ 	.short	0x00ff


	//----- nvinfo : EIATTR_NUM_BARRIERS
	.align		4
        /*01b0*/ 	.byte	0x02, 0x4c
        /*01b2*/ 	.byte	0x01
	.zero		1


	//----- nvinfo : EIATTR_ANNOTATIONS
	.align		4
        /*01b4*/ 	.byte	0x04, 0x55
        /*01b6*/ 	.short	(.L_62 - .L_61)


	//   ....[0]....
.L_61:
        /*01b8*/ 	.word	0x00000001
        /*01bc*/ 	.byte	0x90, 0x04, 0x00, 0x00, 0x01, 0x00, 0x00, 0x00, 0xa0, 0x04, 0x00, 0x00, 0x01, 0x00, 0x00, 0x00
        /* <DEDUP_REMOVED lines=2041> */
        /*815c*/ 	.byte	0x20, 0x6b, 0x02, 0x00


	//----- nvinfo : EIATTR_MERCURY_ISA_VERSION
	.align		4
.L_62:
        /*8160*/ 	.byte	0x03, 0x5f
        /*8162*/ 	.short	0x0101


	//----- nvinfo : EIATTR_COOP_GROUP_MASK_REGIDS
	.align		4
        /*8164*/ 	.byte	0x04, 0x29
        /*8166*/ 	.short	(.L_64 - .L_63)


	//   ....[0]....
.L_63:
        /*8168*/ 	.word	0xffffffff


	//   ....[1]....
        /*816c*/ 	.word	0xffffffff


	//   ....[2]....
        /*8170*/ 	.word	0xffffffff


	//   ....[3]....
        /*8174*/ 	.word	0xffffffff


	//   ....[4]....
        /*8178*/ 	.word	0xffffffff


	//   ....[5]....
        /*817c*/ 	.word	0xffffffff


	//   ....[6]....
        /*8180*/ 	.word	0xffffffff


	//   ....[7]....
        /*8184*/ 	.word	0xffffffff


	//   ....[8]....
        /*8188*/ 	.word	0xffffffff


	//   ....[9]....
        /*818c*/ 	.word	0xffffffff


	//   ....[10]....
        /*8190*/ 	.word	0xffffffff


	//   ....[11]....
        /*8194*/ 	.word	0xffffffff


	//   ....[12]....
        /*8198*/ 	.word	0xffffffff


	//   ....[13]....
        /*819c*/ 	.word	0xffffffff


	//   ....[14]....
        /*81a0*/ 	.word	0xffffffff


	//   ....[15]....
        /*81a4*/ 	.word	0xffffffff


	//   ....[16]....
        /*81a8*/ 	.word	0xffffffff


	//   ....[17]....
        /*81ac*/ 	.word	0xffffffff


	//   ....[18]....
        /*81b0*/ 	.word	0xffffffff


	//   ....[19]....
        /*81b4*/ 	.word	0xffffffff


	//----- nvinfo : EIATTR_COOP_GROUP_INSTR_OFFSETS
	.align		4
.L_64:
        /*81b8*/ 	.byte	0x04, 0x28
        /*81ba*/ 	.short	(.L_66 - .L_65)


	//   ....[0]....
.L_65:
        /*81bc*/ 	.word	0x000353f0


	//   ....[1]....
        /*81c0*/ 	.word	0x00035410


	//   ....[2]....
        /*81c4*/ 	.word	0x00035430


	//   ....[3]....
        /*81c8*/ 	.word	0x00035440


	//   ....[4]....
        /*81cc*/ 	.word	0x00035470


	//   ....[5]....
        /*81d0*/ 	.word	0x000354a0


	//   ....[6]....
        /*81d4*/ 	.word	0x000354b0


	//   ....[7]....
        /*81d8*/ 	.word	0x000354c0


	//   ....[8]....
        /*81dc*/ 	.word	0x00035710


	//   ....[9]....
        /*81e0*/ 	.word	0x00035730


	//   ....[10]....
        /*81e4*/ 	.word	0x000364b0


	//   ....[11]....
        /*81e8*/ 	.word	0x000364c0


	//   ....[12]....
        /*81ec*/ 	.word	0x000364d0


	//   ....[13]....
        /*81f0*/ 	.word	0x000364e0


	//   ....[14]....
        /*81f4*/ 	.word	0x00036530


	//   ....[15]....
        /*81f8*/ 	.word	0x00036540


	//   ....[16]....
        /*81fc*/ 	.word	0x00036550


	//   ....[17]....
        /*8200*/ 	.word	0x00036560


	//   ....[18]....
        /*8204*/ 	.word	0x00036690


	//   ....[19]....
        /*8208*/ 	.word	0x000366b0


	//----- nvinfo : EIATTR_EXIT_INSTR_OFFSETS
	.align		4
.L_66:
        /*820c*/ 	.byte	0x04, 0x1c
        /*820e*/ 	.short	(.L_68 - .L_67)


	//   ....[0]....
.L_67:
        /*8210*/ 	.word	0x0005e7f0


	//   ....[1]....
        /*8214*/ 	.word	0x0005e830


	//----- nvinfo : EIATTR_REQNTID
	.align		4
.L_68:
        /*8218*/ 	.byte	0x04, 0x10
        /*821a*/ 	.short	(.L_70 - .L_69)
.L_69:
        /*821c*/ 	.word	0x00000080
        /*8220*/ 	.word	0x00000001
        /*8224*/ 	.word	0x00000001


	//----- nvinfo : EIATTR_CBANK_PARAM_SIZE
	.align		4
.L_70:
        /*8228*/ 	.byte	0x03, 0x19
        /*822a*/ 	.short	0x0088


	//----- nvinfo : EIATTR_PARAM_CBANK
	.align		4
        /*822c*/ 	.byte	0x04, 0x0a
        /*822e*/ 	.short	(.L_72 - .L_71)
	.align		4
.L_71:
        /*8230*/ 	.word	index@(.nv.constant0.attn_fwd)
        /*8234*/ 	.short	0x0210
        /*8236*/ 	.short	0x0088


	//----- nvinfo : EIATTR_SW_WAR
	.align		4
.L_72:
        /*8238*/ 	.byte	0x04, 0x36
        /*823a*/ 	.short	(.L_74 - .L_73)
.L_73:
        /*823c*/ 	.word	0x00000008
.L_74:


//--------------------- .nv.callgraph             --------------------------
	.section	.nv.callgraph,"",@"SHT_CUDA_CALLGRAPH"
	.align	4
	.sectionentsize	8
	.align		4
        /*0000*/ 	.word	0x00000000
	.align		4
        /*0004*/ 	.word	0xffffffff
	.align		4
        /*0008*/ 	.word	0x00000000
	.align		4
        /*000c*/ 	.word	0xfffffffe
	.align		4
        /*0010*/ 	.word	0x00000000
	.align		4
        /*0014*/ 	.word	0xfffffffd
	.align		4
        /*0018*/ 	.word	0x00000000
	.align		4
        /*001c*/ 	.word	0xfffffffc


//--------------------- .nv.constant4             --------------------------
	.section	.nv.constant4,"a",@progbits
	.align	8
	.align		8
.nv.constant4:
        /*0000*/ 	.dword	_$_str


//--------------------- .text.attn_fwd            --------------------------
	.section	.text.attn_fwd,"ax",@progbits
	.align	128
        .global         attn_fwd
        .type           attn_fwd,@function
        .size           attn_fwd,(.L_x_3 - attn_fwd)
        .other          attn_fwd,@"STO_CUDA_ENTRY STV_DEFAULT"
attn_fwd:
.text.attn_fwd:
[----:B------:R-:W0:Y:S01]  /*0000*/  LDC R1, c[0x0][0x28] ;  /* 0x00000a00ff017b82 */ /* 0x000e220000000800 */
[----:B------:R-:W1:Y:S07]  /*0010*/  S2R R0, SR_CTAID.X ;  /* 0x0000000000007919 */ /* 0x000e6e0000002500 */
[----:B------:R-:W2:Y:S01]  /*0020*/  S2UR UR7, SR_CTAID.Y ;  /* 0x00000000000779c3 */ /* 0x000ea20000002600 */
[----:B------:R-:W-:Y:S01]  /*0030*/  ULDC.64 UR4, c[0x0][0x240] ;  /* 0x0000900000047ab9 */ /* 0x000fe20000000a00 */
[----:B------:R-:W-:Y:S01]  /*0040*/  ULDC.64 UR10, c[0x0][0x208] ;  /* 0x00008200000a7ab9 */ /* 0x000fe20000000a00 */
[----:B------:R-:W3:Y:S01]  /*0050*/  S2R R7, SR_TID.X ;  /* 0x0000000000077919 */ /* 0x000ee20000002100 */
[----:B0-----:R-:W-:-:S04]  /*0060*/  IADD3 R1, R1, -0x4140, RZ ;  /* 0xffffbec001017810 */ /* 0x001fc80007ffe0ff */
[----:B------:R-:W0:Y:S08]  /*0070*/  LDC R3, c[0x0][0x248] ;  /* 0x00009200ff037b82 */ /* 0x000e300000000800 */
[----:B------:R-:W4:Y:S01]  /*0080*/  LDC.64 R4, c[0x0][0x210] ;  /* 0x00008400ff047b82 */ /* 0x000f220000000a00 */
[----:B--2---:R-:W-:-:S04]  /*0090*/  UIMAD UR4, UR7, UR4, URZ ;  /* 0x00000004070472a4 */ /* 0x004fc8000f8e023f */
[----:B------:R-:W-:Y:S01]  /*00a0*/  USHF.L.U32 UR6, UR4, 0x1, URZ ;  /* 0x0000000104067899 */ /* 0x000fe2000800063f */
[----:B-1----:R-:W-:-:S04]  /*00b0*/  SHF.L.U32 R6, R0, 0x5, RZ ;  /* 0x0000000500067819 */ /* 0x002fc800000006ff */
[--C-:B---3--:R-:W-:Y:S02]  /*00c0*/  LOP3.LUT R0, R6, 0x1f, R7.reuse, 0xf8, !PT ;  /* 0x0000001f06007812 */ /* 0x108fe400078ef807 */
[----:B------:R-:W-:-:S03]  /*00d0*/  SHF.R.U32.HI R2, RZ, 0x5, R7 ;  /* 0x00000005ff027819 */ /* 0x000fc60000011607 */
[----:B------:R-:W-:Y:S01]  /*00e0*/  IMAD R0, R0, UR5, RZ ;  /* 0x0000000500007c24 */ /* 0x000fe2000f8e02ff */
[----:B------:R-:W-:Y:S01]  /*00f0*/  SGXT.U32 R2, R2, 0x2 ;  /* 0x000000020202781a */ /* 0x000fe20000000000 */
[----:B------:R-:W-:-:S03]  /*0100*/  UIMAD.WIDE UR4, UR4, 0x2, URZ ;  /* 0x00000002040478a5 */ /* 0x000fc6000f8e023f */
[----:B------:R-:W-:Y:S01]  /*0110*/  SHF.L.U32 R7, R0, 0x1, RZ ;  /* 0x0000000100077819 */ /* 0x000fe200000006ff */
[----:B0-----:R-:W-:Y:S02]  /*0120*/  IMAD R9, R2, R3, RZ ;  /* 0x0000000302097224 */ /* 0x001fe400078e02ff */
[----:B------:R-:W-:Y:S01]  /*0130*/  IMAD.HI R0, R0, 0x2, RZ ;  /* 0x0000000200007827 */ /* 0x000fe200078e02ff */
[----:B----4-:R-:W-:-:S03]  /*0140*/  IADD3 R2, P0, P1, R7, UR6, R4 ;  /* 0x0000000607027c10 */ /* 0x010fc6000f91e004 */
[----:B------:R-:W-:Y:S01]  /*0150*/  IMAD R11, R3, 0x4, R9 ;  /* 0x00000004030b7824 */ /* 0x000fe200078e0209 */
[----:B------:R-:W-:Y:S02]  /*0160*/  IADD3.X R0, R0, UR5, R5, P0, P1 ;  /* 0x0000000500007c10 */ /* 0x000fe400087e2405 */
[----:B------:R-:W-:Y:S02]  /*0170*/  LEA R8, P0, R9, R2, 0x1 ;  /* 0x0000000209087211 */ /* 0x000fe400078008ff */
[----:B------:R-:W-:Y:S02]  /*0180*/  LEA R7, R3, R11, 0x2 ;  /* 0x0000000b03077211 */ /* 0x000fe400078e10ff */
[----:B------:R-:W-:Y:S02]  /*0190*/  LEA.HI.X.SX32 R9, R9, R0, 0x1, P0 ;  /* 0x0000000009097211 */ /* 0x000fe400000f0eff */
[-C--:B------:R-:W-:Y:S02]  /*01a0*/  LEA R4, P0, R11, R2.reuse, 0x1 ;  /* 0x000000020b047211 */ /* 0x080fe400078008ff */
[----:B------:R-:W-:Y:S01]  /*01b0*/  LEA R13, R3, R7, 0x2 ;  /* 0x00000007030d7211 */ /* 0x000fe200078e10ff */
[----:B------:R0:W2:Y:S01]  /*01c0*/  LDG.E.U16 R23, desc[UR10][R8.64] ;  /* 0x0000000a08177981 */ /* 0x0000a2000c1e1500 */
[----:B------:R-:W-:-:S02]  /*01d0*/  LEA R6, P1, R7, R2, 0x1 ;  /* 0x0000000207067211 */ /* 0x000fc400078208ff */
[-C--:B------:R-:W-:Y:S02]  /*01e0*/  LEA.HI.X.SX32 R5, R11, R0.reuse, 0x1, P0 ;  /* 0x000000000b057211 */ /* 0x080fe400000f0eff */
[----:B------:R-:W-:Y:S02]  /*01f0*/  LEA R11, R3, R13, 0x2 ;  /* 0x0000000d030b7211 */ /* 0x000fe400078e10ff */
[----:B------:R-:W-:Y:S01]  /*0200*/  LEA.HI.X.SX32 R7, R7, R0, 0x1, P1 ;  /* 0x0000000007077211 */ /* 0x000fe200008f0eff */
[----:B------:R-:W3:Y:S01]  /*0210*/  LDG.E.U16 R18, desc[UR10][R4.64] ;  /* 0x0000000a04127981 */ /* 0x000ee2000c1e1500 */
[-C--:B------:R-:W-:Y:S02]  /*0220*/  LEA R14, P0, R13, R2.reuse, 0x1 ;  /* 0x000000020d0e7211 */ /* 0x080fe400078008ff */
[----:B------:R-:W-:Y:S01]  /*0230*/  LEA R10, P1, R11, R2, 0x1 ;  /* 0x000000020b0a7211 */ /* 0x000fe200078208ff */
[----:B------:R-:W-:Y:S01]  /*0240*/  IMAD R17, R3, 0x4, R11 ;  /* 0x0000000403117824 */ /* 0x000fe200078e020b */
[-C--:B------:R-:W-:Y:S01]  /*0250*/  LEA.HI.X.SX32 R15, R13, R0.reuse, 0x1, P0 ;  /* 0x000000000d0f7211 */ /* 0x080fe200000f0eff */
[----:B------:R1:W4:Y:S01]  /*0260*/  LDG.E.U16 R22, desc[UR10][R6.64] ;  /* 0x0000000a06167981 */ /* 0x000322000c1e1500 */
[----:B------:R-:W-:-:S03]  /*0270*/  LEA.HI.X.SX32 R11, R11, R0, 0x1, P1 ;  /* 0x000000000b0b7211 */ /* 0x000fc600008f0eff */
[----:B------:R-:W3:Y:S04]  /*0280*/  LDG.E.U16 R21, desc[UR10][R14.64] ;  /* 0x0000000a0e157981 */ /* 0x000ee8000c1e1500 */
[----:B------:R-:W3:Y:S01]  /*0290*/  LDG.E.U16 R16, desc[UR10][R10.64] ;  /* 0x0000000a0a107981 */ /* 0x000ee2000c1e1500 */
[----:B------:R-:W-:Y:S02]  /*02a0*/  LEA R12, P0, R17, R2, 0x1 ;  /* 0x00000002110c7211 */ /* 0x000fe400078008ff */
[----:B0-----:R-:W-:Y:S02]  /*02b0*/  LEA R9, R3, R17, 0x2 ;  /* 0x0000001103097211 */ /* 0x001fe400078e10ff */
[----:B------:R-:W-:Y:S02]  /*02c0*/  LEA.HI.X.SX32 R13, R17, R0, 0x1, P0 ;  /* 0x00000000110d7211 */ /* 0x000fe400000f0eff */
[----:B-1----:R-:W-:-:S02]  /*02d0*/  LEA R6, P0, R9, R2, 0x1 ;  /* 0x0000000209067211 */ /* 0x002fc400078008ff */
[----:B------:R-:W-:Y:S01]  /*02e0*/  LEA R17, R3, R9, 0x2 ;  /* 0x0000000903117211 */ /* 0x000fe200078e10ff */
[----:B------:R-:W3:Y:S01]  /*02f0*/  LDG.E.U16 R10, desc[UR10][R12.64] ;  /* 0x0000000a0c0a7981 */ /* 0x000ee2000c1e1500 */
[----:B------:R-:W-:Y:S02]  /*0300*/  LEA.HI.X.SX32 R7, R9, R0, 0x1, P0 ;  /* 0x0000000009077211 */ /* 0x000fe400000f0eff */
[----:B------:R-:W-:Y:S02]  /*0310*/  LEA R9, R3, R17, 0x2 ;  /* 0x0000001103097211 */ /* 0x000fe400078e10ff */
[-C--:B------:R-:W-:Y:S01]  /*0320*/  LEA R4, P0, R17, R2.reuse, 0x1 ;  /* 0x0000000211047211 */ /* 0x080fe200078008ff */
[----:B------:R0:W3:Y:S02]  /*0330*/  LDG.E.U16 R20, desc[UR10][R6.64] ;  /* 0x0000000a06147981 */ /* 0x0000e4000c1e1500 */
[----:B------:R-:W-:Y:S01]  /*0340*/  IMAD R19, R3, 0x4, R9 ;  /* 0x0000000403137824 */ /* 0x000fe200078e0209 */
[----:B------:R-:W-:-:S02]  /*0350*/  LEA R8, P1, R9, R2, 0x1 ;  /* 0x0000000209087211 */ /* 0x000fc400078208ff */
[-C--:B------:R-:W-:Y:S02]  /*0360*/  LEA.HI.X.SX32 R5, R17, R0.reuse, 0x1, P0 ;  /* 0x0000000011057211 */ /* 0x080fe400000f0eff */
[----:B------:R-:W-:Y:S02]  /*0370*/  LEA.HI.X.SX32 R9, R9, R0, 0x1, P1 ;  /* 0x0000000009097211 */ /* 0x000fe400008f0eff */
[----:B0-----:R-:W-:Y:S01]  /*0380*/  LEA R6, P0, R19, R2, 0x1 ;  /* 0x0000000213067211 */ /* 0x001fe200078008ff */
[----:B------:R0:W3:Y:S01]  /*0390*/  LDG.E.U16 R12, desc[UR10][R4.64] ;  /* 0x0000000a040c7981 */ /* 0x0000e2000c1e1500 */
[----:B------:R-:W-:Y:S02]  /*03a0*/  LEA R15, R3, R19, 0x2 ;  /* 0x00000013030f7211 */ /* 0x000fe400078e10ff */
[----:B------:R-:W-:Y:S02]  /*03b0*/  LEA.HI.X.SX32 R7, R19, R0, 0x1, P0 ;  /* 0x0000000013077211 */ /* 0x000fe400000f0eff */
[----:B------:R1:W3:Y:S01]  /*03c0*/  LDG.E.U16 R19, desc[UR10][R8.64] ;  /* 0x0000000a08137981 */ /* 0x0002e2000c1e1500 */
[----:B------:R-:W-:-:S03]  /*03d0*/  LEA R11, R3, R15, 0x2 ;  /* 0x0000000f030b7211 */ /* 0x000fc600078e10ff */
[----:B------:R1:W3:Y:S01]  /*03e0*/  LDG.E.U16 R14, desc[UR10][R6.64] ;  /* 0x0000000a060e7981 */ /* 0x0002e2000c1e1500 */
[----:B0-----:R-:W-:Y:S02]  /*03f0*/  LEA R4, P0, R15, R2, 0x1 ;  /* 0x000000020f047211 */ /* 0x001fe400078008ff */
[----:B------:R-:W-:Y:S02]  /*0400*/  LEA R13, R3, R11, 0x2 ;  /* 0x0000000b030d7211 */ /* 0x000fe400078e10ff */
[----:B------:R-:W-:Y:S02]  /*0410*/  LEA.HI.X.SX32 R5, R15, R0, 0x1, P0 ;  /* 0x000000000f057211 */ /* 0x000fe400000f0eff */
[-C--:B-1----:R-:W-:Y:S02]  /*0420*/  LEA R8, P1, R13, R2.reuse, 0x1 ;  /* 0x000000020d087211 */ /* 0x082fe400078208ff */
[----:B------:R-:W-:Y:S01]  /*0430*/  LEA R6, P0, R11, R2, 0x1 ;  /* 0x000000020b067211 */ /* 0x000fe200078008ff */
[----:B------:R-:W-:Y:S01]  /*0440*/  IMAD R15, R3, 0x4, R13 ;  /* 0x00000004030f7824 */ /* 0x000fe200078e020d */
[----:B------:R-:W-:-:S02]  /*0450*/  LEA.HI.X.SX32 R9, R13, R0, 0x1, P1 ;  /* 0x000000000d097211 */ /* 0x000fc400008f0eff */
[----:B------:R-:W-:-:S05]  /*0460*/  LEA.HI.X.SX32 R7, R11, R0, 0x1, P0 ;  /* 0x000000000b077211 */ /* 0x000fca00000f0eff */
[----:B------:R-:W3:Y:S01]  /*0470*/  LDG.E.U16 R17, desc[UR10][R6.64] ;  /* 0x0000000a06117981 */ /* 0x000ee2000c1e1500 */
[----:B------:R-:W-:-:S03]  /*0480*/  LEA R13, R3, R15, 0x2 ;  /* 0x0000000f030d7211 */ /* 0x000fc600078e10ff */
[----:B--2---:R-:W-:Y:S04]  /*0490*/  STL [R1+0x19c], R23 ;  /* 0x00019c1701007387 */ /* 0x004fe80000100800 */
[----:B----4-:R-:W-:Y:S04]  /*04a0*/  STL [R1+0x190], R22 ;  /* 0x0001901601007387 */ /* 0x010fe80000100800 */
[----:B---3--:R0:W-:Y:S04]  /*04b0*/  STL [R1+0x1b8], R18 ;  /* 0x0001b81201007387 */ /* 0x0081e80000100800 */
[----:B------:R-:W-:Y:S04]  /*04c0*/  STL [R1+0x1b4], R21 ;  /* 0x0001b41501007387 */ /* 0x000fe80000100800 */
[----:B------:R1:W-:Y:S04]  /*04d0*/  STL [R1+0x18c], R16 ;  /* 0x00018c1001007387 */ /* 0x0003e80000100800 */
[----:B0-----:R0:W2:Y:S04]  /*04e0*/  LDG.E.U16 R18, desc[UR10][R4.64] ;  /* 0x0000000a04127981 */ /* 0x0010a8000c1e1500 */
[----:B-1----:R1:W3:Y:S01]  /*04f0*/  LDG.E.U16 R16, desc[UR10][R8.64] ;  /* 0x0000000a08107981 */ /* 0x0022e2000c1e1500 */
[----:B0-----:R-:W-:-:S04]  /*0500*/  LEA R4, P0, R15, R2, 0x1 ;  /* 0x000000020f047211 */ /* 0x001fc800078008ff */
[----:B------:R-:W-:-:S05]  /*0510*/  LEA.HI.X.SX32 R5, R15, R0, 0x1, P0 ;  /* 0x000000000f057211 */ /* 0x000fca00000f0eff */
[----:B------:R0:W4:Y:S01]  /*0520*/  LDG.E.U16 R15, desc[UR10][R4.64] ;  /* 0x0000000a040f7981 */ /* 0x000122000c1e1500 */
[----:B------:R-:W-:Y:S02]  /*0530*/  LEA R6, P0, R13, R2, 0x1 ;  /* 0x000000020d067211 */ /* 0x000fe400078008ff */
[----:B------:R-:W-:Y:S02]  /*0540*/  LEA R11, R3, R13, 0x2 ;  /* 0x0000000d030b7211 */ /* 0x000fe400078e10ff */
[----:B------:R-:W-:Y:S02]  /*0550*/  LEA.HI.X.SX32 R7, R13, R0, 0x1, P0 ;  /* 0x000000000d077211 */ /* 0x000fe400000f0eff */
[----:B-1----:R-:W-:Y:S01]  /*0560*/  LEA R9, R3, R11, 0x2 ;  /* 0x0000000b03097211 */ /* 0x002fe200078e10ff */
[----:B------:R1:W-:Y:S01]  /*0570*/  STL [R1+0x1b0], R10 ;  /* 0x0001b00a01007387 */ /* 0x0003e20000100800 */
[----:B0-----:R-:W-:-:S03]  /*0580*/  LEA R4, P0, R11, R2, 0x1 ;  /* 0x000000020b047211 */ /* 0x001fc600078008ff */
[----:B------:R0:W4:Y:S01]  /*0590*/  LDG.E.U16 R13, desc[UR10][R6.64] ;  /* 0x0000000a060d7981 */ /* 0x000122000c1e1500 */
[----:B------:R-:W-:Y:S01]  /*05a0*/  LEA R8, P1, R9, R2, 0x1 ;  /* 0x0000000209087211 */ /* 0x000fe200078208ff */
[----:B-1----:R-:W-:Y:S01]  /*05b0*/  IMAD R10, R3, 0x4, R9 ;  /* 0x00000004030a7824 */ /* 0x002fe200078e0209 */
[----:B------:R-:W-:Y:S01]  /*05c0*/  LEA.HI.X.SX32 R5, R11, R0, 0x1, P0 ;  /* 0x000000000b057211 */ /* 0x000fe200000f0eff */
[----:B------:R-:W-:Y:S03]  /*05d0*/  STL [R1+0x180], R20 ;  /* 0x0001801401007387 */ /* 0x000fe60000100800 */
[C---:B0-----:R-:W-:Y:S01]  /*05e0*/  LEA R6, P0, R10.reuse, R2, 0x1 ;  /* 0x000000020a067211 */ /* 0x041fe200078008ff */
[----:B------:R0:W-:Y:S01]  /*05f0*/  STL [R1+0x1ac], R12 ;  /* 0x0001ac0c01007387 */ /* 0x0001e20000100800 */
[-C--:B------:R-:W-:Y:S02]  /*0600*/  LEA.HI.X.SX32 R9, R9, R0.reuse, 0x1, P1 ;  /* 0x0000000009097211 */ /* 0x080fe400008f0eff */
[----:B------:R-:W-:-:S02]  /*0610*/  LEA.HI.X.SX32 R7, R10, R0, 0x1, P0 ;  /* 0x000000000a077211 */ /* 0x000fc400000f0eff */
[C---:B------:R-:W-:Y:S01]  /*0620*/  LEA R11, R3.reuse, R10, 0x2 ;  /* 0x0000000a030b7211 */ /* 0x040fe200078e10ff */
[----:B------:R1:W-:Y:S04]  /*0630*/  STL [R1+0x17c], R19 ;  /* 0x00017c1301007387 */ /* 0x0003e80000100800 */
[----:B0-----:R0:W4:Y:S01]  /*0640*/  LDG.E.U16 R12, desc[UR10][R4.64] ;  /* 0x0000000a040c7981 */ /* 0x001122000c1e1500 */
[----:B------:R-:W-:-:S03]  /*0650*/  LEA R10, R3, R11, 0x2 ;  /* 0x0000000b030a7211 */ /* 0x000fc600078e10ff */
[----:B------:R0:W-:Y:S04]  /*0660*/  STL [R1+0x1a8], R14 ;  /* 0x0001a80e01007387 */ /* 0x0001e80000100800 */
[----:B-1----:R1:W4:Y:S01]  /*0670*/  LDG.E.U16 R19, desc[UR10][R8.64] ;  /* 0x0000000a08137981 */ /* 0x002322000c1e1500 */
[----:B0-----:R-:W-:-:S03]  /*0680*/  LEA R4, P0, R11, R2, 0x1 ;  /* 0x000000020b047211 */ /* 0x001fc600078008ff */
[----:B------:R0:W4:Y:S01]  /*0690*/  LDG.E.U16 R14, desc[UR10][R6.64] ;  /* 0x0000000a060e7981 */ /* 0x000122000c1e1500 */
[----:B------:R-:W-:Y:S02]  /*06a0*/  LEA.HI.X.SX32 R5, R11, R0, 0x1, P0 ;  /* 0x000000000b057211 */ /* 0x000fe400000f0eff */
[----:B-1----:R-:W-:-:S04]  /*06b0*/  LEA R9, R3, R10, 0x2 ;  /* 0x0000000a03097211 */ /* 0x002fc800078e10ff */
[-C--:B------:R-:W-:Y:S02]  /*06c0*/  LEA R8, P1, R9, R2.reuse, 0x1 ;  /* 0x0000000209087211 */ /* 0x080fe400078208ff */
[C---:B0-----:R-:W-:Y:S01]  /*06d0*/  LEA R6, P0, R10.reuse, R2, 0x1 ;  /* 0x000000020a067211 */ /* 0x041fe200078008ff */
[----:B------:R-:W-:Y:S01]  /*06e0*/  IMAD R11, R3, 0x4, R9 ;  /* 0x00000004030b7824 */ /* 0x000fe200078e0209 */
[-C--:B------:R-:W-:Y:S02]  /*06f0*/  LEA.HI.X.SX32 R9, R9, R0.reuse, 0x1, P1 ;  /* 0x0000000009097211 */ /* 0x080fe400008f0eff */
[----:B------:R-:W-:Y:S01]  /*0700*/  LEA.HI.X.SX32 R7, R10, R0, 0x1, P0 ;  /* 0x000000000a077211 */ /* 0x000fe200000f0eff */
[----:B--2---:R0:W-:Y:S04]  /*0710*/  STL [R1+0x170], R18 ;  /* 0x0001701201007387 */ /* 0x0041e80000100800 */
[----:B------:R1:W-:Y:S04]  /*0720*/  STL [R1+0x1a4], R17 ;  /* 0x0001a41101007387 */ /* 0x0003e80000100800 */
[----:B---3--:R2:W-:Y:S04]  /*0730*/  STL [R1+0x16c], R16 ;  /* 0x00016c1001007387 */ /* 0x0085e80000100800 */
[----:B0-----:R0:W3:Y:S04]  /*0740*/  LDG.E.U16 R18, desc[UR10][R4.64] ;  /* 0x0000000a04127981 */ /* 0x0010e8000c1e1500 */
[----:B-1----:R1:W3:Y:S04]  /*0750*/  LDG.E.U16 R17, desc[UR10][R6.64] ;  /* 0x0000000a06117981 */ /* 0x0022e8000c1e1500 */
[----:B--2---:R2:W3:Y:S01]  /*0760*/  LDG.E.U16 R16, desc[UR10][R8.64] ;  /* 0x0000000a08107981 */ /* 0x0044e2000c1e1500 */
[----:B0-----:R-:W-:-:S04]  /*0770*/  LEA R4, P0, R11, R2, 0x1 ;  /* 0x000000020b047211 */ /* 0x001fc800078008ff */
[----:B------:R-:W-:Y:S01]  /*0780*/  LEA.HI.X.SX32 R5, R11, R0, 0x1, P0 ;  /* 0x000000000b057211 */ /* 0x000fe200000f0eff */
[----:B----4-:R0:W-:Y:S04]  /*0790*/  STL [R1+0x1a0], R15 ;  /* 0x0001a00f01007387 */ /* 0x0101e80000100800 */
[----:B0-----:R0:W4:Y:S01]  /*07a0*/  LDG.E.U16 R15, desc[UR10][R4.64] ;  /* 0x0000000a040f7981 */ /* 0x001122000c1e1500 */
[----:B------:R-:W-:-:S04]  /*07b0*/  LEA R10, R3, R11, 0x2 ;  /* 0x0000000b030a7211 */ /* 0x000fc800078e10ff */
[C---:B-1----:R-:W-:Y:S02]  /*07c0*/  LEA R6, P0, R10.reuse, R2, 0x1 ;  /* 0x000000020a067211 */ /* 0x042fe400078008ff */
[C---:B------:R-:W-:Y:S02]  /*07d0*/  LEA R11, R3.reuse, R10, 0x2 ;  /* 0x0000000a030b7211 */ /* 0x040fe400078e10ff */
[----:B------:R-:W-:Y:S02]  /*07e0*/  LEA.HI.X.SX32 R7, R10, R0, 0x1, P0 ;  /* 0x000000000a077211 */ /* 0x000fe400000f0eff */
[----:B--2---:R-:W-:Y:S01]  /*07f0*/  LEA R9, R3, R11, 0x2 ;  /* 0x0000000b03097211 */ /* 0x004fe200078e10ff */
[----:B------:R1:W-:Y:S01]  /*0800*/  STL [R1+0x160], R13 ;  /* 0x0001600d01007387 */ /* 0x0003e20000100800 */
[----:B0-----:R-:W-:-:S03]  /*0810*/  LEA R4, P0, R11, R2, 0x1 ;  /* 0x000000020b047211 */ /* 0x001fc600078008ff */
[----:B------:R-:W-:Y:S01]  /*0820*/  IMAD R10, R3, 0x4, R9 ;  /* 0x00000004030a7824 */ /* 0x000fe200078e0209 */
[----:B------:R-:W-:Y:S01]  /*0830*/  LEA R8, P1, R9, R2, 0x1 ;  /* 0x0000000209087211 */ /* 0x000fe200078208ff */
[----:B-1----:R0:W2:Y:S01]  /*0840*/  LDG.E.U16 R13, desc[UR10][R6.64] ;  /* 0x0000000a060d7981 */ /* 0x0020a2000c1e1500 */
[-C--:B------:R-:W-:Y:S02]  /*0850*/  LEA.HI.X.SX32 R5, R11, R0.reuse, 0x1, P0 ;  /* 0x000000000b057211 */ /* 0x080fe400000f0eff */
[----:B------:R-:W-:Y:S01]  /*0860*/  LEA.HI.X.SX32 R9, R9, R0, 0x1, P1 ;  /* 0x0000000009097211 */ /* 0x000fe200008f0eff */
[----:B------:R1:W-:Y:S01]  /*0870*/  STL [R1+0x198], R12 ;  /* 0x0001980c01007387 */ /* 0x0003e20000100800 */
[C---:B------:R-:W-:Y:S02]  /*0880*/  LEA R11, R3.reuse, R10, 0x2 ;  /* 0x0000000a030b7211 */ /* 0x040fe400078e10ff */
[C---:B0-----:R-:W-:Y:S01]  /*0890*/  LEA R6, P0, R10.reuse, R2, 0x1 ;  /* 0x000000020a067211 */ /* 0x041fe200078008ff */
[----:B------:R0:W-:Y:S03]  /*08a0*/  STL [R1+0x15c], R19 ;  /* 0x00015c1301007387 */ /* 0x0001e60000100800 */
[----:B------:R-:W-:Y:S01]  /*08b0*/  LEA.HI.X.SX32 R7, R10, R0, 0x1, P0 ;  /* 0x000000000a077211 */ /* 0x000fe200000f0eff */
[----:B-1----:R1:W2:Y:S01]  /*08c0*/  LDG.E.U16 R12, desc[UR10][R4.64] ;  /* 0x0000000a040c7981 */ /* 0x0022a2000c1e1500 */
[----:B------:R-:W-:-:S03]  /*08d0*/  LEA R10, R3, R11, 0x2 ;  /* 0x0000000b030a7211 */ /* 0x000fc600078e10ff */
[----:B------:R1:W-:Y:S04]  /*08e0*/  STL [R1+0x194], R14 ;  /* 0x0001940e01007387 */ /* 0x0003e80000100800 */
[----:B0-----:R0:W2:Y:S01]  /*08f0*/  LDG.E.U16 R19, desc[UR10][R8.64] ;  /* 0x0000000a08137981 */ /* 0x0010a2000c1e1500 */
[----:B-1----:R-:W-:-:S03]  /*0900*/  LEA R4, P0, R11, R2, 0x1 ;  /* 0x000000020b047211 */ /* 0x002fc600078008ff */
[----:B------:R1:W2:Y:S01]  /*0910*/  LDG.E.U16 R14, desc[UR10][R6.64] ;  /* 0x0000000a060e7981 */ /* 0x0002a2000c1e1500 */
[----:B------:R-:W-:Y:S02]  /*0920*/  LEA.HI.X.SX32 R5, R11, R0, 0x1, P0 ;  /* 0x000000000b057211 */ /* 0x000fe400000f0eff */
[----:B0-----:R-:W-:-:S04]  /*0930*/  LEA R9, R3, R10, 0x2 ;  /* 0x0000000a03097211 */ /* 0x001fc800078e10ff */
[-C--:B------:R-:W-:Y:S02]  /*0940*/  LEA R8, P1, R9, R2.reuse, 0x1 ;  /* 0x0000000209087211 */ /* 0x080fe400078208ff */
[C---:B-1----:R-:W-:Y:S01]  /*0950*/  LEA R6, P0, R10.reuse, R2, 0x1 ;  /* 0x000000020a067211 */ /* 0x042fe200078008ff */
[----:B------:R-:W-:Y:S01]  /*0960*/  IMAD R11, R3, 0x4, R9 ;  /* 0x00000004030b7824 */ /* 0x000fe200078e0209 */
[-C--:B------:R-:W-:Y:S02]  /*0970*/  LEA.HI.X.SX32 R9, R9, R0.reuse, 0x1, P1 ;  /* 0x0000000009097211 */ /* 0x080fe400008f0eff */
[----:B------:R-:W-:Y:S01]  /*0980*/  LEA.HI.X.SX32 R7, R10, R0, 0x1, P0 ;  /* 0x000000000a077211 */ /* 0x000fe200000f0eff */
[----:B---3--:R0:W-:Y:S04]  /*0990*/  STL [R1+0x150], R18 ;  /* 0x0001501201007387 */ /* 0x0081e80000100800 */
[----:B------:R1:W-:Y:S04]  /*09a0*/  STL [R1+0x188], R17 ;  /* 0x0001881101007387 */ /* 0x0003e80000100800 */
[----:B------:R3:W-:Y:S04]  /*09b0*/  STL [R1+0x144], R16 ;  /* 0x0001441001007387 */ /* 0x0007e80000100800 */
[----:B0-----:R0:W2:Y:S04]  /*09c0*/  LDG.E.U16 R18, desc[UR10][R4.64] ;  /* 0x0000000a04127981 */ /* 0x0010a8000c1e1500 */
[----:B-1----:R1:W2:Y:S04]  /*09d0*/  LDG.E.U16 R17, desc[UR10][R6.64] ;  /* 0x0000000a06117981 */ /* 0x0022a8000c1e1500 */
[----:B---3--:R3:W2:Y:S01]  /*09e0*/  LDG.E.U16 R16, desc[UR10][R8.64] ;  /* 0x0000000a08107981 */ /* 0x0086a2000c1e1500 */
        /* <DEDUP_REMOVED lines=8> */
[----:B---3--:R-:W-:Y:S01]  /*0a70*/  LEA R9, R3, R11, 0x2 ;  /* 0x0000000b03097211 */ /* 0x008fe200078e10ff */
[----:B--2---:R1:W-:Y:S01]  /*0a80*/  STL [R1+0x140], R13 ;  /* 0x0001400d01007387 */ /* 0x0043e20000100800 */
        /* <DEDUP_REMOVED lines=11> */
[----:B-1----:R1:W3:Y:S01]  /*0b40*/  LDG.E.U16 R12, desc[UR10][R4.64] ;  /* 0x0000000a040c7981 */ /* 0x0022e2000c1e1500 */
[----:B------:R-:W-:-:S03]  /*0b50*/  LEA R10, R3, R11, 0x2 ;  /* 0x0000000b030a7211 */ /* 0x000fc600078e10ff */
[----:B------:R1:W-:Y:S04]  /*0b60*/  STL [R1+0x174], R14 ;  /* 0x0001740e01007387 */ /* 0x0003e80000100800 */
[----:B0-----:R0:W3:Y:S01]  /*0b70*/  LDG.E.U16 R19, desc[UR10][R8.64] ;  /* 0x0000000a08137981 */ /* 0x0010e2000c1e1500 */
[----:B-1----:R-:W-:-:S03]  /*0b80*/  LEA R4, P0, R11, R2, 0x1 ;  /* 0x000000020b047211 */ /* 0x002fc600078008ff */
[----:B------:R1:W3:Y:S01]  /*0b90*/  LDG.E.U16 R14, desc[UR10][R6.64] ;  /* 0x0000000a060e7981 */ /* 0x0002e2000c1e1500 */
[----:B------:R-:W-:Y:S02]  /*0ba0*/  LEA.HI.X.SX32 R5, R11, R0, 0x1, P0 ;  /* 0x000000000b057211 */ /* 0x000fe400000f0eff */
[----:B0-----:R-:W-:-:S04]  /*0bb0*/  LEA R9, R3, R10, 0x2 ;  /* 0x0000000a03097211 */ /* 0x001fc800078e10ff */
[-C--:B------:R-:W-:Y:S02]  /*0bc0*/  LEA R8, P1, R9, R2.reuse, 0x1 ;  /* 0x0000000209087211 */ /* 0x080fe400078208ff */
[C---:B-1----:R-:W-:Y:S01]  /*0bd0*/  LEA R6, P0, R10.reuse, R2, 0x1 ;  /* 0x000000020a067211 */ /* 0x042fe200078008ff */
[----:B------:R-:W-:Y:S01]  /*0be0*/  IMAD R11, R3, 0x4, R9 ;  /* 0x00000004030b7824 */ /* 0x000fe200078e0209 */
[-C--:B------:R-:W-:Y:S02]  /*0bf0*/  LEA.HI.X.SX32 R9, R9, R0.reuse, 0x1, P1 ;  /* 0x0000000009097211 */ /* 0x080fe400008f0eff */
[----:B------:R-:W-:Y:S01]  /*0c00*/  LEA.HI.X.SX32 R7, R10, R0, 0x1, P0 ;  /* 0x000000000a077211 */ /* 0x000fe200000f0eff */
[----:B------:R0:W-:Y:S04]  /*0c10*/  STL [R1+0x130], R18 ;  /* 0x0001301201007387 */ /* 0x0001e80000100800 */
[----:B------:R1:W-:Y:S04]  /*0c20*/  STL [R1+0x168], R17 ;  /* 0x0001681101007387 */ /* 0x0003e80000100800 */
[----:B------:R1:W-:Y:S04]  /*0c30*/  STL [R1+0x124], R16 ;  /* 0x0001241001007387 */ /* 0x0003e80000100800 */
[----:B0-----:R0:W3:Y:S04]  /*0c40*/  LDG.E.U16 R18, desc[UR10][R4.64] ;  /* 0x0000000a04127981 */ /* 0x0010e8000c1e1500 */
[----:B-1----:R1:W3:Y:S04]  /*0c50*/  LDG.E.U16 R17, desc[UR10][R6.64] ;  /* 0x0000000a06117981 */ /* 0x0022e8000c1e1500 */
[----:B------:R1:W3:Y:S01]  /*0c60*/  LDG.E.U16 R16, desc[UR10][R8.64] ;  /* 0x0000000a08107981 */ /* 0x0002e2000c1e1500 */
        /* <DEDUP_REMOVED lines=8> */
[----:B------:R-:W-:Y:S01]  /*0cf0*/  LEA R9, R3, R11, 0x2 ;  /* 0x0000000b03097211 */ /* 0x000fe200078e10ff */
[----:B--2---:R1:W-:Y:S01]  /*0d00*/  STL [R1+0x120], R13 ;  /* 0x0001200d01007387 */ /* 0x0043e20000100800 */
[----:B0-----:R-:W-:-:S03]  /*0d10*/  LEA R4, P0, R11, R2, 0x1 ;  /* 0x000000020b047211 */ /* 0x001fc600078008ff */
[----:B------:R-:W-:Y:S01]  /*0d20*/  IMAD R10, R3, 0x4, R9 ;  /* 0x00000004030a7824 */ /* 0x000fe200078e0209 */
[----:B------:R-:W-:Y:S01]  /*0d30*/  LEA R8, P1, R9, R2, 0x1 ;  /* 0x0000000209087211 */ /* 0x000fe200078208ff */
[----:B-1----:R0:W2:Y:S01]  /*0d40*/  LDG.E.U16 R13, desc[UR10][R6.64] ;  /* 0x0000000a060d7981 */ /* 0x0020a2000c1e1500 */
[-C--:B------:R-:W-:Y:S02]  /*0d50*/  LEA.HI.X.SX32 R5, R11, R0.reuse, 0x1, P0 ;  /* 0x000000000b057211 */ /* 0x080fe400000f0eff */
[----:B------:R-:W-:Y:S01]  /*0d60*/  LEA.HI.X.SX32 R9, R9, R0, 0x1, P1 ;  /* 0x0000000009097211 */ /* 0x000fe200008f0eff */
[----:B---3--:R1:W-:Y:S01]  /*0d70*/  STL [R1+0x158], R12 ;  /* 0x0001580c01007387 */ /* 0x0083e20000100800 */
        /* <DEDUP_REMOVED lines=68> */
[C---:B------:R-:W-:Y:S02]  /*11c0*/  LEA R11, R3.reuse, R10, 0x2 ;  /* 0x0000000a030b7211 */ /* 0x040fe400078e10ff */
[C---:B-1----:R-:W-:Y:S02]  /*11d0*/  LEA R6, P0, R10.reuse, R2, 0x1 ;  /* 0x000000020a067211 */ /* 0x042fe400078008ff */
[----:B------:R-:W-:Y:S02]  /*11e0*/  LEA R9, R3, R11, 0x2 ;  /* 0x0000000b03097211 */ /* 0x000fe400078e10ff */
[----:B------:R-:W-:Y:S02]  /*11f0*/  LEA.HI.X.SX32 R7, R10, R0, 0x1, P0 ;  /* 0x000000000a077211 */ /* 0x000fe400000f0eff */
[-C--:B0-----:R-:W-:Y:S01]  /*1200*/  LEA R4, P0, R11, R2.reuse, 0x1 ;  /* 0x000000020b047211 */ /* 0x081fe200078008ff */
[----:B------:R-:W-:Y:S01]  /*1210*/  IMAD R10, R3, 0x4, R9 ;  /* 0x00000004030a7824 */ /* 0x000fe200078e0209 */
[----:B--2---:R0:W-:Y:S01]  /*1220*/  STL [R1+0xe0], R13 ;  /* 0x0000e00d01007387 */ /* 0x0041e20000100800 */
[----:B------:R-:W-:-:S02]  /*1230*/  LEA R8, P1, R9, R2, 0x1 ;  /* 0x0000000209087211 */ /* 0x000fc400078208ff */
[----:B------:R-:W-:Y:S02]  /*1240*/  LEA.HI.X.SX32 R5, R11, R0, 0x1, P0 ;  /* 0x000000000b057211 */ /* 0x000fe400000f0eff */
[----:B------:R-:W-:Y:S01]  /*1250*/  LEA R11, R3, R10, 0x2 ;  /* 0x0000000a030b7211 */ /* 0x000fe200078e10ff */
[----:B0-----:R0:W2:Y:S01]  /*1260*/  LDG.E.U16 R13, desc[UR10][R6.64] ;  /* 0x0000000a060d7981 */ /* 0x0010a2000c1e1500 */
[----:B------:R-:W-:-:S03]  /*1270*/  LEA.HI.X.SX32 R9, R9, R0, 0x1, P1 ;  /* 0x0000000009097211 */ /* 0x000fc600008f0eff */
[----:B---3--:R1:W-:Y:S04]  /*1280*/  STL [R1+0x11c], R12 ;  /* 0x00011c0c01007387 */ /* 0x0083e80000100800 */
[----:B------:R3:W2:Y:S01]  /*1290*/  LDG.E.U16 R20, desc[UR10][R8.64] ;  /* 0x0000000a08147981 */ /* 0x0006a2000c1e1500 */
[----:B0-----:R-:W-:-:S04]  /*12a0*/  LEA R6, P0, R10, R2, 0x1 ;  /* 0x000000020a067211 */ /* 0x001fc800078008ff */
[----:B------:R-:W-:Y:S01]  /*12b0*/  LEA.HI.X.SX32 R7, R10, R0, 0x1, P0 ;  /* 0x000000000a077211 */ /* 0x000fe200000f0eff */
[----:B-1----:R0:W2:Y:S01]  /*12c0*/  LDG.E.U16 R12, desc[UR10][R4.64] ;  /* 0x0000000a040c7981 */ /* 0x0020a2000c1e1500 */
[----:B------:R-:W-:-:S04]  /*12d0*/  LEA R10, R3, R11, 0x2 ;  /* 0x0000000b030a7211 */ /* 0x000fc800078e10ff */
[----:B---3--:R-:W-:Y:S01]  /*12e0*/  LEA R9, R3, R10, 0x2 ;  /* 0x0000000a03097211 */ /* 0x008fe200078e10ff */
[----:B------:R-:W-:Y:S01]  /*12f0*/  STL [R1+0xdc], R19 ;  /* 0x0000dc1301007387 */ /* 0x000fe20000100800 */
[----:B0-----:R-:W-:-:S03]  /*1300*/  LEA R4, P0, R11, R2, 0x1 ;  /* 0x000000020b047211 */ /* 0x001fc600078008ff */
[----:B------:R0:W-:Y:S01]  /*1310*/  STL [R1+0x118], R14 ;  /* 0x0001180e01007387 */ /* 0x0001e20000100800 */
[----:B------:R-:W-:Y:S01]  /*1320*/  LEA.HI.X.SX32 R5, R11, R0, 0x1, P0 ;  /* 0x000000000b057211 */ /* 0x000fe200000f0eff */
[----:B------:R-:W-:Y:S01]  /*1330*/  IMAD R11, R3, 0x4, R9 ;  /* 0x00000004030b7824 */ /* 0x000fe200078e0209 */
[----:B------:R-:W-:-:S03]  /*1340*/  LEA R8, P1, R9, R2, 0x1 ;  /* 0x0000000209087211 */ /* 0x000fc600078208ff */
[----:B------:R-:W3:Y:S04]  /*1350*/  LDG.E.U16 R22, desc[UR10][R4.64] ;  /* 0x0000000a04167981 */ /* 0x000ee8000c1e1500 */
[----:B0-----:R0:W3:Y:S01]  /*1360*/  LDG.E.U16 R14, desc[UR10][R6.64] ;  /* 0x0000000a060e7981 */ /* 0x0010e2000c1e1500 */
[----:B------:R-:W-:Y:S02]  /*1370*/  LEA.HI.X.SX32 R9, R9, R0, 0x1, P1 ;  /* 0x0000000009097211 */ /* 0x000fe400008f0eff */
[----:B0-----:R-:W-:-:S04]  /*1380*/  LEA R6, P0, R10, R2, 0x1 ;  /* 0x000000020a067211 */ /* 0x001fc800078008ff */
[----:B------:R-:W-:Y:S02]  /*1390*/  LEA.HI.X.SX32 R7, R10, R0, 0x1, P0 ;  /* 0x000000000a077211 */ /* 0x000fe400000f0eff */
[----:B------:R-:W-:Y:S02]  /*13a0*/  LEA R4, P0, R11, R2, 0x1 ;  /* 0x000000020b047211 */ /* 0x000fe400078008ff */
[----:B------:R-:W-:Y:S01]  /*13b0*/  LEA R10, R3, R11, 0x2 ;  /* 0x0000000b030a7211 */ /* 0x000fe200078e10ff */
[----:B------:R0:W3:Y:S01]  /*13c0*/  LDG.E.U16 R19, desc[UR10][R6.64] ;  /* 0x0000000a06137981 */ /* 0x0000e2000c1e1500 */
[----:B------:R-:W-:Y:S02]  /*13d0*/  LEA.HI.X.SX32 R5, R11, R0, 0x1, P0 ;  /* 0x000000000b057211 */ /* 0x000fe400000f0eff */
[----:B------:R-:W-:Y:S02]  /*13e0*/  LEA R11, R3, R10, 0x2 ;  /* 0x0000000a030b7211 */ /* 0x000fe400078e10ff */
[----:B0-----:R-:W-:-:S04]  /*13f0*/  LEA R6, P0, R10, R2, 0x1 ;  /* 0x000000020a067211 */ /* 0x001fc800078008ff */
[----:B------:R-:W-:Y:S01]  /*1400*/  LEA.HI.X.SX32 R7, R10, R0, 0x1, P0 ;  /* 0x000000000a077211 */ /* 0x000fe200000f0eff */
[----:B------:R0:W-:Y:S04]  /*1410*/  STL [R1+0xd0], R18 ;  /* 0x0000d01201007387 */ /* 0x0001e80000100800 */
[----:B------:R1:W-:Y:S04]  /*1420*/  STL [R1+0x10c], R17 ;  /* 0x00010c1101007387 */ /* 0x0003e80000100800 */
[----:B------:R1:W-:Y:S04]  /*1430*/  STL [R1+0xcc], R16 ;  /* 0x0000cc1001007387 */ /* 0x0003e80000100800 */
[----:B0-----:R0:W3:Y:S04]  /*1440*/  LDG.E.U16 R18, desc[UR10][R8.64] ;  /* 0x0000000a08127981 */ /* 0x0010e8000c1e1500 */
[----:B-1----:R-:W3:Y:S04]  /*1450*/  LDG.E.U16 R17, desc[UR10][R6.64] ;  /* 0x0000000a06117981 */ /* 0x002ee8000c1e1500 */
[----:B------:R1:W3:Y:S01]  /*1460*/  LDG.E.U16 R16, desc[UR10][R4.64] ;  /* 0x0000000a04107981 */ /* 0x0002e2000c1e1500 */
[----:B0-----:R-:W-:-:S04]  /*1470*/  LEA R9, R3, R11, 0x2 ;  /* 0x0000000b03097211 */ /* 0x001fc800078e10ff */
[-C--:B------:R-:W-:Y:S02]  /*1480*/  LEA R8, P1, R9, R2.reuse, 0x1 ;  /* 0x0000000209087211 */ /* 0x080fe400078208ff */
[----:B-1----:R-:W-:Y:S01]  /*1490*/  LEA R4, P0, R11, R2, 0x1 ;  /* 0x000000020b047211 */ /* 0x002fe200078008ff */
[----:B------:R-:W-:Y:S01]  /*14a0*/  IMAD R10, R3, 0x4, R9 ;  /* 0x00000004030a7824 */ /* 0x000fe200078e0209 */
[-C--:B------:R-:W-:Y:S02]  /*14b0*/  LEA.HI.X.SX32 R9, R9, R0.reuse, 0x1, P1 ;  /* 0x0000000009097211 */ /* 0x080fe400008f0eff */
[----:B------:R-:W-:Y:S01]  /*14c0*/  LEA.HI.X.SX32 R5, R11, R0, 0x1, P0 ;  /* 0x000000000b057211 */ /* 0x000fe200000f0eff */
[----:B----4-:R0:W-:Y:S04]  /*14d0*/  STL [R1+0x108], R15 ;  /* 0x0001080f01007387 */ /* 0x0101e80000100800 */
[----:B------:R-:W4:Y:S04]  /*14e0*/  LDG.E.U16 R21, desc[UR10][R8.64] ;  /* 0x0000000a08157981 */ /* 0x000f28000c1e1500 */
[----:B0-----:R0:W4:Y:S01]  /*14f0*/  LDG.E.U16 R15, desc[UR10][R4.64] ;  /* 0x0000000a040f7981 */ /* 0x001122000c1e1500 */
[----:B------:R-:W-:-:S03]  /*1500*/  LEA R6, P0, R10, R2, 0x1 ;  /* 0x000000020a067211 */ /* 0x000fc600078008ff */
[----:B--2---:R1:W-:Y:S01]  /*1510*/  STL [R1+0xc8], R13 ;  /* 0x0000c80d01007387 */ /* 0x0043e20000100800 */
[----:B------:R-:W-:Y:S02]  /*1520*/  LEA.HI.X.SX32 R7, R10, R0, 0x1, P0 ;  /* 0x000000000a077211 */ /* 0x000fe400000f0eff */
[----:B-1----:R-:W-:Y:S01]  /*1530*/  LEA R13, R3, R10, 0x2 ;  /* 0x0000000a030d7211 */ /* 0x002fe200078e10ff */
[----:B------:R1:W-:Y:S03]  /*1540*/  STL [R1+0xfc], R12 ;  /* 0x0000fc0c01007387 */ /* 0x0003e60000100800 */
[----:B0-----:R-:W-:Y:S02]  /*1550*/  LEA R4, P0, R13, R2, 0x1 ;  /* 0x000000020d047211 */ /* 0x001fe400078008ff */
[C---:B-1----:R-:W-:Y:S01]  /*1560*/  LEA R12, R3.reuse, R13, 0x2 ;  /* 0x0000000d030c7211 */ /* 0x042fe200078e10ff */
[----:B------:R0:W-:Y:S03]  /*1570*/  STL [R1+0xbc], R20 ;  /* 0x0000bc1401007387 */ /* 0x0001e60000100800 */
[----:B------:R-:W-:-:S02]  /*1580*/  LEA R10, R3, R12, 0x2 ;  /* 0x0000000c030a7211 */ /* 0x000fc400078e10ff */
[----:B------:R-:W-:-:S03]  /*1590*/  LEA.HI.X.SX32 R5, R13, R0, 0x1, P0 ;  /* 0x000000000d057211 */ /* 0x000fc600000f0eff */
[----:B------:R-:W-:Y:S01]  /*15a0*/  IMAD R11, R3, 0x4, R10 ;  /* 0x00000004030b7824 */ /* 0x000fe200078e020a */
[----:B0-----:R0:W2:Y:S01]  /*15b0*/  LDG.E.U16 R20, desc[UR10][R6.64] ;  /* 0x0000000a06147981 */ /* 0x0010a2000c1e1500 */
[----:B------:R-:W-:-:S03]  /*15c0*/  LEA R8, P1, R10, R2, 0x1 ;  /* 0x000000020a087211 */ /* 0x000fc600078208ff */
[----:B------:R1:W2:Y:S01]  /*15d0*/  LDG.E.U16 R24, desc[UR10][R4.64] ;  /* 0x0000000a04187981 */ /* 0x0002a2000c1e1500 */
[----:B0-----:R-:W-:-:S03]  /*15e0*/  LEA R6, P0, R12, R2, 0x1 ;  /* 0x000000020c067211 */ /* 0x001fc600078008ff */
[----:B---3--:R0:W-:Y:S01]  /*15f0*/  STL [R1+0xf8], R14 ;  /* 0x0000f80e01007387 */ /* 0x0081e20000100800 */
[----:B------:R-:W-:Y:S02]  /*1600*/  LEA.HI.X.SX32 R7, R12, R0, 0x1, P0 ;  /* 0x000000000c077211 */ /* 0x000fe400000f0eff */
[----:B-1----:R-:W-:Y:S02]  /*1610*/  LEA R4, P0, R11, R2, 0x1 ;  /* 0x000000020b047211 */ /* 0x002fe400078008ff */
[-C--:B------:R-:W-:Y:S01]  /*1620*/  LEA.HI.X.SX32 R9, R10, R0.reuse, 0x1, P1 ;  /* 0x000000000a097211 */ /* 0x080fe200008f0eff */
[----:B------:R1:W3:Y:S01]  /*1630*/  LDG.E.U16 R23, desc[UR10][R6.64] ;  /* 0x0000000a06177981 */ /* 0x0002e2000c1e1500 */
[----:B0-----:R-:W-:Y:S02]  /*1640*/  LEA R14, R3, R11, 0x2 ;  /* 0x0000000b030e7211 */ /* 0x001fe400078e10ff */
[----:B------:R-:W-:Y:S01]  /*1650*/  LEA.HI.X.SX32 R5, R11, R0, 0x1, P0 ;  /* 0x000000000b057211 */ /* 0x000fe200000f0eff */
[----:B------:R-:W-:Y:S01]  /*1660*/  STL [R1+0xb8], R22 ;  /* 0x0000b81601007387 */ /* 0x000fe20000100800 */
[----:B------:R-:W-:-:S02]  /*1670*/  LEA R13, R3, R14, 0x2 ;  /* 0x0000000e030d7211 */ /* 0x000fc400078e10ff */
[C---:B-1----:R-:W-:Y:S01]  /*1680*/  LEA R6, P0, R14.reuse, R2, 0x1 ;  /* 0x000000020e067211 */ /* 0x042fe200078008ff */
[----:B------:R0:W-:Y:S01]  /*1690*/  STL [R1+0xec], R19 ;  /* 0x0000ec1301007387 */ /* 0x0001e20000100800 */
[----:B------:R-:W-:Y:S02]  /*16a0*/  LEA R10, R3, R13, 0x2 ;  /* 0x0000000d030a7211 */ /* 0x000fe400078e10ff */
[----:B------:R-:W-:Y:S01]  /*16b0*/  LEA.HI.X.SX32 R7, R14, R0, 0x1, P0 ;  /* 0x000000000e077211 */ /* 0x000fe200000f0eff */
[----:B0-----:R0:W3:Y:S02]  /*16c0*/  LDG.E.U16 R19, desc[UR10][R8.64] ;  /* 0x0000000a08137981 */ /* 0x0010e4000c1e1500 */
[----:B0-----:R-:W-:-:S04]  /*16d0*/  LEA R8, P1, R10, R2, 0x1 ;  /* 0x000000020a087211 */ /* 0x001fc800078208ff */
[----:B------:R-:W-:-:S05]  /*16e0*/  LEA.HI.X.SX32 R9, R10, R0, 0x1, P1 ;  /* 0x000000000a097211 */ /* 0x000fca00008f0eff */
[----:B------:R-:W3:Y:S04]  /*16f0*/  LDG.E.U16 R22, desc[UR10][R8.64] ;  /* 0x0000000a08167981 */ /* 0x000ee8000c1e1500 */
[----:B------:R0:W-:Y:S04]  /*1700*/  STL [R1+0xb4], R18 ;  /* 0x0000b41201007387 */ /* 0x0001e80000100800 */
[----:B0-----:R0:W3:Y:S04]  /*1710*/  LDG.E.U16 R18, desc[UR10][R4.64] ;  /* 0x0000000a04127981 */ /* 0x0010e8000c1e1500 */
[----:B------:R-:W-:Y:S01]  /*1720*/  STL [R1+0xe8], R16 ;  /* 0x0000e81001007387 */ /* 0x000fe20000100800 */
[----:B0-----:R-:W-:-:S03]  /*1730*/  LEA R4, P0, R13, R2, 0x1 ;  /* 0x000000020d047211 */ /* 0x001fc600078008ff */
[----:B------:R0:W-:Y:S01]  /*1740*/  STL [R1+0xb0], R17 ;  /* 0x0000b01101007387 */ /* 0x0001e20000100800 */
[----:B------:R-:W-:-:S03]  /*1750*/  LEA.HI.X.SX32 R5, R13, R0, 0x1, P0 ;  /* 0x000000000d057211 */ /* 0x000fc600000f0eff */
[----:B0-----:R0:W3:Y:S04]  /*1760*/  LDG.E.U16 R17, desc[UR10][R6.64] ;  /* 0x0000000a06117981 */ /* 0x0010e8000c1e1500 */
[----:B----4-:R-:W-:Y:S04]  /*1770*/  STL [R1+0xd8], R15 ;  /* 0x0000d80f01007387 */ /* 0x010fe80000100800 */
[----:B------:R1:W-:Y:S04]  /*1780*/  STL [R1+0xa4], R21 ;  /* 0x0000a41501007387 */ /* 0x0003e80000100800 */
[----:B-1----:R1:W4:Y:S01]  /*1790*/  LDG.E.U16 R21, desc[UR10][R4.64] ;  /* 0x0000000a04157981 */ /* 0x002322000c1e1500 */
[----:B------:R-:W-:-:S05]  /*17a0*/  IMAD R12, R3, 0x4, R10 ;  /* 0x00000004030c7824 */ /* 0x000fca00078e020a */
[C---:B------:R-:W-:Y:S02]  /*17b0*/  LEA R11, R3.reuse, R12, 0x2 ;  /* 0x0000000c030b7211 */ /* 0x040fe400078e10ff */
[C---:B0-----:R-:W-:Y:S02]  /*17c0*/  LEA R6, P0, R12.reuse, R2, 0x1 ;  /* 0x000000020c067211 */ /* 0x041fe400078008ff */
[C---:B------:R-:W-:Y:S02]  /*17d0*/  LEA R16, R3.reuse, R11, 0x2 ;  /* 0x0000000b03107211 */ /* 0x040fe400078e10ff */
[----:B------:R-:W-:Y:S02]  /*17e0*/  LEA.HI.X.SX32 R7, R12, R0, 0x1, P0 ;  /* 0x000000000c077211 */ /* 0x000fe400000f0eff */
[----:B------:R-:W-:Y:S02]  /*17f0*/  LEA R14, R3, R16, 0x2 ;  /* 0x00000010030e7211 */ /* 0x000fe400078e10ff */
[----:B-1----:R-:W-:-:S03]  /*1800*/  LEA R4, P0, R11, R2, 0x1 ;  /* 0x000000020b047211 */ /* 0x002fc600078008ff */
[----:B------:R-:W-:Y:S01]  /*1810*/  IMAD R15, R3, 0x4, R14 ;  /* 0x00000004030f7824 */ /* 0x000fe200078e020e */
[----:B------:R-:W-:Y:S01]  /*1820*/  LEA.HI.X.SX32 R5, R11, R0, 0x1, P0 ;  /* 0x000000000b057211 */ /* 0x000fe200000f0eff */
[----:B--2---:R0:W-:Y:S03]  /*1830*/  STL [R1+0xd4], R20 ;  /* 0x0000d41401007387 */ /* 0x0041e60000100800 */
[C---:B------:R-:W-:Y:S01]  /*1840*/  LEA R10, R3.reuse, R15, 0x2 ;  /* 0x0000000f030a7211 */ /* 0x040fe200078e10ff */
[----:B------:R-:W2:Y:S04]  /*1850*/  LDG.E.U16 R27, desc[UR10][R4.64] ;  /* 0x0000000a041b7981 */ /* 0x000ea8000c1e1500 */
[----:B0-----:R0:W2:Y:S01]  /*1860*/  LDG.E.U16 R20, desc[UR10][R6.64] ;  /* 0x0000000a06147981 */ /* 0x0010a2000c1e1500 */
[----:B------:R-:W-:-:S02]  /*1870*/  LEA R12, R3, R10, 0x2 ;  /* 0x0000000a030c7211 */ /* 0x000fc400078e10ff */
[----:B0-----:R-:W-:-:S04]  /*1880*/  LEA R6, P0, R16, R2, 0x1 ;  /* 0x0000000210067211 */ /* 0x001fc800078008ff */
[----:B------:R-:W-:Y:S02]  /*1890*/  LEA.HI.X.SX32 R7, R16, R0, 0x1, P0 ;  /* 0x0000000010077211 */ /* 0x000fe400000f0eff */
[----:B------:R-:W-:Y:S01]  /*18a0*/  LEA R4, P0, R15, R2, 0x1 ;  /* 0x000000020f047211 */ /* 0x000fe200078008ff */
[----:B------:R-:W-:Y:S01]  /*18b0*/  STL [R1+0xa0], R24 ;  /* 0x0000a01801007387 */ /* 0x000fe20000100800 */
[----:B------:R-:W-:Y:S02]  /*18c0*/  LEA R11, R3, R12, 0x2 ;  /* 0x0000000c030b7211 */ /* 0x000fe400078e10ff */
[----:B------:R-:W-:Y:S01]  /*18d0*/  LEA.HI.X.SX32 R5, R15, R0, 0x1, P0 ;  /* 0x000000000f057211 */ /* 0x000fe200000f0eff */
[----:B------:R0:W2:Y:S01]  /*18e0*/  LDG.E.U16 R25, desc[UR10][R6.64] ;  /* 0x0000000a06197981 */ /* 0x0000a2000c1e1500 */
[----:B------:R-:W-:-:S03]  /*18f0*/  LEA R8, P1, R14, R2, 0x1 ;  /* 0x000000020e087211 */ /* 0x000fc600078208ff */
[----:B---3--:R1:W-:Y:S01]  /*1900*/  STL [R1+0xc4], R23 ;  /* 0x0000c41701007387 */ /* 0x0083e20000100800 */
[----:B------:R-:W-:Y:S02]  /*1910*/  LEA.HI.X.SX32 R9, R14, R0, 0x1, P1 ;  /* 0x000000000e097211 */ /* 0x000fe400008f0eff */
[C---:B0-----:R-:W-:Y:S01]  /*1920*/  LEA R6, P0, R10.reuse, R2, 0x1 ;  /* 0x000000020a067211 */ /* 0x041fe200078008ff */
[----:B------:R0:W-:Y:S01]  /*1930*/  STL [R1+0x9c], R19 ;  /* 0x00009c1301007387 */ /* 0x0001e20000100800 */
[C---:B------:R-:W-:Y:S02]  /*1940*/  IMAD R13, R3.reuse, 0x4, R11 ;  /* 0x00000004030d7824 */ /* 0x040fe400078e020b */
[----:B------:R-:W-:Y:S01]  /*1950*/  LEA.HI.X.SX32 R7, R10, R0, 0x1, P0 ;  /* 0x000000000a077211 */ /* 0x000fe200000f0eff */
[----:B-1----:R-:W3:Y:S04]  /*1960*/  LDG.E.U16 R23, desc[UR10][R8.64] ;  /* 0x0000000a08177981 */ /* 0x002ee8000c1e1500 */
[----:B0-----:R0:W3:Y:S01]  /*1970*/  LDG.E.U16 R19, desc[UR10][R4.64] ;  /* 0x0000000a04137981 */ /* 0x0010e2000c1e1500 */
[----:B------:R-:W-:-:S03]  /*1980*/  LEA R16, R3, R13, 0x2 ;  /* 0x0000000d03107211 */ /* 0x000fc600078e10ff */
[----:B------:R1:W3:Y:S01]  /*1990*/  LDG.E.U16 R26, desc[UR10][R6.64] ;  /* 0x0000000a061a7981 */ /* 0x0002e2000c1e1500 */
[----:B0-----:R-:W-:-:S04]  /*19a0*/  LEA R4, P0, R12, R2, 0x1 ;  /* 0x000000020c047211 */ /* 0x001fc800078008ff */
[----:B------:R-:W-:Y:S02]  /*19b0*/  LEA.HI.X.SX32 R5, R12, R0, 0x1, P0 ;  /* 0x000000000c057211 */ /* 0x000fe400000f0eff */
[----:B-1----:R-:W-:Y:S02]  /*19c0*/  LEA R6, P0, R13, R2, 0x1 ;  /* 0x000000020d067211 */ /* 0x002fe400078008ff */
[----:B------:R-:W-:Y:S02]  /*19d0*/  LEA R14, R3, R16, 0x2 ;  /* 0x00000010030e7211 */ /* 0x000fe400078e10ff */
[----:B------:R-:W-:Y:S02]  /*19e0*/  LEA.HI.X.SX32 R7, R13, R0, 0x1, P0 ;  /* 0x000000000d077211 */ /* 0x000fe400000f0eff */
[----:B------:R-:W-:-:S04]  /*19f0*/  LEA R8, P1, R11, R2, 0x1 ;  /* 0x000000020b087211 */ /* 0x000fc800078208ff */
[----:B------:R-:W-:-:S05]  /*1a00*/  LEA.HI.X.SX32 R9, R11, R0, 0x1, P1 ;  /* 0x000000000b097211 */ /* 0x000fca00008f0eff */
[----:B------:R-:W3:Y:S04]  /*1a10*/  LDG.E.U16 R24, desc[UR10][R8.64] ;  /* 0x0000000a08187981 */ /* 0x000ee8000c1e1500 */
[----:B------:R-:W-:Y:S04]  /*1a20*/  STL [R1+0xc0], R18 ;  /* 0x0000c01201007387 */ /* 0x000fe80000100800 */
[----:B------:R-:W-:Y:S04]  /*1a30*/  STL [R1+0x90], R17 ;  /* 0x0000901101007387 */ /* 0x000fe80000100800 */
[----:B----4-:R0:W-:Y:S04]  /*1a40*/  STL [R1+0xac], R21 ;  /* 0x0000ac1501007387 */ /* 0x0101e80000100800 */
[----:B------:R1:W-:Y:S04]  /*1a50*/  STL [R1+0x8c], R22 ;  /* 0x00008c1601007387 */ /* 0x0003e80000100800 */
[----:B0-----:R0:W4:Y:S04]  /*1a60*/  LDG.E.U16 R21, desc[UR10][R4.64] ;  /* 0x0000000a04157981 */ /* 0x001128000c1e1500 */
[----:B-1----:R1:W4:Y:S01]  /*1a70*/  LDG.E.U16 R22, desc[UR10][R6.64] ;  /* 0x0000000a06167981 */ /* 0x002322000c1e1500 */
[----:B0-----:R-:W-:-:S04]  /*1a80*/  LEA R4, P0, R16, R2, 0x1 ;  /* 0x0000000210047211 */ /* 0x001fc800078008ff */
[----:B------:R-:W-:Y:S02]  /*1a90*/  LEA.HI.X.SX32 R5, R16, R0, 0x1, P0 ;  /* 0x0000000010057211 */ /* 0x000fe400000f0eff */
[----:B-1----:R-:W-:-:S03]  /*1aa0*/  LEA R6, P0, R14, R2, 0x1 ;  /* 0x000000020e067211 */ /* 0x002fc600078008ff */
[----:B------:R0:W4:Y:S01]  /*1ab0*/  LDG.E.U16 R28, desc[UR10][R4.64] ;  /* 0x0000000a041c7981 */ /* 0x000122000c1e1500 */
[----:B------:R-:W-:-:S05]  /*1ac0*/  LEA.HI.X.SX32 R7, R14, R0, 0x1, P0 ;  /* 0x000000000e077211 */ /* 0x000fca00000f0eff */
[----:B------:R1:W4:Y:S01]  /*1ad0*/  LDG.E.U16 R29, desc[UR10][R6.64] ;  /* 0x0000000a061d7981 */ /* 0x000322000c1e1500 */
[----:B------:R-:W-:-:S05]  /*1ae0*/  LEA R15, R3, R14, 0x2 ;  /* 0x0000000e030f7211 */ /* 0x000fca00078e10ff */
[----:B------:R-:W-:Y:S01]  /*1af0*/  IMAD R18, R3, 0x4, R15 ;  /* 0x0000000403127824 */ /* 0x000fe200078e020f */
[----:B------:R-:W-:-:S04]  /*1b00*/  LEA R8, P1, R15, R2, 0x1 ;  /* 0x000000020f087211 */ /* 0x000fc800078208ff */
[C---:B------:R-:W-:Y:S02]  /*1b10*/  LEA R10, R3.reuse, R18, 0x2 ;  /* 0x00000012030a7211 */ /* 0x040fe400078e10ff */
[C---:B0-----:R-:W-:Y:S02]  /*1b20*/  LEA R4, P0, R18.reuse, R2, 0x1 ;  /* 0x0000000212047211 */ /* 0x041fe400078008ff */
[----:B------:R-:W-:Y:S01]  /*1b30*/  LEA R17, R3, R10, 0x2 ;  /* 0x0000000a03117211 */ /* 0x000fe200078e10ff */
[----:B--2---:R-:W-:Y:S01]  /*1b40*/  STL [R1+0xa8], R20 ;  /* 0x0000a81401007387 */ /* 0x004fe20000100800 */
[-C--:B------:R-:W-:Y:S02]  /*1b50*/  LEA.HI.X.SX32 R9, R15, R0.reuse, 0x1, P1 ;  /* 0x000000000f097211 */ /* 0x080fe400008f0eff */
[----:B------:R-:W-:Y:S01]  /*1b60*/  LEA.HI.X.SX32 R5, R18, R0, 0x1, P0 ;  /* 0x0000000012057211 */ /* 0x000fe200000f0eff */
[----:B------:R-:W-:Y:S01]  /*1b70*/  STL [R1+0x88], R27 ;  /* 0x0000881b01007387 */ /* 0x000fe20000100800 */
[----:B------:R-:W-:-:S02]  /*1b80*/  LEA R11, R3, R17, 0x2 ;  /* 0x00000011030b7211 */ /* 0x000fc400078e10ff */
[C---:B-1----:R-:W-:Y:S01]  /*1b90*/  LEA R6, P0, R10.reuse, R2, 0x1 ;  /* 0x000000020a067211 */ /* 0x042fe200078008ff */
[----:B------:R0:W-:Y:S02]  /*1ba0*/  STL [R1+0x98], R25 ;  /* 0x0000981901007387 */ /* 0x0001e40000100800 */
[----:B------:R-:W-:Y:S01]  /*1bb0*/  IMAD R12, R3, 0x4, R11 ;  /* 0x00000004030c7824 */ /* 0x000fe200078e020b */
[----:B------:R-:W-:Y:S01]  /*1bc0*/  LEA.HI.X.SX32 R7, R10, R0, 0x1, P0 ;  /* 0x000000000a077211 */ /* 0x000fe200000f0eff */
[----:B0-----:R-:W2:Y:S04]  /*1bd0*/  LDG.E.U16 R25, desc[UR10][R4.64] ;  /* 0x0000000a04197981 */ /* 0x001ea8000c1e1500 */
[----:B---3--:R0:W-:Y:S04]  /*1be0*/  STL [R1+0x7c], R23 ;  /* 0x00007c1701007387 */ /* 0x0081e80000100800 */
[----:B------:R-:W-:Y:S04]  /*1bf0*/  STL [R1+0x94], R19 ;  /* 0x0000941301007387 */ /* 0x000fe80000100800 */
[----:B0-----:R0:W3:Y:S04]  /*1c00*/  LDG.E.U16 R23, desc[UR10][R8.64] ;  /* 0x0000000a08177981 */ /* 0x0010e8000c1e1500 */
[----:B------:R1:W-:Y:S01]  /*1c10*/  STL [R1+0x78], R26 ;  /* 0x0000781a01007387 */ /* 0x0003e20000100800 */
[----:B0-----:R-:W-:-:S02]  /*1c20*/  LEA R8, P0, R17, R2, 0x1 ;  /* 0x0000000211087211 */ /* 0x001fc400078008ff */
[----:B------:R-:W-:Y:S02]  /*1c30*/  LEA R13, R3, R12, 0x2 ;  /* 0x0000000c030d7211 */ /* 0x000fe400078e10ff */
[----:B------:R-:W-:Y:S02]  /*1c40*/  LEA.HI.X.SX32 R9, R17, R0, 0x1, P0 ;  /* 0x0000000011097211 */ /* 0x000fe400000f0eff */
[----:B------:R-:W-:-:S03]  /*1c50*/  LEA R10, P1, R11, R2, 0x1 ;  /* 0x000000020b0a7211 */ /* 0x000fc600078208ff */
[----:B------:R-:W2:Y:S01]  /*1c60*/  LDG.E.U16 R27, desc[UR10][R8.64] ;  /* 0x0000000a081b7981 */ /* 0x000ea2000c1e1500 */
[----:B------:R-:W-:-:S05]  /*1c70*/  LEA.HI.X.SX32 R11, R11, R0, 0x1, P1 ;  /* 0x000000000b0b7211 */ /* 0x000fca00008f0eff */
[----:B-1----:R-:W2:Y:S04]  /*1c80*/  LDG.E.U16 R26, desc[UR10][R10.64] ;  /* 0x0000000a0a1a7981 */ /* 0x002ea8000c1e1500 */
[----:B----4-:R0:W-:Y:S04]  /*1c90*/  STL [R1+0x84], R21 ;  /* 0x0000841501007387 */ /* 0x0101e80000100800 */
[----:B0-----:R0:W4:Y:S02]  /*1ca0*/  LDG.E.U16 R21, desc[UR10][R6.64] ;  /* 0x0000000a06157981 */ /* 0x001124000c1e1500 */
[----:B0-----:R-:W-:-:S04]  /*1cb0*/  LEA R6, P0, R12, R2, 0x1 ;  /* 0x000000020c067211 */ /* 0x001fc800078008ff */
[----:B------:R-:W-:Y:S02]  /*1cc0*/  LEA.HI.X.SX32 R7, R12, R0, 0x1, P0 ;  /* 0x000000000c077211 */ /* 0x000fe400000f0eff */
[C---:B------:R-:W-:Y:S01]  /*1cd0*/  LEA R8, P0, R13.reuse, R2, 0x1 ;  /* 0x000000020d087211 */ /* 0x040fe200078008ff */
[----:B------:R0:W-:Y:S03]  /*1ce0*/  STL [R1+0x74], R24 ;  /* 0x0000741801007387 */ /* 0x0001e60000100800 */
[----:B------:R-:W-:Y:S01]  /*1cf0*/  LEA.HI.X.SX32 R9, R13, R0, 0x1, P0 ;  /* 0x000000000d097211 */ /* 0x000fe200000f0eff */
[----:B------:R-:W-:Y:S04]  /*1d00*/  STL [R1+0x80], R22 ;  /* 0x0000801601007387 */ /* 0x000fe80000100800 */
[----:B------:R-:W-:Y:S04]  /*1d10*/  STL [R1+0x70], R28 ;  /* 0x0000701c01007387 */ /* 0x000fe80000100800 */
[----:B0-----:R0:W4:Y:S04]  /*1d20*/  LDG.E.U16 R24, desc[UR10][R6.64] ;  /* 0x0000000a06187981 */ /* 0x001128000c1e1500 */
[----:B------:R1:W-:Y:S04]  /*1d30*/  STL [R1+0x6c], R29 ;  /* 0x00006c1d01007387 */ /* 0x0003e80000100800 */
[----:B-1----:R1:W4:Y:S01]  /*1d40*/  LDG.E.U16 R29, desc[UR10][R8.64] ;  /* 0x0000000a081d7981 */ /* 0x002322000c1e1500 */
[----:B------:R-:W-:-:S04]  /*1d50*/  LEA R20, R3, R13, 0x2 ;  /* 0x0000000d03147211 */ /* 0x000fc800078e10ff */
[----:B------:R-:W-:Y:S02]  /*1d60*/  LEA R16, R3, R20, 0x2 ;  /* 0x0000001403107211 */ /* 0x000fe400078e10ff */
[----:B0-----:R-:W-:-:S03]  /*1d70*/  LEA R6, P0, R20, R2, 0x1 ;  /* 0x0000000214067211 */ /* 0x001fc600078008ff */
[C---:B------:R-:W-:Y:S01]  /*1d80*/  IMAD R14, R3.reuse, 0x4, R16 ;  /* 0x00000004030e7824 */ /* 0x040fe200078e0210 */
[----:B------:R-:W-:Y:S02]  /*1d90*/  LEA.HI.X.SX32 R7, R20, R0, 0x1, P0 ;  /* 0x0000000014077211 */ /* 0x000fe400000f0eff */
[----:B------:R-:W-:Y:S02]  /*1da0*/  LEA R10, P1, R16, R2, 0x1 ;  /* 0x00000002100a7211 */ /* 0x000fe400078208ff */
[C---:B------:R-:W-:Y:S02]  /*1db0*/  LEA R15, R3.reuse, R14, 0x2 ;  /* 0x0000000e030f7211 */ /* 0x040fe400078e10ff */
[----:B-1----:R-:W-:Y:S02]  /*1dc0*/  LEA R8, P0, R14, R2, 0x1 ;  /* 0x000000020e087211 */ /* 0x002fe400078008ff */
[----:B------:R-:W-:Y:S01]  /*1dd0*/  LEA R18, R3, R15, 0x2 ;  /* 0x0000000f03127211 */ /* 0x000fe200078e10ff */
[----:B---3--:R0:W-:Y:S01]  /*1de0*/  STL [R1+0x68], R23 ;  /* 0x0000681701007387 */ /* 0x0081e20000100800 */
[----:B------:R-:W-:-:S02]  /*1df0*/  LEA.HI.X.SX32 R11, R16, R0, 0x1, P1 ;  /* 0x00000000100b7211 */ /* 0x000fc400008f0eff */
[----:B------:R-:W-:Y:S01]  /*1e00*/  LEA.HI.X.SX32 R9, R14, R0, 0x1, P0 ;  /* 0x000000000e097211 */ /* 0x000fe200000f0eff */
[----:B--2---:R-:W-:Y:S01]  /*1e10*/  STL [R1+0x64], R25 ;  /* 0x0000641901007387 */ /* 0x004fe20000100800 */
[----:B------:R-:W-:-:S03]  /*1e20*/  LEA R19, R3, R18, 0x2 ;  /* 0x0000001203137211 */ /* 0x000fc600078e10ff */
[----:B0-----:R0:W2:Y:S02]  /*1e30*/  LDG.E.U16 R23, desc[UR10][R6.64] ;  /* 0x0000000a06177981 */ /* 0x0010a4000c1e1500 */
[----:B0-----:R-:W-:-:S04]  /*1e40*/  LEA R6, P0, R15, R2, 0x1 ;  /* 0x000000020f067211 */ /* 0x001fc800078008ff */
[----:B------:R-:W-:-:S05]  /*1e50*/  LEA.HI.X.SX32 R7, R15, R0, 0x1, P0 ;  /* 0x000000000f077211 */ /* 0x000fca00000f0eff */
[----:B------:R-:W3:Y:S04]  /*1e60*/  LDG.E.U16 R20, desc[UR10][R6.64] ;  /* 0x0000000a06147981 */ /* 0x000ee8000c1e1500 */
[----:B----4-:R0:W-:Y:S04]  /*1e70*/  STL [R1+0x60], R21 ;  /* 0x0000601501007387 */ /* 0x0101e80000100800 */
[----:B------:R-:W-:Y:S04]  /*1e80*/  STL [R1+0x5c], R27 ;  /* 0x00005c1b01007387 */ /* 0x000fe80000100800 */
[----:B0-----:R0:W4:Y:S04]  /*1e90*/  LDG.E.U16 R21, desc[UR10][R10.64] ;  /* 0x0000000a0a157981 */ /* 0x001128000c1e1500 */
[----:B------:R1:W-:Y:S01]  /*1ea0*/  STL [R1+0x58], R26 ;  /* 0x0000581a01007387 */ /* 0x0003e20000100800 */
[----:B0-----:R-:W-:-:S04]  /*1eb0*/  LEA R10, P0, R19, R2, 0x1 ;  /* 0x00000002130a7211 */ /* 0x001fc800078008ff */
[----:B------:R-:W-:Y:S01]  /*1ec0*/  LEA.HI.X.SX32 R11, R19, R0, 0x1, P0 ;  /* 0x00000000130b7211 */ /* 0x000fe200000f0eff */
[----:B-1----:R0:W3:Y:S04]  /*1ed0*/  LDG.E.U16 R26, desc[UR10][R8.64] ;  /* 0x0000000a081a7981 */ /* 0x0020e8000c1e1500 */
[----:B------:R-:W-:Y:S04]  /*1ee0*/  STL [R1+0x54], R24 ;  /* 0x0000541801007387 */ /* 0x000fe80000100800 */
[----:B------:R1:W-:Y:S04]  /*1ef0*/  STL [R1+0x50], R29 ;  /* 0x0000501d01007387 */ /* 0x0003e80000100800 */
[----:B-1----:R-:W3:Y:S01]  /*1f00*/  LDG.E.U16 R29, desc[UR10][R10.64] ;  /* 0x0000000a0a1d7981 */ /* 0x002ee2000c1e1500 */
[----:B------:R-:W-:-:S05]  /*1f10*/  IMAD R4, R3, 0x4, R19 ;  /* 0x0000000403047824 */ /* 0x000fca00078e0213 */
[----:B------:R-:W-:-:S04]  /*1f20*/  LEA R17, R3, R4, 0x2 ;  /* 0x0000000403117211 */ /* 0x000fc800078e10ff */
[----:B------:R-:W-:-:S04]  /*1f30*/  LEA R5, R3, R17, 0x2 ;  /* 0x0000001103057211 */ /* 0x000fc800078e10ff */
[----:B------:R-:W-:-:S05]  /*1f40*/  LEA R12, R3, R5, 0x2 ;  /* 0x00000005030c7211 */ /* 0x000fca00078e10ff */
[----:B------:R-:W-:Y:S01]  /*1f50*/  IMAD R22, R3, 0x4, R12 ;  /* 0x0000000403167824 */ /* 0x000fe200078e020c */
[CC--:B------:R-:W-:Y:S02]  /*1f60*/  LEA R6, P0, R12.reuse, R2.reuse, 0x1 ;  /* 0x000000020c067211 */ /* 0x0c0fe400078008ff */
[----:B0-----:R-:W-:Y:S02]  /*1f70*/  LEA R8, P1, R17, R2, 0x1 ;  /* 0x0000000211087211 */ /* 0x001fe400078208ff */
[----:B------:R-:W-:Y:S02]  /*1f80*/  LEA R13, R3, R22, 0x2 ;  /* 0x00000016030d7211 */ /* 0x000fe400078e10ff */
[----:B------:R-:W-:Y:S02]  /*1f90*/  LEA.HI.X.SX32 R7, R12, R0, 0x1, P0 ;  /* 0x000000000c077211 */ /* 0x000fe400000f0eff */
[----:B------:R-:W-:Y:S02]  /*1fa0*/  LEA R12, P0, R13, R2, 0x1 ;  /* 0x000000020d0c7211 */ /* 0x000fe400078008ff */
[----:B------:R-:W-:Y:S01]  /*1fb0*/  LEA.HI.X.SX32 R9, R17, R0, 0x1, P1 ;  /* 0x0000000011097211 */ /* 0x000fe200008f0eff */
[----:B--2---:R-:W-:Y:S01]  /*1fc0*/  STL [R1+0x4c], R23 ;  /* 0x00004c1701007387 */ /* 0x004fe20000100800 */
[----:B------:R-:W-:-:S02]  /*1fd0*/  LEA R28, R3, R13, 0x2 ;  /* 0x0000000d031c7211 */ /* 0x000fc400078e10ff */
[----:B------:R-:W-:Y:S01]  /*1fe0*/  LEA.HI.X.SX32 R13, R13, R0, 0x1, P0 ;  /* 0x000000000d0d7211 */ /* 0x000fe200000f0eff */
[----:B----4-:R0:W-:Y:S04]  /*1ff0*/  STL [R1+0x48], R21 ;  /* 0x0000481501007387 */ /* 0x0101e80000100800 */
[----:B0-----:R0:W2:Y:S04]  /*2000*/  LDG.E.U16 R21, desc[UR10][R8.64] ;  /* 0x0000000a08157981 */ /* 0x0010a8000c1e1500 */
[----:B---3--:R1:W-:Y:S04]  /*2010*/  STL [R1+0x44], R26 ;  /* 0x0000441a01007387 */ /* 0x0083e80000100800 */
[----:B------:R-:W-:Y:S04]  /*2020*/  STL [R1+0x40], R20 ;  /* 0x0000401401007387 */ /* 0x000fe80000100800 */
[----:B-1----:R-:W3:Y:S04]  /*2030*/  LDG.E.U16 R26, desc[UR10][R6.64] ;  /* 0x0000000a061a7981 */ /* 0x002ee8000c1e1500 */
[----:B------:R1:W-:Y:S04]  /*2040*/  STL [R1+0x3c], R29 ;  /* 0x00003c1d01007387 */ /* 0x0003e80000100800 */
[----:B-1----:R-:W4:Y:S01]  /*2050*/  LDG.E.U16 R29, desc[UR10][R12.64] ;  /* 0x0000000a0c1d7981 */ /* 0x002f22000c1e1500 */
[----:B------:R-:W-:-:S05]  /*2060*/  LEA R16, R3, R28, 0x2 ;  /* 0x0000001c03107211 */ /* 0x000fca00078e10ff */
[----:B------:R-:W-:-:S05]  /*2070*/  IMAD R25, R3, 0x4, R16 ;  /* 0x0000000403197824 */ /* 0x000fca00078e0210 */
[----:B------:R-:W-:-:S04]  /*2080*/  LEA R14, R3, R25, 0x2 ;  /* 0x00000019030e7211 */ /* 0x000fc800078e10ff */
[C---:B------:R-:W-:Y:S02]  /*2090*/  LEA R27, R3.reuse, R14, 0x2 ;  /* 0x0000000e031b7211 */ /* 0x040fe400078e10ff */
[-C--:B0-----:R-:W-:Y:S02]  /*20a0*/  LEA R8, P0, R14, R2.reuse, 0x1 ;  /* 0x000000020e087211 */ /* 0x081fe400078008ff */
[----:B------:R-:W-:Y:S02]  /*20b0*/  LEA R15, R3, R27, 0x2 ;  /* 0x0000001b030f7211 */ /* 0x000fe400078e10ff */
[----:B------:R-:W-:Y:S02]  /*20c0*/  LEA R10, P1, R16, R2, 0x1 ;  /* 0x00000002100a7211 */ /* 0x000fe400078208ff */
[----:B------:R-:W-:Y:S02]  /*20d0*/  LEA.HI.X.SX32 R9, R14, R0, 0x1, P0 ;  /* 0x000000000e097211 */ /* 0x000fe400000f0eff */
[----:B------:R-:W-:Y:S01]  /*20e0*/  LEA R14, P0, R15, R2, 0x1 ;  /* 0x000000020f0e7211 */ /* 0x000fe200078008ff */
[----:B------:R-:W-:Y:S01]  /*20f0*/  IMAD R24, R3, 0x4, R15 ;  /* 0x0000000403187824 */ /* 0x000fe200078e020f */
[----:B------:R-:W-:-:S02]  /*2100*/  LEA.HI.X.SX32 R11, R16, R0, 0x1, P1 ;  /* 0x00000000100b7211 */ /* 0x000fc400008f0eff */
[----:B------:R-:W-:Y:S01]  /*2110*/  LEA.HI.X.SX32 R15, R15, R0, 0x1, P0 ;  /* 0x000000000f0f7211 */ /* 0x000fe200000f0eff */
[----:B--2---:R0:W-:Y:S04]  /*2120*/  STL [R1+0x38], R21 ;  /* 0x0000381501007387 */ /* 0x0041e80000100800 */
[----:B0-----:R0:W2:Y:S04]  /*2130*/  LDG.E.U16 R21, desc[UR10][R10.64] ;  /* 0x0000000a0a157981 */ /* 0x0010a8000c1e1500 */
[----:B---3--:R1:W-:Y:S04]  /*2140*/  STL [R1+0x34], R26 ;  /* 0x0000341a01007387 */ /* 0x0083e80000100800 */
[----:B-1----:R-:W3:Y:S04]  /*2150*/  LDG.E.U16 R26, desc[UR10][R8.64] ;  /* 0x0000000a081a7981 */ /* 0x002ee8000c1e1500 */
[----:B----4-:R1:W-:Y:S04]  /*2160*/  STL [R1+0x30], R29 ;  /* 0x0000301d01007387 */ /* 0x0103e80000100800 */
[----:B-1----:R1:W4:Y:S01]  /*2170*/  LDG.E.U16 R29, desc[UR10][R14.64] ;  /* 0x0000000a0e1d7981 */ /* 0x002322000c1e1500 */
[----:B------:R-:W-:-:S04]  /*2180*/  LEA R17, R3, R24, 0x2 ;  /* 0x0000001803117211 */ /* 0x000fc800078e10ff */
[----:B------:R-:W-:-:S04]  /*2190*/  LEA R23, R3, R17, 0x2 ;  /* 0x0000001103177211 */ /* 0x000fc800078e10ff */
[----:B------:R-:W-:-:S05]  /*21a0*/  LEA R19, R3, R23, 0x2 ;  /* 0x0000001703137211 */ /* 0x000fca00078e10ff */
[----:B------:R-:W-:Y:S01]  /*21b0*/  IMAD R6, R3, 0x4, R19 ;  /* 0x0000000403067824 */ /* 0x000fe200078e0213 */
[-C--:B0-----:R-:W-:Y:S02]  /*21c0*/  LEA R10, P0, R19, R2.reuse, 0x1 ;  /* 0x00000002130a7211 */ /* 0x081fe400078008ff */
[----:B------:R-:W-:Y:S02]  /*21d0*/  LEA R12, P1, R17, R2, 0x1 ;  /* 0x00000002110c7211 */ /* 0x000fe400078208ff */
[----:B------:R-:W-:Y:S02]  /*21e0*/  LEA R20, R3, R6, 0x2 ;  /* 0x0000000603147211 */ /* 0x000fe400078e10ff */
[----:B------:R-:W-:Y:S02]  /*21f0*/  LEA.HI.X.SX32 R11, R19, R0, 0x1, P0 ;  /* 0x00000000130b7211 */ /* 0x000fe400000f0eff */
[----:B-1----:R-:W-:Y:S02]  /*2200*/  LEA R14, P0, R20, R2, 0x1 ;  /* 0x00000002140e7211 */ /* 0x002fe400078008ff */
[----:B------:R-:W-:-:S02]  /*2210*/  LEA.HI.X.SX32 R13, R17, R0, 0x1, P1 ;  /* 0x00000000110d7211 */ /* 0x000fc400008f0eff */
[----:B------:R-:W-:Y:S01]  /*2220*/  LEA.HI.X.SX32 R15, R20, R0, 0x1, P0 ;  /* 0x00000000140f7211 */ /* 0x000fe200000f0eff */
[----:B--2---:R0:W-:Y:S04]  /*2230*/  STL [R1+0x2c], R21 ;  /* 0x00002c1501007387 */ /* 0x0041e80000100800 */
[----:B0-----:R0:W2:Y:S04]  /*2240*/  LDG.E.U16 R21, desc[UR10][R12.64] ;  /* 0x0000000a0c157981 */ /* 0x0010a8000c1e1500 */
[----:B---3--:R1:W-:Y:S04]  /*2250*/  STL [R1+0x28], R26 ;  /* 0x0000281a01007387 */ /* 0x0083e80000100800 */
[----:B-1----:R-:W3:Y:S04]  /*2260*/  LDG.E.U16 R26, desc[UR10][R10.64] ;  /* 0x0000000a0a1a7981 */ /* 0x002ee8000c1e1500 */
[----:B----4-:R1:W-:Y:S04]  /*2270*/  STL [R1+0x24], R29 ;  /* 0x0000241d01007387 */ /* 0x0103e80000100800 */
[----:B-1----:R-:W4:Y:S01]  /*2280*/  LDG.E.U16 R29, desc[UR10][R14.64] ;  /* 0x0000000a0e1d7981 */ /* 0x002f22000c1e1500 */
[----:B------:R-:W-:-:S04]  /*2290*/  LEA R7, R3, R20, 0x2 ;  /* 0x0000001403077211 */ /* 0x000fc800078e10ff */
[----:B------:R-:W-:-:S05]  /*22a0*/  LEA R16, R3, R7, 0x2 ;  /* 0x0000000703107211 */ /* 0x000fca00078e10ff */
[----:B------:R-:W-:Y:S01]  /*22b0*/  IMAD R8, R3, 0x4, R16 ;  /* 0x0000000403087824 */ /* 0x000fe200078e0210 */
[----:B0-----:R-:W-:-:S04]  /*22c0*/  LEA R12, P1, R16, R2, 0x1 ;  /* 0x00000002100c7211 */ /* 0x001fc800078208ff */
[----:B------:R-:W-:Y:S02]  /*22d0*/  LEA R17, R3, R8, 0x2 ;  /* 0x0000000803117211 */ /* 0x000fe400078e10ff */
[----:B------:R-:W-:Y:S02]  /*22e0*/  LEA.HI.X.SX32 R13, R16, R0, 0x1, P1 ;  /* 0x00000000100d7211 */ /* 0x000fe400008f0eff */
[----:B------:R-:W-:Y:S02]  /*22f0*/  LEA R16, P0, R17, R2, 0x1 ;  /* 0x0000000211107211 */ /* 0x000fe400078008ff */
[----:B------:R-:W-:Y:S02]  /*2300*/  LEA R9, R3, R17, 0x2 ;  /* 0x0000001103097211 */ /* 0x000fe400078e10ff */
[----:B------:R-:W-:Y:S01]  /*2310*/  LEA.HI.X.SX32 R17, R17, R0, 0x1, P0 ;  /* 0x0000000011117211 */ /* 0x000fe200000f0eff */
[----:B--2---:R0:W-:Y:S04]  /*2320*/  STL [R1+0x20], R21 ;  /* 0x0000201501007387 */ /* 0x0041e80000100800 */
[----:B0-----:R0:W2:Y:S04]  /*2330*/  LDG.E.U16 R21, desc[UR10][R12.64] ;  /* 0x0000000a0c157981 */ /* 0x0010a8000c1e1500 */
[----:B---3--:R-:W-:Y:S04]  /*2340*/  STL [R1+0x1c], R26 ;  /* 0x00001c1a01007387 */ /* 0x008fe80000100800 */
[----:B----4-:R1:W-:Y:S04]  /*2350*/  STL [R1+0x18], R29 ;  /* 0x0000181d01007387 */ /* 0x0103e80000100800 */
[----:B-1----:R-:W3:Y:S01]  /*2360*/  LDG.E.U16 R29, desc[UR10][R16.64] ;  /* 0x0000000a101d7981 */ /* 0x002ee2000c1e1500 */
[----:B------:R-:W-:-:S05]  /*2370*/  LEA R19, R3, R9, 0x2 ;  /* 0x0000000903137211 */ /* 0x000fca00078e10ff */
[----:B------:R-:W-:Y:S01]  /*2380*/  IMAD R10, R3, 0x4, R19 ;  /* 0x00000004030a7824 */ /* 0x000fe200078e0213 */
[----:B0-----:R-:W-:-:S04]  /*2390*/  LEA R12, P0, R19, R2, 0x1 ;  /* 0x00000002130c7211 */ /* 0x001fc800078008ff */
[----:B------:R-:W-:-:S04]  /*23a0*/  LEA R20, R3, R10, 0x2 ;  /* 0x0000000a03147211 */ /* 0x000fc800078e10ff */
[C---:B------:R-:W-:Y:S02]  /*23b0*/  LEA R14, P1, R20.reuse, R2, 0x1 ;  /* 0x00000002140e7211 */ /* 0x040fe400078208ff */
[-C--:B------:R-:W-:Y:S02]  /*23c0*/  LEA.HI.X.SX32 R13, R19, R0.reuse, 0x1, P0 ;  /* 0x00000000130d7211 */ /* 0x080fe400000f0eff */
[----:B------:R-:W-:-:S03]  /*23d0*/  LEA.HI.X.SX32 R15, R20, R0, 0x1, P1 ;  /* 0x00000000140f7211 */ /* 0x000fc600008f0eff */
[----:B------:R-:W4:Y:S04]  /*23e0*/  LDG.E.U16 R19, desc[UR10][R12.64] ;  /* 0x0000000a0c137981 */ /* 0x000f28000c1e1500 */
[----:B--2---:R-:W-:Y:S04]  /*23f0*/  STL [R1+0x14], R21 ;  /* 0x0000141501007387 */ /* 0x004fe80000100800 */
[----:B---3--:R0:W-:Y:S04]  /*2400*/  STL [R1+0x10], R29 ;  /* 0x0000101d01007387 */ /* 0x0081e80000100800 */
[----:B0-----:R0:W2:Y:S01]  /*2410*/  LDG.E.U16 R29, desc[UR10][R14.64] ;  /* 0x0000000a0e1d7981 */ /* 0x0010a2000c1e1500 */
[----:B------:R-:W-:-:S04]  /*2420*/  LEA R11, R3, R20, 0x2 ;  /* 0x00000014030b7211 */ /* 0x000fc800078e10ff */
[----:B------:R-:W-:-:S04]  /*2430*/  LEA R26, R3, R11, 0x2 ;  /* 0x0000000b031a7211 */ /* 0x000fc800078e10ff */
[----:B------:R-:W-:-:S04]  /*2440*/  LEA R16, P0, R26, R2, 0x1 ;  /* 0x000000021a107211 */ /* 0x000fc800078008ff */
[----:B------:R-:W-:Y:S02]  /*2450*/  LEA.HI.X.SX32 R17, R26, R0, 0x1, P0 ;  /* 0x000000001a117211 */ /* 0x000fe400000f0eff */
[C---:B0-----:R-:W-:Y:S01]  /*2460*/  LEA R14, P0, R18.reuse, R2, 0x1 ;  /* 0x00000002120e7211 */ /* 0x041fe200078008ff */
[----:B----4-:R-:W-:Y:S03]  /*2470*/  STL [R1+0xc], R19 ;  /* 0x00000c1301007387 */ /* 0x010fe60000100800 */
[----:B------:R-:W-:Y:S01]  /*2480*/  LEA.HI.X.SX32 R15, R18, R0, 0x1, P0 ;  /* 0x00000000120f7211 */ /* 0x000fe200000f0eff */
[C---:B------:R-:W-:Y:S02]  /*2490*/  IMAD R21, R3.reuse, 0x4, R26 ;  /* 0x0000000403157824 */ /* 0x040fe400078e021a */
[----:B------:R0:W3:Y:S04]  /*24a0*/  LDG.E.U16 R26, desc[UR10][R16.64] ;  /* 0x0000000a101a7981 */ /* 0x0000e8000c1e1500 */
[----:B--2---:R1:W-:Y:S04]  /*24b0*/  STL [R1+0x8], R29 ;  /* 0x0000081d01007387 */ /* 0x0043e80000100800 */
[----:B-1----:R-:W2:Y:S01]  /*24c0*/  LDG.E.U16 R29, desc[UR10][R14.64] ;  /* 0x0000000a0e1d7981 */ /* 0x002ea2000c1e1500 */
[----:B------:R-:W-:-:S02]  /*24d0*/  LEA R20, R3, R21, 0x2 ;  /* 0x0000001503147211 */ /* 0x000fc400078e10ff */
[-C--:B0-----:R-:W-:Y:S02]  /*24e0*/  LEA R16, P0, R4, R2.reuse, 0x1 ;  /* 0x0000000204107211 */ /* 0x081fe400078008ff */
[----:B------:R-:W-:Y:S02]  /*24f0*/  LEA R12, P1, R20, R2, 0x1 ;  /* 0x00000002140c7211 */ /* 0x000fe400078208ff */
[-C--:B------:R-:W-:Y:S02]  /*2500*/  LEA.HI.X.SX32 R17, R4, R0.reuse, 0x1, P0 ;  /* 0x0000000004117211 */ /* 0x080fe400000f0eff */
[----:B------:R-:W-:-:S06]  /*2510*/  LEA.HI.X.SX32 R13, R20, R0, 0x1, P1 ;  /* 0x00000000140d7211 */ /* 0x000fcc00008f0eff */
[----:B------:R0:W4:Y:S01]  /*2520*/  LDG.E.U16 R13, desc[UR10][R12.64] ;  /* 0x0000000a0c0d7981 */ /* 0x000122000c1e1500 */
[CC--:B------:R-:W-:Y:S02]  /*2530*/  LEA R18, P1, R5.reuse, R2.reuse, 0x1 ;  /* 0x0000000205127211 */ /* 0x0c0fe400078208ff */
[C---:B------:R-:W-:Y:S02]  /*2540*/  LEA R4, P0, R22.reuse, R2, 0x1 ;  /* 0x0000000216047211 */ /* 0x040fe400078008ff */
[-C--:B------:R-:W-:Y:S02]  /*2550*/  LEA.HI.X.SX32 R19, R5, R0.reuse, 0x1, P1 ;  /* 0x0000000005137211 */ /* 0x080fe400008f0eff */
[----:B------:R-:W-:-:S03]  /*2560*/  LEA.HI.X.SX32 R5, R22, R0, 0x1, P0 ;  /* 0x0000000016057211 */ /* 0x000fc600000f0eff */
[----:B------:R-:W4:Y:S04]  /*2570*/  LDG.E.U16 R22, desc[UR10][R18.64] ;  /* 0x0000000a12167981 */ /* 0x000f28000c1e1500 */
[----:B--2---:R1:W-:Y:S04]  /*2580*/  STL [R1+0x2a68], R29 ;  /* 0x002a681d01007387 */ /* 0x0043e80000100800 */
[----:B-1----:R-:W2:Y:S04]  /*2590*/  LDL.LU R29, [R1+0x110] ;  /* 0x00011000011d7983 */ /* 0x002ea80000300800 */
[----:B---3--:R1:W-:Y:S04]  /*25a0*/  STL [R1+0x4], R26 ;  /* 0x0000041a01007387 */ /* 0x0083e80000100800 */
[----:B-1----:R-:W3:Y:S01]  /*25b0*/  LDG.E.U16 R26, desc[UR10][R16.64] ;  /* 0x0000000a101a7981 */ /* 0x002ee2000c1e1500 */
[----:B0-----:R-:W-:-:S02]  /*25c0*/  LEA R12, P0, R28, R2, 0x1 ;  /* 0x000000021c0c7211 */ /* 0x001fc400078008ff */
[----:B------:R-:W-:Y:S02]  /*25d0*/  LEA R14, P1, R25, R2, 0x1 ;  /* 0x00000002190e7211 */ /* 0x000fe400078208ff */
[----:B------:R-:W-:Y:S02]  /*25e0*/  LEA R20, R3, R20, 0x2 ;  /* 0x0000001403147211 */ /* 0x000fe400078e10ff */
[----:B------:R0:W2:Y:S01]  /*25f0*/  LDG.E.U16 R3, desc[UR10][R4.64] ;  /* 0x0000000a04037981 */ /* 0x0000a2000c1e1500 */
[----:B------:R-:W-:-:S05]  /*2600*/  LEA.HI.X.SX32 R15, R25, R0, 0x1, P1 ;  /* 0x00000000190f7211 */ /* 0x000fca00008f0eff */
[----:B------:R-:W2:Y:S01]  /*2610*/  LDG.E.U16 R17, desc[UR10][R14.64] ;  /* 0x0000000a0e117981 */ /* 0x000ea2000c1e1500 */
[----:B0-----:R-:W-:-:S04]  /*2620*/  LEA R4, P1, R20, R2, 0x1 ;  /* 0x0000000214047211 */ /* 0x001fc800078208ff */
[----:B------:R-:W-:-:S05]  /*2630*/  LEA.HI.X.SX32 R5, R20, R0, 0x1, P1 ;  /* 0x0000000014057211 */ /* 0x000fca00008f0eff */
[----:B------:R0:W2:Y:S02]  /*2640*/  LDG.E.U16 R18, desc[UR10][R4.64] ;  /* 0x0000000a04127981 */ /* 0x0000a4000c1e1500 */
[----:B0-----:R-:W-:-:S04]  /*2650*/  LEA R4, P1, R23, R2, 0x1 ;  /* 0x0000000217047211 */ /* 0x001fc800078208ff */
[----:B------:R-:W-:-:S05]  /*2660*/  LEA.HI.X.SX32 R5, R23, R0, 0x1, P1 ;  /* 0x0000000017057211 */ /* 0x000fca00008f0eff */
[----:B------:R-:W2:Y:S04]  /*2670*/  LDG.E.U16 R23, desc[UR10][R4.64] ;  /* 0x0000000a04177981 */ /* 0x000ea8000c1e1500 */
[----:B---3--:R0:W-:Y:S04]  /*2680*/  STL [R1+0x2a6c], R26 ;  /* 0x002a6c1a01007387 */ /* 0x0081e80000100800 */
[----:B0-----:R-:W3:Y:S04]  /*2690*/  LDL.LU R26, [R1+0x104] ;  /* 0x00010400011a7983 */ /* 0x001ee80000300800 */
[----:B----4-:R0:W-:Y:S02]  /*26a0*/  STL [R1], R13 ;  /* 0x0000000d01007387 */ /* 0x0101e40000100800 */
[----:B0-----:R-:W-:-:S05]  /*26b0*/  LEA.HI.X.SX32 R13, R28, R0, 0x1, P0 ;  /* 0x000000001c0d7211 */ /* 0x001fca00000f0eff */
[----:B------:R0:W4:Y:S02]  /*26c0*/  LDG.E.U16 R16, desc[UR10][R12.64] ;  /* 0x0000000a0c107981 */ /* 0x000124000c1e1500 */
[----:B0-----:R-:W-:-:S04]  /*26d0*/  LEA R12, P0, R27, R2, 0x1 ;  /* 0x000000021b0c7211 */ /* 0x001fc800078008ff */
[----:B------:R-:W-:Y:S02]  /*26e0*/  LEA.HI.X.SX32 R13, R27, R0, 0x1, P0 ;  /* 0x000000001b0d7211 */ /* 0x000fe400000f0eff */
[----:B------:R-:W-:-:S03]  /*26f0*/  LEA R14, P0, R24, R2, 0x1 ;  /* 0x00000002180e7211 */ /* 0x000fc600078008ff */
[----:B------:R0:W3:Y:S01]  /*2700*/  LDG.E.U16 R19, desc[UR10][R12.64] ;  /* 0x0000000a0c137981 */ /* 0x0000e2000c1e1500 */
[----:B------:R-:W-:-:S05]  /*2710*/  LEA.HI.X.SX32 R15, R24, R0, 0x1, P0 ;  /* 0x00000000180f7211 */ /* 0x000fca00000f0eff */
[----:B------:R1:W3:Y:S01]  /*2720*/  LDG.E.U16 R20, desc[UR10][R14.64] ;  /* 0x0000000a0e147981 */ /* 0x0002e2000c1e1500 */
[----:B0-----:R-:W-:-:S04]  /*2730*/  LEA R12, P0, R6, R2, 0x1 ;  /* 0x00000002060c7211 */ /* 0x001fc800078008ff */
[----:B------:R-:W-:Y:S02]  /*2740*/  LEA.HI.X.SX32 R13, R6, R0, 0x1, P0 ;  /* 0x00000000060d7211 */ /* 0x000fe400000f0eff */
[CC--:B-1----:R-:W-:Y:S02]  /*2750*/  LEA R14, P1, R7.reuse, R2.reuse, 0x1 ;  /* 0x00000002070e7211 */ /* 0x0c2fe400078208ff */
[C---:B------:R-:W-:Y:S01]  /*2760*/  LEA R6, P0, R8.reuse, R2, 0x1 ;  /* 0x0000000208067211 */ /* 0x040fe200078008ff */
[----:B------:R-:W3:Y:S01]  /*2770*/  LDG.E.U16 R12, desc[UR10][R12.64] ;  /* 0x0000000a0c0c7981 */ /* 0x000ee2000c1e1500 */
[-C--:B------:R-:W-:Y:S02]  /*2780*/  LEA.HI.X.SX32 R15, R7, R0.reuse, 0x1, P1 ;  /* 0x00000000070f7211 */ /* 0x080fe400008f0eff */
[----:B------:R-:W-:Y:S02]  /*2790*/  LEA.HI.X.SX32 R7, R8, R0, 0x1, P0 ;  /* 0x0000000008077211 */ /* 0x000fe400000f0eff */
[-C--:B------:R-:W-:Y:S01]  /*27a0*/  LEA R4, P0, R9, R2.reuse, 0x1 ;  /* 0x0000000209047211 */ /* 0x080fe200078008ff */
[----:B------:R-:W3:Y:S01]  /*27b0*/  LDG.E.U16 R14, desc[UR10][R14.64] ;  /* 0x0000000a0e0e7981 */ /* 0x000ee2000c1e1500 */
[----:B------:R-:W-:-:S02]  /*27c0*/  LEA R8, P1, R10, R2, 0x1 ;  /* 0x000000020a087211 */ /* 0x000fc400078208ff */
[-C--:B------:R-:W-:Y:S01]  /*27d0*/  LEA.HI.X.SX32 R5, R9, R0.reuse, 0x1, P0 ;  /* 0x0000000009057211 */ /* 0x080fe200000f0eff */
[----:B------:R0:W3:Y:S01]  /*27e0*/  LDG.E.U16 R13, desc[UR10][R6.64] ;  /* 0x0000000a060d7981 */ /* 0x0000e2000c1e1500 */
[----:B------:R-:W-:Y:S02]  /*27f0*/  LEA.HI.X.SX32 R9, R10, R0, 0x1, P1 ;  /* 0x000000000a097211 */ /* 0x000fe400008f0eff */
[-C--:B------:R-:W-:Y:S01]  /*2800*/  LEA R10, P1, R21, R2.reuse, 0x1 ;  /* 0x00000002150a7211 */ /* 0x080fe200078208ff */
[----:B------:R-:W3:Y:S04]  /*2810*/  LDG.E.U16 R4, desc[UR10][R4.64] ;  /* 0x0000000a04047981 */ /* 0x000ee8000c1e1500 */
[----:B------:R-:W3:Y:S01]  /*2820*/  LDG.E.U16 R8, desc[UR10][R8.64] ;  /* 0x0000000a08087981 */ /* 0x000ee2000c1e1500 */
[----:B0-----:R-:W-:-:S04]  /*2830*/  LEA R6, P0, R11, R2, 0x1 ;  /* 0x000000020b067211 */ /* 0x001fc800078008ff */
[-C--:B------:R-:W-:Y:S02]  /*2840*/  LEA.HI.X.SX32 R7, R11, R0.reuse, 0x1, P0 ;  /* 0x000000000b077211 */ /* 0x080fe400000f0eff */
[----:B------:R-:W-:Y:S01]  /*2850*/  LEA.HI.X.SX32 R11, R21, R0, 0x1, P1 ;  /* 0x00000000150b7211 */ /* 0x000fe200008f0eff */
[----:B------:R0:W-:Y:S04]  /*2860*/  STL [R1+0x2a70], R22 ;  /* 0x002a701601007387 */ /* 0x0001e80000100800 */
[----:B------:R-:W3:Y:S04]  /*2870*/  LDG.E.U16 R6, desc[UR10][R6.64] ;  /* 0x0000000a06067981 */ /* 0x000ee8000c1e1500 */
[----:B------:R-:W3:Y:S04]  /*2880*/  LDG.E.U16 R10, desc[UR10][R10.64] ;  /* 0x0000000a0a0a7981 */ /* 0x000ee8000c1e1500 */
[----:B0-----:R-:W3:Y:S01]  /*2890*/  LDL.LU R22, [R1+0x180] ;  /* 0x0001800001167983 */ /* 0x001ee20000300800 */
[----:B------:R-:W0:Y:S01]  /*28a0*/  S2R R27, SR_TID.X ;  /* 0x00000000001b7919 */ /* 0x000e220000002100 */
[----:B------:R-:W1:Y:S02]  /*28b0*/  S2UR UR6, SR_CgaCtaId ;  /* 0x00000000000679c3 */ /* 0x000e640000008800 */
[----:B------:R-:W3:Y:S04]  /*28c0*/  LDL.LU R28, [R1+0x114] ;  /* 0x00011400011c7983 */ /* 0x000ee80000300800 */
[----:B--2---:R2:W-:Y:S04]  /*28d0*/  STL [R1+0x2a74], R3 ;  /* 0x002a740301007387 */ /* 0x0045e80000100800 */
[----:B--2---:R-:W2:Y:S04]  /*28e0*/  LDL.LU R3, [R1+0x120] ;  /* 0x0001200001037983 */ /* 0x004ea80000300800 */
[----:B------:R-:W2:Y:S01]  /*28f0*/  LDL.LU R25, [R1+0x124] ;  /* 0x0001240001197983 */ /* 0x000ea20000300800 */
[----:B------:R-:W-:-:S02]  /*2900*/  UMOV UR4, 0x400 ;  /* 0x0000040000047882 */ /* 0x000fc40000000000 */
[----:B-1----:R-:W-:Y:S01]  /*2910*/  ULEA UR6, UR6, UR4, 0x18 ;  /* 0x0000000406067291 */ /* 0x002fe2000f8ec03f */
[----:B0-----:R-:W-:Y:S02]  /*2920*/  SHF.R.S32.HI R2, RZ, 0x6, R27 ;  /* 0x00000006ff027819 */ /* 0x001fe4000001141b */
[----:B------:R-:W-:Y:S02]  /*2930*/  LOP3.LUT R0, R27, 0x3f, RZ, 0xc0, !PT ;  /* 0x0000003f1b007812 */ /* 0x000fe400078ec0ff */
[----:B------:R-:W-:Y:S02]  /*2940*/  SGXT R2, R2, 0x1 ;  /* 0x000000010202781a */ /* 0x000fe40000000200 */
[----:B------:R-:W-:-:S04]  /*2950*/  SHF.L.U32 R0, R0, 0x1, RZ ;  /* 0x0000000100007819 */ /* 0x000fc800000006ff */
[----:B------:R-:W-:Y:S01]  /*2960*/  LOP3.LUT R0, R0, 0x90, R2, 0x78, !PT ;  /* 0x0000009000007812 */ /* 0x000fe200078e7802 */
[----:B----4-:R0:W-:Y:S04]  /*2970*/  STL [R1+0x2a78], R16 ;  /* 0x002a781001007387 */ /* 0x0101e80000100800 */
[----:B0-----:R-:W4:Y:S04]  /*2980*/  LDL.LU R16, [R1+0x130] ;  /* 0x0001300001107983 */ /* 0x001f280000300800 */
[----:B------:R0:W-:Y:S04]  /*2990*/  STL [R1+0x2a7c], R17 ;  /* 0x002a7c1101007387 */ /* 0x0001e80000100800 */
[----:B0-----:R-:W2:Y:S04]  /*29a0*/  LDL.LU R17, [R1+0x134] ;  /* 0x0001340001117983 */ /* 0x001ea80000300800 */
[----:B------:R0:W-:Y:S04]  /*29b0*/  STL [R1+0x2a8c], R18 ;  /* 0x002a8c1201007387 */ /* 0x0001e80000100800 */
[----:B0-----:R-:W4:Y:S04]  /*29c0*/  LDL.LU R18, [R1+0x140] ;  /* 0x0001400001127983 */ /* 0x001f280000300800 */
[----:B------:R0:W-:Y:S04]  /*29d0*/  STL [R1+0x2a80], R24 ;  /* 0x002a801801007387 */ /* 0x0001e80000100800 */
[----:B0-----:R-:W2:Y:S04]  /*29e0*/  LDL.LU R24, [R1+0x144] ;  /* 0x0001440001187983 */ /* 0x001ea80000300800 */
[----:B---3--:R0:W-:Y:S04]  /*29f0*/  STL [R1+0x2a84], R19 ;  /* 0x002a841301007387 */ /* 0x0081e80000100800 */
[----:B0-----:R-:W3:Y:S04]  /*2a00*/  LDL.LU R19, [R1+0x150] ;  /* 0x0001500001137983 */ /* 0x001ee80000300800 */
[----:B------:R0:W-:Y:S04]  /*2a10*/  STL [R1+0x2a88], R20 ;  /* 0x002a881401007387 */ /* 0x0001e80000100800 */
[----:B0-----:R-:W4:Y:S04]  /*2a20*/  LDL.LU R20, [R1+0x15c] ;  /* 0x00015c0001147983 */ /* 0x001f280000300800 */
[----:B------:R0:W-:Y:S04]  /*2a30*/  STL [R1+0x2a90], R23 ;  /* 0x002a901701007387 */ /* 0x0001e80000100800 */
[----:B0-----:R-:W2:Y:S04]  /*2a40*/  LDL.LU R23, [R1+0x160] ;  /* 0x0001600001177983 */ /* 0x001ea80000300800 */
[----:B------:R0:W-:Y:S04]  /*2a50*/  STL [R1+0x2a94], R12 ;  /* 0x002a940c01007387 */ /* 0x0001e80000100800 */
[----:B0-----:R-:W3:Y:S04]  /*2a60*/  LDL.LU R12, [R1+0x16c] ;  /* 0x00016c00010c7983 */ /* 0x001ee80000300800 */
[----:B------:R-:W4:Y:S04]  /*2a70*/  LDL.LU R15, [R1+0x170] ;  /* 0x00017000010f7983 */ /* 0x000f280000300800 */
[----:B------:R0:W-:Y:S04]  /*2a80*/  STL [R1+0x2a98], R14 ;  /* 0x002a980e01007387 */ /* 0x0001e80000100800 */
[----:B0-----:R-:W2:Y:S04]  /*2a90*/  LDL.LU R14, [R1+0x17c] ;  /* 0x00017c00010e7983 */ /* 0x001ea80000300800 */
[----:B------:R0:W-:Y:S04]  /*2aa0*/  STL [R1+0x2a9c], R13 ;  /* 0x002a9c0d01007387 */ /* 0x0001e80000100800 */
[----:B0-----:R-:W3:Y:S04]  /*2ab0*/  LDL.LU R13, [R1+0x18c] ;  /* 0x00018c00010d7983 */ /* 0x001ee80000300800 */
[----:B------:R-:W4:Y:S04]  /*2ac0*/  LDL.LU R5, [R1+0x190] ;  /* 0x0001900001057983 */ /* 0x000f280000300800 */
[----:B------:R0:W-:Y:S04]  /*2ad0*/  STL [R1+0x2aa0], R4 ;  /* 0x002aa00401007387 */ /* 0x0001e80000100800 */
[----:B------:R1:W-:Y:S04]  /*2ae0*/  STS.U16 [R0+UR6+0x20600], R22 ;  /* 0x0206001600007988 */ /* 0x0003e80008000406 */
[----:B0-----:R-:W2:Y:S04]  /*2af0*/  LDL.LU R4, [R1+0x19c] ;  /* 0x00019c0001047983 */ /* 0x001ea80000300800 */
[----:B------:R-:W-:Y:S04]  /*2b00*/  STL [R1+0x2aa4], R8 ;  /* 0x002aa40801007387 */ /* 0x000fe80000100800 */
[----:B------:R-:W-:Y:S04]  /*2b10*/  STL [R1+0x2aa8], R6 ;  /* 0x002aa80601007387 */ /* 0x000fe80000100800 */
[----:B------:R-:W-:Y:S04]  /*2b20*/  STL [R1+0x2aac], R10 ;  /* 0x002aac0a01007387 */ /* 0x000fe80000100800 */
[----:B------:R-:W-:Y:S04]  /*2b30*/  STL [R1+0x2ab0], R27 ;  /* 0x002ab01b01007387 */ /* 0x000fe80000100800 */
[----:B-1----:R-:W3:Y:S04]  /*2b40*/  LDL.LU R22, [R1+0x100] ;  /* 0x0001000001167983 */ /* 0x002ee80000300800 */
[----:B------:R-:W4:Y:S04]  /*2b50*/  LDL.LU R2, [R1+0xf0] ;  /* 0x0000f00001027983 */ /* 0x000f280000300800 */
[----:B------:R-:W-:Y:S04]  /*2b60*/  STS.U16 [R0+UR6+0x22200], R29 ;  /* 0x0222001d00007988 */ /* 0x000fe80008000406 */
[----:B------:R-:W-:Y:S04]  /*2b70*/  STS.U16 [R0+UR6+0x22400], R26 ;  /* 0x0224001a00007988 */ /* 0x000fe80008000406 */
[----:B----4-:R0:W-:Y:S04]  /*2b80*/  STL [R1+0x2ac0], R2 ;  /* 0x002ac00201007387 */ /* 0x0101e80000100800 */
[----:B0-----:R-:W4:Y:S04]  /*2b90*/  LDL.LU R2, [R1+0xf4] ;  /* 0x0000f40001027983 */ /* 0x001f280000300800 */
[----:B------:R-:W4:Y:S04]  /*2ba0*/  LDL.LU R27, [R1+0xe4] ;  /* 0x0000e400011b7983 */ /* 0x000f280000300800 */
[----:B------:R-:W4:Y:S04]  /*2bb0*/  LDL.LU R10, [R1+0xe0] ;  /* 0x0000e000010a7983 */ /* 0x000f280000300800 */
[----:B------:R-:W4:Y:S04]  /*2bc0*/  LDL.LU R11, [R1+0xdc] ;  /* 0x0000dc00010b7983 */ /* 0x000f280000300800 */
[----:B------:R-:W4:Y:S04]  /*2bd0*/  LDL.LU R6, [R1+0xd0] ;  /* 0x0000d00001067983 */ /* 0x000f280000300800 */
[----:B------:R-:W4:Y:S04]  /*2be0*/  LDL.LU R7, [R1+0xcc] ;  /* 0x0000cc0001077983 */ /* 0x000f280000300800 */
[----:B------:R-:W4:Y:S04]  /*2bf0*/  LDL.LU R8, [R1+0xc8] ;  /* 0x0000c80001087983 */ /* 0x000f280000300800 */
[----:B------:R-:W4:Y:S04]  /*2c00*/  LDL.LU R9, [R1+0xbc] ;  /* 0x0000bc0001097983 */ /* 0x000f280000300800 */
[----:B------:R-:W4:Y:S04]  /*2c10*/  LDL.LU R29, [R1+0xb8] ;  /* 0x0000b800011d7983 */ /* 0x000f280000300800 */
[----:B--2---:R0:W-:Y:S04]  /*2c20*/  STS.U16 [R0+UR6+0x20000], R4 ;  /* 0x0200000400007988 */ /* 0x0041e80008000406 */
[----:B------:R-:W2:Y:S04]  /*2c30*/  LDL.LU R21, [R1+0xb4] ;  /* 0x0000b40001157983 */ /* 0x000ea80000300800 */
[----:B------:R1:W-:Y:S04]  /*2c40*/  STS.U16 [R0+UR6+0x20200], R5 ;  /* 0x0202000500007988 */ /* 0x0003e80008000406 */
[----:B0-----:R-:W2:Y:S04]  /*2c50*/  LDL.LU R4, [R1+0xb0] ;  /* 0x0000b00001047983 */ /* 0x001ea80000300800 */
[----:B---3--:R0:W-:Y:S04]  /*2c60*/  STS.U16 [R0+UR6+0x20400], R13 ;  /* 0x0204000d00007988 */ /* 0x0081e80008000406 */
[----:B-1----:R-:W3:Y:S04]  /*2c70*/  LDL.LU R5, [R1+0xa4] ;  /* 0x0000a40001057983 */ /* 0x002ee80000300800 */
[----:B------:R-:W2:Y:S04]  /*2c80*/  LDL.LU R26, [R1+0xa0] ;  /* 0x0000a000011a7983 */ /* 0x000ea80000300800 */
[----:B------:R1:W-:Y:S04]  /*2c90*/  STS.U16 [R0+UR6+0x20800], R14 ;  /* 0x0208000e00007988 */ /* 0x0003e80008000406 */
[----:B0-----:R-:W3:Y:S04]  /*2ca0*/  LDL.LU R13, [R1+0x9c] ;  /* 0x00009c00010d7983 */ /* 0x001ee80000300800 */
[----:B------:R0:W-:Y:S04]  /*2cb0*/  STS.U16 [R0+UR6+0x20a00], R15 ;  /* 0x020a000f00007988 */ /* 0x0001e80008000406 */
[----:B-1----:R-:W3:Y:S04]  /*2cc0*/  LDL.LU R14, [R1+0x90] ;  /* 0x00009000010e7983 */ /* 0x002ee80000300800 */
        /* <DEDUP_REMOVED lines=24> */
[----:B0-----:R-:W3:Y:S04]  /*2e50*/  LDL.LU R22, [R1+0x3c] ;  /* 0x00003c0001167983 */ /* 0x001ee80000300800 */
[----:B----4-:R0:W-:Y:S04]  /*2e60*/  STS.U16 [R0+UR6+0x22800], R2 ;  /* 0x0228000200007988 */ /* 0x0101e80008000406 */
[----:B0-----:R-:W4:Y:S04]  /*2e70*/  LDL.LU R2, [R1+0x2ac0] ;  /* 0x002ac00001027983 */ /* 0x001f280000300800 */
[----:B------:R0:W-:Y:S04]  /*2e80*/  STS.U16 [R0+UR6+0x23a00], R29 ;  /* 0x023a001d00007988 */ /* 0x0001e80008000406 */
[----:B0-----:R-:W3:Y:S04]  /*2e90*/  LDL.LU R29, [R1+0x38] ;  /* 0x00003800011d7983 */ /* 0x001ee80000300800 */
[----:B--2---:R0:W-:Y:S04]  /*2ea0*/  STS.U16 [R0+UR6+0x24200], R26 ;  /* 0x0242001a00007988 */ /* 0x0041e80008000406 */
[----:B0-----:R-:W2:Y:S04]  /*2eb0*/  LDL.LU R26, [R1+0x34] ;  /* 0x00003400011a7983 */ /* 0x001ea80000300800 */
[----:B----4-:R0:W-:Y:S04]  /*2ec0*/  STS.U16 [R0+UR6+0x22a00], R2 ;  /* 0x022a000200007988 */ /* 0x0101e80008000406 */
[----:B0-----:R-:W4:Y:S04]  /*2ed0*/  LDL.LU R2, [R1+0x2c] ;  /* 0x00002c0001027983 */ /* 0x001f280000300800 */
[----:B------:R-:W-:Y:S04]  /*2ee0*/  STS.U16 [R0+UR6+0x22c00], R27 ;  /* 0x022c001b00007988 */ /* 0x000fe80008000406 */
        /* <DEDUP_REMOVED lines=8> */
[----:B---3--:R-:W-:Y:S04]  /*2f70*/  STS.U16 [R0+UR6+0x24000], R5 ;  /* 0x0240000500007988 */ /* 0x008fe80008000406 */
[----:B------:R-:W-:Y:S04]  /*2f80*/  STS.U16 [R0+UR6+0x26200], R29 ;  /* 0x0262001d00007988 */ /* 0x000fe80008000406 */
[----:B----4-:R0:W-:Y:S04]  /*2f90*/  STL [R1+0x2abc], R2 ;  /* 0x002abc0201007387 */ /* 0x0101e80000100800 */
[----:B0-----:R-:W3:Y:S04]  /*2fa0*/  LDL.LU R2, [R1+0x30] ;  /* 0x0000300001027983 */ /* 0x001ee80000300800 */
        /* <DEDUP_REMOVED lines=9> */
[----:B------:R-:W4:Y:S04]  /*3040*/  LDL.LU R5, [R1] ;  /* 0x0000000001057983 */ /* 0x000f280000300800 */
[----:B------:R-:W4:Y:S04]  /*3050*/  LDL.LU R29, [R1+0x4] ;  /* 0x00000400011d7983 */ /* 0x000f280000300800 */
[----:B------:R0:W-:Y:S04]  /*3060*/  STS.U16 [R0+UR6+0x24400], R13 ;  /* 0x0244000d00007988 */ /* 0x0001e80008000406 */
[----:B------:R1:W-:Y:S04]  /*3070*/  STS.U16 [R0+UR6+0x24600], R14 ;  /* 0x0246000e00007988 */ /* 0x0003e80008000406 */
[----:B------:R2:W-:Y:S04]  /*3080*/  STS.U16 [R0+UR6+0x24800], R15 ;  /* 0x0248000f00007988 */ /* 0x0005e80008000406 */
[----:B0-----:R-:W4:Y:S04]  /*3090*/  LDL.LU R13, [R1+0x1b8] ;  /* 0x0001b800010d7983 */ /* 0x001f280000300800 */
[----:B-1----:R-:W4:Y:S04]  /*30a0*/  LDL.LU R14, [R1+0x1b4] ;  /* 0x0001b400010e7983 */ /* 0x002f280000300800 */
[----:B------:R0:W-:Y:S04]  /*30b0*/  STS.U16 [R0+UR6+0x24a00], R12 ;  /* 0x024a000c00007988 */ /* 0x0001e80008000406 */
[----:B--2---:R-:W2:Y:S04]  /*30c0*/  LDL.LU R15, [R1+0x1b0] ;  /* 0x0001b000010f7983 */ /* 0x004ea80000300800 */
[----:B------:R1:W-:Y:S04]  /*30d0*/  STS.U16 [R0+UR6+0x24c00], R23 ;  /* 0x024c001700007988 */ /* 0x0003e80008000406 */
[----:B0-----:R-:W2:Y:S04]  /*30e0*/  LDL.LU R12, [R1+0x1ac] ;  /* 0x0001ac00010c7983 */ /* 0x001ea80000300800 */
[----:B------:R0:W-:Y:S04]  /*30f0*/  STS.U16 [R0+UR6+0x24e00], R20 ;  /* 0x024e001400007988 */ /* 0x0001e80008000406 */
[----:B-1----:R-:W2:Y:S04]  /*3100*/  LDL.LU R23, [R1+0x1a8] ;  /* 0x0001a80001177983 */ /* 0x002ea80000300800 */
        /* <DEDUP_REMOVED lines=20> */
[----:B0-----:R-:W2:Y:S04]  /*3250*/  LDL.LU R26, [R1+0x158] ;  /* 0x00015800011a7983 */ /* 0x001ea80000300800 */
[----:B---3--:R0:W-:Y:S04]  /*3260*/  STS.U16 [R0+UR6+0x26600], R2 ;  /* 0x0266000200007988 */ /* 0x0081e80008000406 */
[----:B----4-:R-:W-:Y:S04]  /*3270*/  STS.U16 [R0+UR6+0x26a00], R27 ;  /* 0x026a001b00007988 */ /* 0x010fe80008000406 */
[----:B0-----:R-:W3:Y:S04]  /*3280*/  LDL.LU R2, [R1+0x2abc] ;  /* 0x002abc0001027983 */ /* 0x001ee80000300800 */
[----:B------:R0:W-:Y:S04]  /*3290*/  STS.U16 [R0+UR6+0x27c00], R29 ;  /* 0x027c001d00007988 */ /* 0x0001e80008000406 */
[----:B0-----:R-:W4:Y:S04]  /*32a0*/  LDL.LU R29, [R1+0x154] ;  /* 0x00015400011d7983 */ /* 0x001f280000300800 */
[----:B------:R-:W2:Y:S04]  /*32b0*/  LDL.LU R27, [R1+0x13c] ;  /* 0x00013c00011b7983 */ /* 0x000ea80000300800 */
[----:B--2---:R0:W-:Y:S04]  /*32c0*/  STL [R1+0x2ab4], R27 ;  /* 0x002ab41b01007387 */ /* 0x0041e80000100800 */
[----:B0-----:R-:W2:Y:S04]  /*32d0*/  LDL.LU R27, [R1+0x148] ;  /* 0x00014800011b7983 */ /* 0x001ea80000300800 */
[----:B---3--:R0:W-:Y:S04]  /*32e0*/  STS.U16 [R0+UR6+0x26800], R2 ;  /* 0x0268000200007988 */ /* 0x0081e80008000406 */
[----:B------:R-:W-:Y:S04]  /*32f0*/  STS.U16 [R0+UR6+0x26c00], R10 ;  /* 0x026c000a00007988 */ /* 0x000fe80008000406 */
[----:B------:R-:W-:Y:S01]  /*3300*/  STS.U16 [R0+UR6+0x27000], R6 ;  /* 0x0270000600007988 */ /* 0x000fe20008000406 */
[----:B0-----:R-:W-:-:S03]  /*3310*/  LOP3.LUT R2, R0, 0x20, RZ, 0x3c, !PT ;  /* 0x0000002000027812 */ /* 0x001fc600078e3cff */
[----:B------:R-:W-:Y:S04]  /*3320*/  STS.U16 [R0+UR6+0x27400], R8 ;  /* 0x0274000800007988 */ /* 0x000fe80008000406 */
[----:B------:R-:W-:Y:S04]  /*3330*/  STS.U16 [R0+UR6+0x26e00], R11 ;  /* 0x026e000b00007988 */ /* 0x000fe80008000406 */
[----:B--2---:R0:W-:Y:S04]  /*3340*/  STL [R1+0x2ab8], R27 ;  /* 0x002ab81b01007387 */ /* 0x0041e80000100800 */
[----:B0-----:R-:W2:Y:S04]  /*3350*/  LDL.LU R27, [R1+0x14c] ;  /* 0x00014c00011b7983 */ /* 0x001ea80000300800 */
[----:B------:R-:W3:Y:S04]  /*3360*/  LDL.LU R10, [R1+0x138] ;  /* 0x00013800010a7983 */ /* 0x000ee80000300800 */
[----:B------:R-:W3:Y:S04]  /*3370*/  LDL.LU R6, [R1+0x12c] ;  /* 0x00012c0001067983 */ /* 0x000ee80000300800 */
[----:B------:R-:W-:Y:S04]  /*3380*/  STS.U16 [R0+UR6+0x27200], R7 ;  /* 0x0272000700007988 */ /* 0x000fe80008000406 */
[----:B------:R-:W-:Y:S04]  /*3390*/  STS.U16 [R0+UR6+0x27600], R9 ;  /* 0x0276000900007988 */ /* 0x000fe80008000406 */
[----:B------:R-:W-:Y:S04]  /*33a0*/  STS.U16 [R0+UR6+0x27800], R21 ;  /* 0x0278001500007988 */ /* 0x000fe80008000406 */
[----:B------:R0:W-:Y:S04]  /*33b0*/  STS.U16 [R0+UR6+0x27a00], R4 ;  /* 0x027a000400007988 */ /* 0x0001e80008000406 */
[----:B------:R-:W-:Y:S04]  /*33c0*/  STS.U16 [R0+UR6+0x27e00], R5 ;  /* 0x027e000500007988 */ /* 0x000fe80008000406 */
[----:B------:R-:W3:Y:S04]  /*33d0*/  LDL.LU R8, [R1+0x128] ;  /* 0x0001280001087983 */ /* 0x000ee80000300800 */
        /* <DEDUP_REMOVED lines=26> */
[----:B----4-:R0:W-:Y:S04]  /*3580*/  STS.U16 [R2+UR6+0x22100], R29 ;  /* 0x0221001d02007988 */ /* 0x0101e80008000406 */
[----:B-1----:R-:W4:Y:S04]  /*3590*/  LDL.LU R26, [R1+0xa8] ;  /* 0x0000a800011a7983 */ /* 0x002f280000300800 */
[----:B0-----:R-:W4:Y:S04]  /*35a0*/  LDL.LU R29, [R1+0x98] ;  /* 0x00009800011d7983 */ /* 0x001f280000300800 */
[----:B------:R-:W4:Y:S04]  /*35b0*/  LDL.LU R0, [R1+0x94] ;  /* 0x0000940001007983 */ /* 0x000f280000300800 */
[----:B------:R-:W4:Y:S04]  /*35c0*/  LDL.LU R11, [R1+0x84] ;  /* 0x00008400010b7983 */ /* 0x000f280000300800 */
[----:B------:R-:W4:Y:S04]  /*35d0*/  LDL.LU R7, [R1+0x80] ;  /* 0x0000800001077983 */ /* 0x000f280000300800 */
[----:B------:R-:W4:Y:S04]  /*35e0*/  LDL.LU R9, [R1+0x6c] ;  /* 0x00006c0001097983 */ /* 0x000f280000300800 */
[----:B------:R-:W4:Y:S04]  /*35f0*/  LDL.LU R21, [R1+0x64] ;  /* 0x0000640001157983 */ /* 0x000f280000300800 */
[----:B------:R0:W-:Y:S04]  /*3600*/  STS.U16 [R2+UR6+0x20500], R15 ;  /* 0x0205000f02007988 */ /* 0x0001e80008000406 */
[----:B------:R-:W4:Y:S04]  /*3610*/  LDL.LU R5, [R1+0x5c] ;  /* 0x00005c0001057983 */ /* 0x000f280000300800 */
[----:B------:R1:W-:Y:S04]  /*3620*/  STS.U16 [R2+UR6+0x21700], R25 ;  /* 0x0217001902007988 */ /* 0x0003e80008000406 */
[----:B0-----:R-:W4:Y:S04]  /*3630*/  LDL.LU R15, [R1+0x54] ;  /* 0x00005400010f7983 */ /* 0x001f280000300800 */
[----:B------:R0:W-:Y:S04]  /*3640*/  STS.U16 [R2+UR6+0x21b00], R28 ;  /* 0x021b001c02007988 */ /* 0x0001e80008000406 */
[----:B-1----:R-:W4:Y:S04]  /*3650*/  LDL.LU R25, [R1+0x4c] ;  /* 0x00004c0001197983 */ /* 0x002f280000300800 */
[----:B0-----:R-:W4:Y:S04]  /*3660*/  LDL.LU R28, [R1+0x44] ;  /* 0x00004400011c7983 */ /* 0x001f280000300800 */
[----:B--2---:R0:W-:Y:S04]  /*3670*/  STS.U16 [R2+UR6+0x22300], R27 ;  /* 0x0223001b02007988 */ /* 0x0041e80008000406 */
[----:B0-----:R-:W2:Y:S04]  /*3680*/  LDL.LU R27, [R1+0x2ab8] ;  /* 0x002ab800011b7983 */ /* 0x001ea80000300800 */
[----:B--2---:R0:W-:Y:S04]  /*3690*/  STS.U16 [R2+UR6+0x22500], R27 ;  /* 0x0225001b02007988 */ /* 0x0041e80008000406 */
[----:B0-----:R-:W2:Y:S04]  /*36a0*/  LDL.LU R27, [R1+0x2ab4] ;  /* 0x002ab400011b7983 */ /* 0x001ea80000300800 */
[----:B---3--:R-:W-:Y:S04]  /*36b0*/  STS.U16 [R2+UR6+0x22900], R10 ;  /* 0x0229000a02007988 */ /* 0x008fe80008000406 */
        /* <DEDUP_REMOVED lines=15> */
[----:B----4-:R-:W-:Y:S04]  /*37b0*/  STS.U16 [R2+UR6+0x24900], R26 ;  /* 0x0249001a02007988 */ /* 0x010fe80008000406 */
[----:B------:R-:W-:Y:S04]  /*37c0*/  STS.U16 [R2+UR6+0x24b00], R29 ;  /* 0x024b001d02007988 */ /* 0x000fe80008000406 */
[----:B--2---:R0:W-:Y:S04]  /*37d0*/  STS.U16 [R2+UR6+0x22700], R27 ;  /* 0x0227001b02007988 */ /* 0x0041e80008000406 */
[----:B0-----:R-:W2:Y:S04]  /*37e0*/  LDL.LU R27, [R1+0x2ab0] ;  /* 0x002ab000011b7983 */ /* 0x001ea80000300800 */
[----:B------:R-:W3:Y:S04]  /*37f0*/  LDL.LU R10, [R1+0x2aac] ;  /* 0x002aac00010a7983 */ /* 0x000ee80000300800 */
[----:B------:R-:W4:Y:S04]  /*3800*/  LDL.LU R6, [R1+0x2aa8] ;  /* 0x002aa80001067983 */ /* 0x000f280000300800 */
[----:B------:R-:W2:Y:S04]  /*3810*/  LDL.LU R8, [R1+0x2aa4] ;  /* 0x002aa40001087983 */ /* 0x000ea80000300800 */
        /* <DEDUP_REMOVED lines=8> */
[----:B------:R0:W5:Y:S04]  /*38a0*/  LDL.LU R24, [R1+0x2a80] ;  /* 0x002a800001187983 */ /* 0x0001680000300800 */
[----:B------:R-:W2:Y:S04]  /*38b0*/  LDL.LU R17, [R1+0x2a7c] ;  /* 0x002a7c0001117983 */ /* 0x000ea80000300800 */
[----:B------:R-:W2:Y:S04]  /*38c0*/  LDL.LU R16, [R1+0x2a78] ;  /* 0x002a780001107983 */ /* 0x000ea80000300800 */
[----:B------:R-:W2:Y:S04]  /*38d0*/  LDL.LU R3, [R1+0x2a74] ;  /* 0x002a740001037983 */ /* 0x000ea80000300800 */
[----:B------:R-:W2:Y:S04]  /*38e0*/  LDL.LU R22, [R1+0x2a70] ;  /* 0x002a700001167983 */ /* 0x000ea80000300800 */
[----:B------:R-:W2:Y:S04]  /*38f0*/  LDL.LU R26, [R1+0x2a6c] ;  /* 0x002a6c00011a7983 */ /* 0x000ea80000300800 */
[----:B------:R-:W2:Y:S04]  /*3900*/  LDL.LU R29, [R1+0x2a68] ;  /* 0x002a6800011d7983 */ /* 0x000ea80000300800 */
[----:B------:R1:W-:Y:S04]  /*3910*/  STS.U16 [R2+UR6+0x24d00], R0 ;  /* 0x024d000002007988 */ /* 0x0003e80008000406 */
[----:B------:R-:W-:Y:S04]  /*3920*/  STS.U16 [R2+UR6+0x24f00], R11 ;  /* 0x024f000b02007988 */ /* 0x000fe80008000406 */
[----:B------:R-:W-:Y:S01]  /*3930*/  STS.U16 [R2+UR6+0x25100], R7 ;  /* 0x0251000702007988 */ /* 0x000fe20008000406 */
[----:B-1----:R-:W-:-:S03]  /*3940*/  MOV R0, 0x3f800000 ;  /* 0x3f80000000007802 */ /* 0x002fc60000000f00 */
[----:B------:R-:W-:Y:S04]  /*3950*/  STS.U16 [R2+UR6+0x25300], R9 ;  /* 0x0253000902007988 */ /* 0x000fe80008000406 */
[----:B------:R-:W-:Y:S04]  /*3960*/  STS.U16 [R2+UR6+0x25500], R21 ;  /* 0x0255001502007988 */ /* 0x000fe80008000406 */
[----:B------:R-:W-:Y:S04]  /*3970*/  STS.U16 [R2+UR6+0x25700], R5 ;  /* 0x0257000502007988 */ /* 0x000fe80008000406 */
[----:B------:R-:W-:Y:S04]  /*3980*/  STS.U16 [R2+UR6+0x25900], R15 ;  /* 0x0259000f02007988 */ /* 0x000fe80008000406 */
[----:B------:R1:W-:Y:S04]  /*3990*/  STS.U16 [R2+UR6+0x25b00], R25 ;  /* 0x025b001902007988 */ /* 0x0003e80008000406 */
[----:B------:R-:W-:Y:S01]  /*39a0*/  STS.U16 [R2+UR6+0x25d00], R28 ;  /* 0x025d001c02007988 */ /* 0x000fe20008000406 */
[----:B-1----:R-:W1:Y:S02]  /*39b0*/  S2R R25, SR_CTAID.X ;  /* 0x0000000000197919 */ /* 0x002e640000002500 */
[----:B-1----:R-:W-:Y:S01]  /*39c0*/  SHF.L.U32 R25, R25, 0x5, RZ ;  /* 0x0000000519197819 */ /* 0x002fe200000006ff */
[----:B---3--:R-:W-:Y:S04]  /*39d0*/  STS.U16 [R2+UR6+0x27d00], R10 ;  /* 0x027d000a02007988 */ /* 0x008fe80008000406 */
[----:B----4-:R-:W-:Y:S04]  /*39e0*/  STS.U16 [R2+UR6+0x27b00], R6 ;  /* 0x027b000602007988 */ /* 0x010fe80008000406 */
[----:B--2---:R-:W-:Y:S04]  /*39f0*/  STS.U16 [R2+UR6+0x27900], R8 ;  /* 0x0279000802007988 */ /* 0x004fe80008000406 */
        /* <DEDUP_REMOVED lines=10> */
[----:B------:R1:W-:Y:S04]  /*3aa0*/  STS.U16 [R2+UR6+0x26500], R3 ;  /* 0x0265000302007988 */ /* 0x0003e80008000406 */
[----:B------:R-:W-:Y:S04]  /*3ab0*/  STS.U16 [R2+UR6+0x26300], R22 ;  /* 0x0263001602007988 */ /* 0x000fe80008000406 */
[----:B------:R-:W-:Y:S04]  /*3ac0*/  STS.U16 [R2+UR6+0x26100], R26 ;  /* 0x0261001a02007988 */ /* 0x000fe80008000406 */
[----:B------:R2:W-:Y:S01]  /*3ad0*/  STS.U16 [R2+UR6+0x25f00], R29 ;  /* 0x025f001d02007988 */ /* 0x0005e20008000406 */
[----:B-1----:R-:W-:Y:S01]  /*3ae0*/  MOV R3, 0xff800000 ;  /* 0xff80000000037802 */ /* 0x002fe20000000f00 */
[----:B--2---:R-:W-:-:S05]  /*3af0*/  IMAD.MOV.U32 R2, RZ, RZ, -0x800000 ;  /* 0xff800000ff027424 */ /* 0x004fca00078e00ff */
[----:B------:R-:W-:Y:S04]  /*3b00*/  STL [R1+0x49c], R2 ;  /* 0x00049c0201007387 */ /* 0x000fe80000100800 */
[----:B------:R1:W-:Y:S04]  /*3b10*/  STL [R1+0xc50], R0 ;  /* 0x000c500001007387 */ /* 0x0003e80000100800 */
[----:B------:R2:W-:Y:S01]  /*3b20*/  STL [R1+0x498], R3 ;  /* 0x0004980301007387 */ /* 0x0005e20000100800 */
[----:B-1----:R-:W-:-:S03]  /*3b30*/  MOV R0, 0xff800000 ;  /* 0xff80000000007802 */ /* 0x002fc60000000f00 */
[----:B------:R1:W-:Y:S01]  /*3b40*/  STL [R1+0x470], R2 ;  /* 0x0004700201007387 */ /* 0x0003e20000100800 */
[----:B--2---:R-:W-:-:S03]  /*3b50*/  IMAD.MOV.U32 R3, RZ, RZ, 0x3f800000 ;  /* 0x3f800000ff037424 */ /* 0x004fc600078e00ff */
[----:B------:R2:W-:Y:S01]  /*3b60*/  STL [R1+0x460], R0 ;  /* 0x0004600001007387 */ /* 0x0005e20000100800 */
[----:B-1----:R-:W-:-:S03]  /*3b70*/  MOV R2, 0x3f800000 ;  /* 0x3f80000000027802 */ /* 0x002fc60000000f00 */
[----:B------:R-:W-:Y:S01]  /*3b80*/  STL [R1+0xc54], R3 ;  /* 0x000c540301007387 */ /* 0x000fe20000100800 */
[----:B--2---:R-:W-:-:S03]  /*3b90*/  MOV R0, 0x3f800000 ;  /* 0x3f80000000007802 */ /* 0x004fc60000000f00 */
[----:B------:R-:W-:Y:S04]  /*3ba0*/  STL [R1+0xc58], R2 ;  /* 0x000c580201007387 */ /* 0x000fe80000100800 */
[----:B------:R-:W-:Y:S04]  /*3bb0*/  STL [R1+0x5a0], RZ ;  /* 0x0005a0ff01007387 */ /* 0x000fe80000100800 */
[----:B------:R1:W-:Y:S04]  /*3bc0*/  STL [R1+0xc5c], R0 ;  /* 0x000c5c0001007387 */ /* 0x0003e80000100800 */
[----:B------:R0:W-:Y:S04]  /*3bd0*/  STL [R1+0x5a4], RZ ;  /* 0x0005a4ff01007387 */ /* 0x0001e80000100800 */
        /* <DEDUP_REMOVED lines=121> */
[----:B------:R0:W-:Y:S01]  /*4370*/  STL [R1+0x7ac], RZ ;  /* 0x0007acff01007387 */ /* 0x0001e20000100800 */
[----:B-1----:R-:W-:-:S03]  /*4380*/  VIADD R0, R25, 0x20 ;  /* 0x0000002019007836 */ /* 0x002fc60000000000 */
[----:B------:R0:W-:Y:S04]  /*4390*/  STL [R1+0x7b0], RZ ;  /* 0x0007b0ff01007387 */ /* 0x0001e80000100800 */
[----:B------:R0:W-:Y:S04]  /*43a0*/  STL [R1+0x7b4], RZ ;  /* 0x0007b4ff01007387 */ /* 0x0001e80000100800 */
[----:B------:R0:W-:Y:S04]  /*43b0*/  STL [R1+0x7b8], RZ ;  /* 0x0007b8ff01007387 */ /* 0x0001e80000100800 */
[----:B------:R0:W-:Y:S01]  /*43c0*/  STL [R1+0x7bc], RZ ;  /* 0x0007bcff01007387 */ /* 0x0001e20000100800 */
[----:B------:R-:W-:-:S02]  /*43d0*/  ISETP.GE.AND P0, PT, R0, 0x1, PT ;  /* 0x000000010000780c */ /* 0x000fc40003f06270 */
[----:B------:R-:W-:-:S11]  /*43e0*/  LOP3.LUT R4, R27, 0x7f, RZ, 0xc0, !PT ;  /* 0x0000007f1b047812 */ /* 0x000fd600078ec0ff */
[----:B0-----:R-:W-:Y:S05]  /*43f0*/  @!P0 BRA `(.L_x_0) ;  /* 0x0000050400a88947 */ /* 0x001fea0003800000 */
[----:B------:R-:W0:Y:S01]  /*4400*/  LDC.64 R2, c[0x0][0x250] ;  /* 0x00009400ff027b82 */ /* 0x000e220000000a00 */
[----:B------:R-:W-:Y:S01]  /*4410*/  SHF.R.U32.HI R0, RZ, 0x2, R27 ;  /* 0x00000002ff007819 */ /* 0x000fe2000001161b */
[----:B------:R-:W-:Y:S01]  /*4420*/  STL [R1+0x2c8c], R16 ;  /* 0x002c8c1001007387 */ /* 0x000fe20000100800 */
[----:B------:R-:W-:Y:S01]  /*4430*/  ULDC.64 UR4, c[0x0][0x260] ;  /* 0x0000980000047ab9 */ /* 0x000fe20000000a00 */
[----:B------:R-:W-:Y:S01]  /*4440*/  ULDC UR9, c[0x0][0x238] ;  /* 0x00008e0000097ab9 */ /* 0x000fe20000000800 */
[----:B------:R-:W-:Y:S01]  /*4450*/  SGXT.U32 R0, R0, 0x3 ;  /* 0x000000030000781a */ /* 0x000fe20000000000 */
[----:B------:R-:W-:Y:S01]  /*4460*/  STL [R1+0x2c90], R16 ;  /* 0x002c901001007387 */ /* 0x000fe20000100800 */
[----:B------:R-:W-:Y:S01]  /*4470*/  UIMAD UR4, UR7, UR4, URZ ;  /* 0x00000004070472a4 */ /* 0x000fe2000f8e023f */
[----:B------:R-:W1:Y:S01]  /*4480*/  LDC.64 R6, c[0x0][0x218] ;  /* 0x00008600ff067b82 */ /* 0x000e620000000a00 */
[----:B------:R-:W-:Y:S01]  /*4490*/  LOP3.LUT R8, R0, R25, RZ, 0xfc, !PT ;  /* 0x0000001900087212 */ /* 0x000fe200078efcff */
[----:B------:R-:W-:Y:S01]  /*44a0*/  STL [R1+0x2c88], R20 ;  /* 0x002c881401007387 */ /* 0x000fe20000100800 */
[C-C-:B------:R-:W-:Y:S01]  /*44b0*/  LOP3.LUT R8, R25.reuse, 0x10, R0.reuse, 0xfe, !PT ;  /* 0x0000001019087812 */ /* 0x140fe200078efe00 */
[----:B------:R-:W-:Y:S01]  /*44c0*/  IMAD R10, R4, UR5, RZ ;  /* 0x00000005040a7c24 */ /* 0x000fe2000f8e02ff */
[C-C-:B------:R-:W-:Y:S01]  /*44d0*/  LOP3.LUT R9, R25.reuse, 0x8, R0.reuse, 0xfe, !PT ;  /* 0x0000000819097812 */ /* 0x140fe200078efe00 */
[----:B------:R-:W-:Y:S01]  /*44e0*/  STL [R1+0x2c94], R20 ;  /* 0x002c941401007387 */ /* 0x000fe20000100800 */
[----:B------:R-:W-:Y:S01]  /*44f0*/  LOP3.LUT R0, R25, 0x18, R0, 0xfe, !PT ;  /* 0x0000001819007812 */ /* 0x000fe200078efe00 */
[----:B------:R-:W2:Y:S01]  /*4500*/  LDC R12, c[0x0][0x258] ;  /* 0x00009600ff0c7b82 */ /* 0x000ea20000000800 */
[----:B------:R-:W-:Y:S01]  /*4510*/  USHF.L.U32 UR5, UR4, 0x1, URZ ;  /* 0x0000000104057899 */ /* 0x000fe2000800063f */
[----:B------:R-:W-:Y:S01]  /*4520*/  STL [R1+0x2c84], R18 ;  /* 0x002c841201007387 */ /* 0x000fe20000100800 */
[C---:B------:R-:W-:Y:S01]  /*4530*/  SHF.L.U32 R5, R10.reuse, 0x1, RZ ;  /* 0x000000010a057819 */ /* 0x040fe200000006ff */
[----:B------:R-:W-:-:S02]  /*4540*/  IMAD.HI R10, R10, 0x2, RZ ;  /* 0x000000020a0a7827 */ /* 0x000fc400078e02ff */
[----:B------:R-:W-:Y:S02]  /*4550*/  STL [R1+0x2c98], R18 ;  /* 0x002c981201007387 */ /* 0x000fe40000100800 */
[----:B0-----:R-:W-:Y:S01]  /*4560*/  IMAD R2, R2, UR7, RZ ;  /* 0x0000000702027c24 */ /* 0x001fe2000f8e02ff */
[----:B------:R-:W0:Y:S01]  /*4570*/  LDC.64 R28, c[0x0][0x220] ;  /* 0x00008800ff1c7b82 */ /* 0x000e220000000a00 */
[----:B------:R-:W-:Y:S04]  /*4580*/  STL [R1+0x2c80], R22 ;  /* 0x002c801601007387 */ /* 0x000fe80000100800 */
[----:B------:R3:W-:Y:S01]  /*4590*/  STL [R1+0x2c9c], R22 ;  /* 0x002c9c1601007387 */ /* 0x0007e20000100800 */
[C---:B-1----:R-:W-:Y:S02]  /*45a0*/  LEA R13, P0, R2.reuse, R6, 0x1 ;  /* 0x00000006020d7211 */ /* 0x042fe400078008ff */
[----:B------:R-:W1:Y:S01]  /*45b0*/  LDC R0, c[0x0][0x268] ;  /* 0x00009a00ff007b82 */ /* 0x000e620000000800 */
[----:B-----5:R-:W-:Y:S01]  /*45c0*/  STL [R1+0x2c7c], R24 ;  /* 0x002c7c1801007387 */ /* 0x020fe20000100800 */
[----:B------:R-:W-:-:S03]  /*45d0*/  LEA.HI.X.SX32 R7, R2, R7, 0x1, P0 ;  /* 0x0000000702077211 */ /* 0x000fc600000f0eff */
[----:B------:R-:W-:Y:S01]  /*45e0*/  STL [R1+0x2c68], R26 ;  /* 0x002c681a01007387 */ /* 0x000fe20000100800 */
[----:B--2---:R-:W-:Y:S02]  /*45f0*/  IMAD R6, R4, R12, RZ ;  /* 0x0000000c04067224 */ /* 0x004fe400078e02ff */
[----:B------:R-:W2:Y:S01]  /*4600*/  LDC R14, c[0x0][0x268] ;  /* 0x00009a00ff0e7b82 */ /* 0x000ea20000000800 */
[----:B------:R-:W-:Y:S02]  /*4610*/  STL [R1+0x2c78], R26 ;  /* 0x002c781a01007387 */ /* 0x000fe40000100800 */
[----:B------:R-:W-:Y:S02]  /*4620*/  LEA R8, R12, R6, 0x7 ;  /* 0x000000060c087211 */ /* 0x000fe400078e38ff */
[-C--:B---3--:R-:W-:Y:S02]  /*4630*/  LEA R22, P0, R6, R13.reuse, 0x1 ;  /* 0x0000000d06167211 */ /* 0x088fe400078008ff */
[----:B------:R-:W-:Y:S01]  /*4640*/  LEA R9, R12, R8, 0x7 ;  /* 0x000000080c097211 */ /* 0x000fe200078e38ff */
[----:B------:R-:W3:Y:S01]  /*4650*/  LDC R2, c[0x0][0x268] ;  /* 0x00009a00ff027b82 */ /* 0x000ee20000000800 */
[----:B------:R-:W-:-:S02]  /*4660*/  LEA R18, P1, R8, R13, 0x1 ;  /* 0x0000000d08127211 */ /* 0x000fc400078208ff */
[C---:B------:R-:W-:Y:S01]  /*4670*/  LEA R20, P2, R9.reuse, R13, 0x1 ;  /* 0x0000000d09147211 */ /* 0x040fe200078408ff */
[----:B------:R-:W-:Y:S01]  /*4680*/  IMAD R12, R12, 0x80, R9 ;  /* 0x000000800c0c7824 */ /* 0x000fe200078e0209 */
[-C--:B------:R-:W-:Y:S02]  /*4690*/  LEA.HI.X.SX32 R23, R6, R7.reuse, 0x1, P0 ;  /* 0x0000000706177211 */ /* 0x080fe400000f0eff */
[----:B------:R-:W-:Y:S01]  /*46a0*/  LEA.HI.X.SX32 R19, R8, R7, 0x1, P1 ;  /* 0x0000000708137211 */ /* 0x000fe200008f0eff */
[----:B------:R-:W4:Y:S01]  /*46b0*/  LDC R11, c[0x0][0x268] ;  /* 0x00009a00ff0b7b82 */ /* 0x000f220000000800 */
[C---:B------:R-:W-:Y:S01]  /*46c0*/  LEA R16, P3, R12.reuse, R13, 0x1 ;  /* 0x0000000d0c107211 */ /* 0x040fe200078608ff */
[----:B------:R1:W-:Y:S01]  /*46d0*/  STL.64 [R1+0x490], R22 ;  /* 0x0004901601007387 */ /* 0x0003e20000100a00 */
[-C--:B------:R-:W-:Y:S02]  /*46e0*/  LEA.HI.X.SX32 R21, R9, R7.reuse, 0x1, P2 ;  /* 0x0000000709157211 */ /* 0x080fe400010f0eff */
[----:B------:R-:W-:-:S02]  /*46f0*/  LEA.HI.X.SX32 R17, R12, R7, 0x1, P3 ;  /* 0x000000070c117211 */ /* 0x000fc400018f0eff */
[----:B0-----:R-:W-:Y:S01]  /*4700*/  IADD3 R28, P4, P5, R5, UR5, R28 ;  /* 0x00000005051c7c10 */ /* 0x001fe2000fd9e01c */
[----:B------:R-:W-:Y:S01]  /*4710*/  UIMAD.WIDE UR4, UR4, 0x2, URZ ;  /* 0x00000002040478a5 */ /* 0x000fe2000f8e023f */
[----:B-1----:R-:W-:Y:S01]  /*4720*/  IMAD R0, R0, 0x39e, RZ ;  /* 0x0000039e00007824 */ /* 0x002fe200078e02ff */
[----:B------:R-:W0:Y:S01]  /*4730*/  LDC R7, c[0x0][0x268] ;  /* 0x00009a00ff077b82 */ /* 0x000e220000000800 */
[----:B------:R1:W4:Y:S04]  /*4740*/  LDL.LU R22, [R1+0x2c9c] ;  /* 0x002c9c0001167983 */ /* 0x0003280000300800 */
[----:B------:R2:W-:Y:S03]  /*4750*/  STL.64 [R1+0x488], R18 ;  /* 0x0004881201007387 */ /* 0x0005e60000100a00 */
[----:B------:R-:W1:Y:S08]  /*4760*/  LDC R6, c[0x0][0x268] ;  /* 0x00009a00ff067b82 */ /* 0x000e700000000800 */
[----:B------:R-:W1:Y:S01]  /*4770*/  LDC R9, c[0x0][0x268] ;  /* 0x00009a00ff097b82 */ /* 0x000e620000000800 */
[----:B--2---:R2:W2:Y:S04]  /*4780*/  LDL.LU R18, [R1+0x2c98] ;  /* 0x002c980001127983 */ /* 0x0044a80000300800 */
[----:B------:R3:W-:Y:S03]  /*4790*/  STL.64 [R1+0x480], R20 ;  /* 0x0004801401007387 */ /* 0x0007e60000100a00 */
[----:B------:R-:W1:Y:S01]  /*47a0*/  LDC R8, c[0x0][0x268] ;  /* 0x00009a00ff087b82 */ /* 0x000e620000000800 */
[----:B------:R-:W-:-:S02]  /*47b0*/  IMAD R14, R14, 0x39a, RZ ;  /* 0x0000039a0e0e7824 */ /* 0x000fc400078e02ff */
[----:B---3--:R-:W-:-:S05]  /*47c0*/  IMAD R2, R2, 0x3a2, RZ ;  /* 0x000003a202027824 */ /* 0x008fca00078e02ff */
[----:B------:R-:W3:Y:S01]  /*47d0*/  LDC R4, c[0x0][0x268] ;  /* 0x00009a00ff047b82 */ /* 0x000ee20000000800 */
[----:B------:R0:W2:Y:S04]  /*47e0*/  LDL.LU R20, [R1+0x2c94] ;  /* 0x002c940001147983 */ /* 0x0000a80000300800 */
[----:B------:R0:W-:Y:S03]  /*47f0*/  STL.64 [R1+0x478], R16 ;  /* 0x0004781001007387 */ /* 0x0001e60000100a00 */
[----:B------:R-:W3:Y:S01]  /*4800*/  LDC R5, c[0x0][0x268] ;  /* 0x00009a00ff057b82 */ /* 0x000ee20000000800 */
[----:B----4-:R-:W-:-:S07]  /*4810*/  IMAD R11, R11, 0x3ae, RZ ;  /* 0x000003ae0b0b7824 */ /* 0x010fce00078e02ff */
[----:B------:R-:W4:Y:S01]  /*4820*/  LDC R12, c[0x0][0x268] ;  /* 0x00009a00ff0c7b82 */ /* 0x000f220000000800 */
[----:B0-----:R0:W2:Y:S01]  /*4830*/  LDL.LU R16, [R1+0x2c90] ;  /* 0x002c900001107983 */ /* 0x0010a20000300800 */
[----:B------:R-:W-:Y:S02]  /*4840*/  IADD3.X R29, R10, UR5, R29, P4, P5 ;  /* 0x000000050a1d7c10 */ /* 0x000fe4000a7ea41d */
[----:B------:R-:W-:-:S04]  /*4850*/  IADD3 RZ, P4, R0, R28, RZ ;  /* 0x0000001c00ff7210 */ /* 0x000fc80007f9e0ff */
[----:B------:R-:W0:Y:S01]  /*4860*/  LDC R0, c[0x0][0x268] ;  /* 0x00009a00ff007b82 */ /* 0x000e220000000800 */
[----:B------:R-:W-:Y:S01]  /*4870*/  IMAD R7, R7, 0x3b2, RZ ;  /* 0x000003b207077824 */ /* 0x000fe200078e02ff */
[-C--:B------:R-:W-:Y:S01]  /*4880*/  IADD3 RZ, P2, R14, R28.reuse, RZ ;  /* 0x0000001c0eff7210 */ /* 0x080fe20007f5e0ff */
[----:B-1----:R-:W-:Y:S02]  /*4890*/  IMAD R6, R6, 0x1cd, RZ ;  /* 0x000001cd06067824 */ /* 0x002fe400078e02ff */
[----:B------:R-:W-:Y:S02]  /*48a0*/  IMAD R9, R9, 0x3b6, RZ ;  /* 0x000003b609097824 */ /* 0x000fe400078e02ff */
[----:B------:R-:W-:Y:S01]  /*48b0*/  IMAD R8, R8, 0x1cf, RZ ;  /* 0x000001cf08087824 */ /* 0x000fe200078e02ff */
[-C--:B------:R-:W-:Y:S01]  /*48c0*/  IADD3 RZ, P3, R2, R28.reuse, RZ ;  /* 0x0000001c02ff7210 */ /* 0x080fe20007f7e0ff */
[----:B---3--:R-:W-:Y:S01]  /*48d0*/  IMAD R4, R4, 0x3a6, RZ ;  /* 0x000003a604047824 */ /* 0x008fe200078e02ff */
[-C--:B------:R-:W-:Y:S01]  /*48e0*/  IADD3 RZ, P1, R7, R28.reuse, RZ ;  /* 0x0000001c07ff7210 */ /* 0x080fe20007f3e0ff */
[----:B------:R-:W-:Y:S01]  /*48f0*/  IMAD R5, R5, 0x3aa, RZ ;  /* 0x000003aa05057824 */ /* 0x000fe200078e02ff */
[----:B------:R-:W-:Y:S01]  /*4900*/  LEA.HI.X.SX32 R7, R6, R29, 0x1, P2 ;  /* 0x0000001d06077211 */ /* 0x000fe200010f0eff */
[----:B------:R-:W1:Y:S01]  /*4910*/  LDC R2, c[0x0][0x268] ;  /* 0x00009a00ff027b82 */ /* 0x000e620000000800 */
[----:B------:R-:W-:-:S02]  /*4920*/  IADD3 RZ, P2, R9, R28, RZ ;  /* 0x0000001c09ff7210 */ /* 0x000fc40007f5e0ff */
[----:B------:R-:W-:Y:S02]  /*4930*/  LEA.HI.X.SX32 R9, R8, R29, 0x1, P4 ;  /* 0x0000001d08097211 */ /* 0x000fe400020f0eff */
[----:B------:R-:W-:-:S03]  /*4940*/  IADD3 RZ, P0, R11, R28, RZ ;  /* 0x0000001c0bff7210 */ /* 0x000fc60007f1e0ff */
[----:B------:R-:W3:Y:S01]  /*4950*/  LDC R15, c[0x0][0x268] ;  /* 0x00009a00ff0f7b82 */ /* 0x000ee20000000800 */
[----:B0-----:R-:W-:Y:S01]  /*4960*/  IMAD R0, R0, 0x1d1, RZ ;  /* 0x000001d100007824 */ /* 0x001fe200078e02ff */
[----:B------:R-:W-:Y:S04]  /*4970*/  STL [R1+0xc24], R7 ;  /* 0x000c240701007387 */ /* 0x000fe80000100800 */
[----:B------:R-:W-:Y:S01]  /*4980*/  LEA.HI.X.SX32 R17, R0, R29, 0x1, P3 ;  /* 0x0000001d00117211 */ /* 0x000fe200018f0eff */
[----:B------:R-:W-:Y:S01]  /*4990*/  STL [R1+0xc14], R9 ;  /* 0x000c140901007387 */ /* 0x000fe20000100800 */
[-C--:B------:R-:W-:Y:S01]  /*49a0*/  IADD3 RZ, P5, R4, R28.reuse, RZ ;  /* 0x0000001c04ff7210 */ /* 0x080fe20007fbe0ff */
[----:B------:R-:W0:Y:S02]  /*49b0*/  LDC R11, c[0x0][0x268] ;  /* 0x00009a00ff0b7b82 */ /* 0x000e240000000800 */
[----:B------:R1:W-:Y:S01]  /*49c0*/  STL [R1+0xc04], R17 ;  /* 0x000c041101007387 */ /* 0x0003e20000100800 */
[----:B------:R-:W-:-:S05]  /*49d0*/  IADD3 RZ, P6, R5, R28, RZ ;  /* 0x0000001c05ff7210 */ /* 0x000fca0007fde0ff */
[----:B------:R-:W1:Y:S08]  /*49e0*/  LDC R4, c[0x0][0x268] ;  /* 0x00009a00ff047b82 */ /* 0x000e700000000800 */
[----:B------:R-:W3:Y:S08]  /*49f0*/  LDC R5, c[0x0][0x268] ;  /* 0x00009a00ff057b82 */ /* 0x000ef00000000800 */
[----:B------:R-:W4:Y:S08]  /*4a00*/  LDC R14, c[0x0][0x268] ;  /* 0x00009a00ff0e7b82 */ /* 0x000f300000000800 */
[----:B------:R-:W4:Y:S01]  /*4a10*/  LDC R6, c[0x0][0x268] ;  /* 0x00009a00ff067b82 */ /* 0x000f220000000800 */
[----:B-1----:R-:W-:-:S02]  /*4a20*/  IMAD R4, R4, 0x1d3, RZ ;  /* 0x000001d304047824 */ /* 0x002fc400078e02ff */
[----:B---3--:R-:W-:-:S03]  /*4a30*/  IMAD R5, R5, 0x3c2, RZ ;  /* 0x000003c205057824 */ /* 0x008fc600078e02ff */
[-C--:B------:R-:W-:Y:S01]  /*4a40*/  LEA.HI.X.SX32 R17, R4, R29.reuse, 0x1, P5 ;  /* 0x0000001d04117211 */ /* 0x080fe200028f0eff */
[----:B------:R-:W-:Y:S01]  /*4a50*/  IMAD R2, R2, 0x3be, RZ ;  /* 0x000003be02027824 */ /* 0x000fe200078e02ff */
[----:B------:R-:W1:Y:S01]  /*4a60*/  LDC R10, c[0x0][0x268] ;  /* 0x00009a00ff0a7b82 */ /* 0x000e620000000800 */
[-C--:B------:R-:W-:Y:S01]  /*4a70*/  IADD3 RZ, P5, R5, R28.reuse, RZ ;  /* 0x0000001c05ff7210 */ /* 0x080fe20007fbe0ff */
[----:B0-----:R-:W-:Y:S02]  /*4a80*/  IMAD R5, R11, 0x1d5, RZ ;  /* 0x000001d50b057824 */ /* 0x001fe400078e02ff */
[----:B----4-:R-:W-:Y:S01]  /*4a90*/  IMAD R0, R12, 0x3c6, RZ ;  /* 0x000003c60c007824 */ /* 0x010fe200078e02ff */
[-C--:B------:R-:W-:Y:S01]  /*4aa0*/  IADD3 RZ, P3, R2, R28.reuse, RZ ;  /* 0x0000001c02ff7210 */ /* 0x080fe20007f7e0ff */
[----:B------:R-:W-:Y:S01]  /*4ab0*/  IMAD R2, R14, 0x1d7, RZ ;  /* 0x000001d70e027824 */ /* 0x000fe200078e02ff */
[-C--:B------:R-:W-:Y:S01]  /*4ac0*/  LEA.HI.X.SX32 R21, R5, R29.reuse, 0x1, P6 ;  /* 0x0000001d05157211 */ /* 0x080fe200030f0eff */
[----:B------:R-:W-:Y:S01]  /*4ad0*/  IMAD R4, R15, 0x3ca, RZ ;  /* 0x000003ca0f047824 */ /* 0x000fe200078e02ff */
[----:B------:R-:W-:Y:S01]  /*4ae0*/  IADD3 RZ, P6, R0, R28, RZ ;  /* 0x0000001c00ff7210 */ /* 0x000fe20007fde0ff */
[----:B------:R-:W0:Y:S01]  /*4af0*/  LDC R9, c[0x0][0x268] ;  /* 0x00009a00ff097b82 */ /* 0x000e220000000800 */
[----:B------:R-:W-:Y:S01]  /*4b00*/  IMAD R0, R6, 0x1d9, RZ ;  /* 0x000001d906007824 */ /* 0x000fe200078e02ff */
[----:B------:R-:W-:-:S04]  /*4b10*/  LEA.HI.X.SX32 R15, R2, R29, 0x1, P0 ;  /* 0x0000001d020f7211 */ /* 0x000fc800000f0eff */
[----:B------:R-:W-:Y:S02]  /*4b20*/  LEA.HI.X.SX32 R19, R0, R29, 0x1, P1 ;  /* 0x0000001d00137211 */ /* 0x000fe400008f0eff */
[----:B------:R-:W3:Y:S08]  /*4b30*/  LDC R8, c[0x0][0x268] ;  /* 0x00009a00ff087b82 */ /* 0x000ef00000000800 */
[----:B------:R-:W4:Y:S08]  /*4b40*/  LDC R13, c[0x0][0x268] ;  /* 0x00009a00ff0d7b82 */ /* 0x000f300000000800 */
[----:B------:R-:W3:Y:S01]  /*4b50*/  LDC R7, c[0x0][0x268] ;  /* 0x00009a00ff077b82 */ /* 0x000ee20000000800 */
[----:B--2---:R2:W2:Y:S01]  /*4b60*/  LDL.LU R16, [R1+0x2c8c] ;  /* 0x002c8c0001107983 */ /* 0x0044a20000300800 */
[----:B-1----:R-:W-:-:S06]  /*4b70*/  IMAD R10, R10, 0x3ba, RZ ;  /* 0x000003ba0a0a7824 */ /* 0x002fcc00078e02ff */
[----:B------:R-:W1:Y:S01]  /*4b80*/  LDC R12, c[0x0][0x268] ;  /* 0x00009a00ff0c7b82 */ /* 0x000e620000000800 */
[----:B------:R-:W-:Y:S04]  /*4b90*/  STL [R1+0xbf4], R17 ;  /* 0x000bf41101007387 */ /* 0x000fe80000100800 */
[----:B------:R-:W-:Y:S03]  /*4ba0*/  STL [R1+0xbe4], R21 ;  /* 0x000be41501007387 */ /* 0x000fe60000100800 */
[----:B------:R-:W1:Y:S01]  /*4bb0*/  LDC R11, c[0x0][0x268] ;  /* 0x00009a00ff0b7b82 */ /* 0x000e620000000800 */
[----:B------:R1:W2:Y:S04]  /*4bc0*/  LDL.LU R20, [R1+0x2c88] ;  /* 0x002c880001147983 */ /* 0x0002a80000300800 */
[----:B------:R3:W-:Y:S01]  /*4bd0*/  STL [R1+0xbd4], R15 ;  /* 0x000bd40f01007387 */ /* 0x0007e20000100800 */
[-C--:B------:R-:W-:Y:S01]  /*4be0*/  IADD3 RZ, P4, R10, R28.reuse, RZ ;  /* 0x0000001c0aff7210 */ /* 0x080fe20007f9e0ff */
[----:B0-----:R-:W-:Y:S01]  /*4bf0*/  IMAD R2, R9, 0x3ce, RZ ;  /* 0x000003ce09027824 */ /* 0x001fe200078e02ff */
[----:B------:R-:W0:Y:S01]  /*4c00*/  LDC R10, c[0x0][0x268] ;  /* 0x00009a00ff0a7b82 */ /* 0x000e220000000800 */
[----:B------:R0:W-:Y:S04]  /*4c10*/  STL [R1+0xbc4], R19 ;  /* 0x000bc41301007387 */ /* 0x0001e80000100800 */
[----:B------:R0:W2:Y:S03]  /*4c20*/  LDL.LU R18, [R1+0x2c84] ;  /* 0x002c840001127983 */ /* 0x0000a60000300800 */
[----:B---3--:R-:W3:Y:S01]  /*4c30*/  LDC R15, c[0x0][0x268] ;  /* 0x00009a00ff0f7b82 */ /* 0x008ee20000000800 */
[----:B------:R-:W-:Y:S01]  /*4c40*/  IADD3 RZ, P0, R4, R28, RZ ;  /* 0x0000001c04ff7210 */ /* 0x000fe20007f1e0ff */
[----:B----4-:R-:W-:-:S02]  /*4c50*/  IMAD R5, R13, 0x3d2, RZ ;  /* 0x000003d20d057824 */ /* 0x010fc400078e02ff */
[----:B------:R-:W-:-:S04]  /*4c60*/  IMAD R7, R7, 0x3d6, RZ ;  /* 0x000003d607077824 */ /* 0x000fc800078e02ff */
[----:B------:R-:W4:Y:S01]  /*4c70*/  LDC R17, c[0x0][0x268] ;  /* 0x00009a00ff117b82 */ /* 0x000f220000000800 */
[----:B0-----:R-:W-:-:S07]  /*4c80*/  IMAD R6, R10, 0x1dd, RZ ;  /* 0x000001dd0a067824 */ /* 0x001fce00078e02ff */
[----:B------:R-:W0:Y:S01]  /*4c90*/  LDC R14, c[0x0][0x268] ;  /* 0x00009a00ff0e7b82 */ /* 0x000e220000000800 */
[----:B------:R-:W-:-:S07]  /*4ca0*/  LEA.HI.X.SX32 R9, R6, R29, 0x1, P4 ;  /* 0x0000001d06097211 */ /* 0x000fce00020f0eff */
[----:B------:R-:W4:Y:S01]  /*4cb0*/  LDC R6, c[0x0][0x268] ;  /* 0x00009a00ff067b82 */ /* 0x000f220000000800 */
[----:B------:R-:W-:-:S05]  /*4cc0*/  IMAD R4, R8, 0x1db, RZ ;  /* 0x000001db08047824 */ /* 0x000fca00078e02ff */
[-C--:B------:R-:W-:Y:S02]  /*4cd0*/  LEA.HI.X.SX32 R23, R4, R29.reuse, 0x1, P2 ;  /* 0x0000001d04177211 */ /* 0x080fe400010f0eff */
[-C--:B------:R-:W-:Y:S01]  /*4ce0*/  IADD3 RZ, P2, R5, R28.reuse, RZ ;  /* 0x0000001c05ff7210 */ /* 0x080fe20007f5e0ff */
[----:B---3--:R-:W-:Y:S01]  /*4cf0*/  IMAD R4, R15, 0x1e3, RZ ;  /* 0x000001e30f047824 */ /* 0x008fe200078e02ff */
[-C--:B------:R-:W-:Y:S01]  /*4d00*/  IADD3 RZ, P4, R7, R28.reuse, RZ ;  /* 0x0000001c07ff7210 */ /* 0x080fe20007f9e0ff */
[----:B------:R-:W-:Y:S01]  /*4d10*/  STL [R1+0xbb4], R23 ;  /* 0x000bb41701007387 */ /* 0x000fe20000100800 */
[----:B------:R-:W3:Y:S02]  /*4d20*/  LDC R7, c[0x0][0x268] ;  /* 0x00009a00ff077b82 */ /* 0x000ee40000000800 */
[----:B------:R-:W-:Y:S01]  /*4d30*/  LEA.HI.X.SX32 R19, R4, R29, 0x1, P6 ;  /* 0x0000001d04137211 */ /* 0x000fe200030f0eff */
[----:B------:R0:W4:Y:S04]  /*4d40*/  LDL.LU R22, [R1+0x2c80] ;  /* 0x002c800001167983 */ /* 0x0001280000300800 */
[----:B------:R1:W-:Y:S01]  /*4d50*/  STL [R1+0xba4], R9 ;  /* 0x000ba40901007387 */ /* 0x0003e20000100800 */
[----:B------:R-:W-:Y:S01]  /*4d60*/  IADD3 RZ, P1, R2, R28, RZ ;  /* 0x0000001c02ff7210 */ /* 0x000fe20007f3e0ff */
[----:B------:R-:W0:Y:S01]  /*4d70*/  LDC R10, c[0x0][0x268] ;  /* 0x00009a00ff0a7b82 */ /* 0x000e220000000800 */
[----:B-1----:R-:W-:-:S07]  /*4d80*/  IMAD R2, R11, 0x3da, RZ ;  /* 0x000003da0b027824 */ /* 0x002fce00078e02ff */
[----:B------:R-:W1:Y:S08]  /*4d90*/  LDC R9, c[0x0][0x268] ;  /* 0x00009a00ff097b82 */ /* 0x000e700000000800 */
[----:B------:R-:W0:Y:S08]  /*4da0*/  LDC R11, c[0x0][0x268] ;  /* 0x00009a00ff0b7b82 */ /* 0x000e300000000800 */
[----:B------:R-:W1:Y:S01]  /*4db0*/  LDC R8, c[0x0][0x268] ;  /* 0x00009a00ff087b82 */ /* 0x000e620000000800 */
[----:B---3--:R-:W-:-:S07]  /*4dc0*/  IMAD R4, R7, 0x1e7, RZ ;  /* 0x000001e707047824 */ /* 0x008fce00078e02ff */
[----:B------:R-:W3:Y:S08]  /*4dd0*/  LDC R13, c[0x0][0x268] ;  /* 0x00009a00ff0d7b82 */ /* 0x000ef00000000800 */
[----:B------:R-:W3:Y:S01]  /*4de0*/  LDC R15, c[0x0][0x268] ;  /* 0x00009a00ff0f7b82 */ /* 0x000ee20000000800 */
[----:B0-----:R-:W-:Y:S01]  /*4df0*/  IMAD R7, R11, 0x3ee, RZ ;  /* 0x000003ee0b077824 */ /* 0x001fe200078e02ff */
[----:B------:R-:W-:-:S06]  /*4e00*/  LEA.HI.X.SX32 R11, R4, R29, 0x1, P1 ;  /* 0x0000001d040b7211 */ /* 0x000fcc00008f0eff */
[----:B--2---:R-:W0:Y:S08]  /*4e10*/  LDC R16, c[0x0][0x268] ;  /* 0x00009a00ff107b82 */ /* 0x004e300000000800 */
[----:B------:R-:W2:Y:S01]  /*4e20*/  LDC R20, c[0x0][0x268] ;  /* 0x00009a00ff147b82 */ /* 0x000ea20000000800 */
[----:B0-----:R-:W-:-:S07]  /*4e30*/  IMAD R0, R16, 0x1df, RZ ;  /* 0x000001df10007824 */ /* 0x001fce00078e02ff */
[----:B------:R-:W0:Y:S01]  /*4e40*/  LDC R18, c[0x0][0x268] ;  /* 0x00009a00ff127b82 */ /* 0x000e220000000800 */
[----:B------:R-:W-:Y:S01]  /*4e50*/  LEA.HI.X.SX32 R5, R0, R29, 0x1, P3 ;  /* 0x0000001d00057211 */ /* 0x000fe200018f0eff */
[----:B------:R-:W-:-:S06]  /*4e60*/  IMAD R0, R12, 0x1e1, RZ ;  /* 0x000001e10c007824 */ /* 0x000fcc00078e02ff */
[----:B------:R-:W3:Y:S01]  /*4e70*/  LDC R16, c[0x0][0x268] ;  /* 0x00009a00ff107b82 */ /* 0x000ee20000000800 */
[-C--:B------:R-:W-:Y:S01]  /*4e80*/  LEA.HI.X.SX32 R21, R0, R29.reuse, 0x1, P5 ;  /* 0x0000001d00157211 */ /* 0x080fe200028f0eff */
[----:B----4-:R-:W-:Y:S01]  /*4e90*/  IMAD R0, R6, 0x1e5, RZ ;  /* 0x000001e506007824 */ /* 0x010fe200078e02ff */
[----:B------:R4:W-:Y:S04]  /*4ea0*/  STL [R1+0xb94], R5 ;  /* 0x000b940501007387 */ /* 0x0009e80000100800 */
[----:B------:R-:W-:Y:S01]  /*4eb0*/  LEA.HI.X.SX32 R25, R0, R29, 0x1, P0 ;  /* 0x0000001d00197211 */ /* 0x000fe200000f0eff */
[----:B------:R2:W-:Y:S01]  /*4ec0*/  STL [R1+0xb84], R21 ;  /* 0x000b841501007387 */ /* 0x0005e20000100800 */
[----:B------:R-:W0:Y:S03]  /*4ed0*/  LDC R12, c[0x0][0x268] ;  /* 0x00009a00ff0c7b82 */ /* 0x000e260000000800 */
[----:B------:R2:W-:Y:S04]  /*4ee0*/  STL [R1+0xb74], R19 ;  /* 0x000b741301007387 */ /* 0x0005e80000100800 */
[----:B------:R-:W-:Y:S01]  /*4ef0*/  STL [R1+0xb64], R25 ;  /* 0x000b641901007387 */ /* 0x000fe20000100800 */
[----:B----4-:R-:W-:Y:S01]  /*4f00*/  IMAD R5, R17, 0x3e2, RZ ;  /* 0x000003e211057824 */ /* 0x010fe200078e02ff */
[----:B------:R-:W-:Y:S01]  /*4f10*/  IADD3 RZ, P3, R2, R28, RZ ;  /* 0x0000001c02ff7210 */ /* 0x000fe20007f7e0ff */
[----:B-1----:R-:W-:Y:S01]  /*4f20*/  IMAD R6, R9, 0x1e9, RZ ;  /* 0x000001e909067824 */ /* 0x002fe200078e02ff */
[----:B------:R1:W4:Y:S01]  /*4f30*/  LDL.LU R24, [R1+0x2c7c] ;  /* 0x002c7c0001187983 */ /* 0x0003220000300800 */
[----:B--2---:R-:W2:Y:S01]  /*4f40*/  LDC R21, c[0x0][0x268] ;  /* 0x00009a00ff157b82 */ /* 0x004ea20000000800 */
[----:B------:R-:W-:-:S07]  /*4f50*/  IMAD R2, R14, 0x3de, RZ ;  /* 0x000003de0e027824 */ /* 0x000fce00078e02ff */
[----:B------:R-:W1:Y:S01]  /*4f60*/  LDC R19, c[0x0][0x268] ;  /* 0x00009a00ff137b82 */ /* 0x000e620000000800 */
[----:B------:R-:W-:Y:S01]  /*4f70*/  IADD3 RZ, P6, R5, R28, RZ ;  /* 0x0000001c05ff7210 */ /* 0x000fe20007fde0ff */
[----:B------:R-:W-:-:S06]  /*4f80*/  IMAD R5, R10, 0x3ea, RZ ;  /* 0x000003ea0a057824 */ /* 0x000fcc00078e02ff */
[----:B------:R-:W2:Y:S01]  /*4f90*/  LDC R14, c[0x0][0x268] ;  /* 0x00009a00ff0e7b82 */ /* 0x000ea20000000800 */
[----:B---3--:R-:W-:Y:S01]  /*4fa0*/  IMAD R0, R16, 0x1eb, RZ ;  /* 0x000001eb10007824 */ /* 0x008fe200078e02ff */
[----:B------:R-:W-:Y:S01]  /*4fb0*/  IADD3 RZ, P1, R5, R28, RZ ;  /* 0x0000001c05ff7210 */ /* 0x000fe20007f3e0ff */
[----:B0-----:R-:W-:Y:S01]  /*4fc0*/  IMAD R4, R12, 0x1ed, RZ ;  /* 0x000001ed0c047824 */ /* 0x001fe200078e02ff */
[----:B------:R-:W-:-:S04]  /*4fd0*/  LEA.HI.X.SX32 R5, R6, R29, 0x1, P2 ;  /* 0x0000001d06057211 */ /* 0x000fc800010f0eff */
[----:B------:R-:W0:Y:S01]  /*4fe0*/  LDC R17, c[0x0][0x268] ;  /* 0x00009a00ff117b82 */ /* 0x000e220000000800 */
[-C--:B------:R-:W-:Y:S02]  /*4ff0*/  IADD3 RZ, P2, R7, R28.reuse, RZ ;  /* 0x0000001c07ff7210 */ /* 0x080fe40007f5e0ff */
[-C--:B------:R-:W-:Y:S02]  /*5000*/  LEA.HI.X.SX32 R7, R0, R29.reuse, 0x1, P4 ;  /* 0x0000001d00077211 */ /* 0x080fe400020f0eff */
[----:B------:R-:W-:Y:S01]  /*5010*/  LEA.HI.X.SX32 R9, R4, R29, 0x1, P3 ;  /* 0x0000001d04097211 */ /* 0x000fe200018f0eff */
[----:B------:R-:W-:Y:S02]  /*5020*/  STL [R1+0xb54], R11 ;  /* 0x000b540b01007387 */ /* 0x000fe40000100800 */
[----:B------:R-:W3:Y:S01]  /*5030*/  LDC R10, c[0x0][0x268] ;  /* 0x00009a00ff0a7b82 */ /* 0x000ee20000000800 */
[----:B------:R-:W-:Y:S01]  /*5040*/  IADD3 RZ, P5, R2, R28, RZ ;  /* 0x0000001c02ff7210 */ /* 0x000fe20007fbe0ff */
[----:B------:R2:W-:Y:S01]  /*5050*/  STL [R1+0xb44], R5 ;  /* 0x000b440501007387 */ /* 0x0005e20000100800 */
[----:B------:R-:W-:-:S03]  /*5060*/  IMAD R2, R8, 0x3e6, RZ ;  /* 0x000003e608027824 */ /* 0x000fc600078e02ff */
[----:B------:R2:W-:Y:S01]  /*5070*/  STL [R1+0xb34], R7 ;  /* 0x000b340701007387 */ /* 0x0005e20000100800 */
[----:B-1----:R-:W-:Y:S01]  /*5080*/  IMAD R4, R19, 0x1f1, RZ ;  /* 0x000001f113047824 */ /* 0x002fe200078e02ff */
[----:B------:R-:W1:Y:S02]  /*5090*/  LDC R8, c[0x0][0x268] ;  /* 0x00009a00ff087b82 */ /* 0x000e640000000800 */
[----:B------:R2:W-:Y:S01]  /*50a0*/  STL [R1+0xb24], R9 ;  /* 0x000b240901007387 */ /* 0x0005e20000100800 */
[-C--:B------:R-:W-:Y:S01]  /*50b0*/  IADD3 RZ, P0, R2, R28.reuse, RZ ;  /* 0x0000001c02ff7210 */ /* 0x080fe20007f1e0ff */
[----:B--2---:R-:W-:Y:S01]  /*50c0*/  IMAD R5, R13, 0x3f6, RZ ;  /* 0x000003f60d057824 */ /* 0x004fe200078e02ff */
[----:B------:R-:W-:Y:S01]  /*50d0*/  LEA.HI.X.SX32 R13, R4, R29, 0x1, P6 ;  /* 0x0000001d040d7211 */ /* 0x000fe200030f0eff */
[----:B------:R-:W-:Y:S02]  /*50e0*/  IMAD R2, R14, 0x3f2, RZ ;  /* 0x000003f20e027824 */ /* 0x000fe400078e02ff */
[----:B------:R-:W2:Y:S08]  /*50f0*/  LDC R7, c[0x0][0x268] ;  /* 0x00009a00ff077b82 */ /* 0x000eb00000000800 */
[----:B------:R-:W2:Y:S01]  /*5100*/  LDC R9, c[0x0][0x268] ;  /* 0x00009a00ff097b82 */ /* 0x000ea20000000800 */
[----:B------:R-:W-:Y:S01]  /*5110*/  IADD3 RZ, P4, R2, R28, RZ ;  /* 0x0000001c02ff7210 */ /* 0x000fe20007f9e0ff */
[----:B------:R-:W-:-:S06]  /*5120*/  IMAD R0, R15, 0x1ef, RZ ;  /* 0x000001ef0f007824 */ /* 0x000fcc00078e02ff */
[----:B------:R-:W2:Y:S01]  /*5130*/  LDC R4, c[0x0][0x268] ;  /* 0x00009a00ff047b82 */ /* 0x000ea20000000800 */
[----:B0-----:R-:W-:-:S07]  /*5140*/  IMAD R2, R17, 0x3fa, RZ ;  /* 0x000003fa11027824 */ /* 0x001fce00078e02ff */
[----:B------:R-:W0:Y:S08]  /*5150*/  LDC R11, c[0x0][0x268] ;  /* 0x00009a00ff0b7b82 */ /* 0x000e300000000800 */
[----:B------:R-:W0:Y:S01]  /*5160*/  LDC R12, c[0x0][0x268] ;  /* 0x00009a00ff0c7b82 */ /* 0x000e220000000800 */
[----:B------:R-:W-:Y:S01]  /*5170*/  LEA.HI.X.SX32 R15, R0, R29, 0x1, P5 ;  /* 0x0000001d000f7211 */ /* 0x000fe200028f0eff */
[----:B------:R-:W-:Y:S01]  /*5180*/  IMAD R0, R18, 0x1f3, RZ ;  /* 0x000001f312007824 */ /* 0x000fe200078e02ff */
[----:B------:R-:W-:Y:S01]  /*5190*/  IADD3 RZ, P5, R2, R28, RZ ;  /* 0x0000001c02ff7210 */ /* 0x000fe20007fbe0ff */
[----:B---3--:R-:W-:-:S03]  /*51a0*/  IMAD R2, R10, 0x1f5, RZ ;  /* 0x000001f50a027824 */ /* 0x008fc600078e02ff */
[-C--:B------:R-:W-:Y:S01]  /*51b0*/  LEA.HI.X.SX32 R17, R0, R29.reuse, 0x1, P0 ;  /* 0x0000001d00117211 */ /* 0x080fe200000f0eff */
[----:B-1----:R-:W-:Y:S01]  /*51c0*/  IMAD R0, R8, 0x1f7, RZ ;  /* 0x000001f708007824 */ /* 0x002fe200078e02ff */
[-C--:B------:R-:W-:Y:S01]  /*51d0*/  LEA.HI.X.SX32 R19, R2, R29.reuse, 0x1, P1 ;  /* 0x0000001d02137211 */ /* 0x080fe200008f0eff */
[----:B--2---:R-:W-:Y:S01]  /*51e0*/  IMAD R2, R9, 0x1f9, RZ ;  /* 0x000001f909027824 */ /* 0x004fe200078e02ff */
[-C--:B------:R-:W-:Y:S01]  /*51f0*/  LEA RZ, P0, R7, R28.reuse, 0x2 ;  /* 0x0000001c07ff7211 */ /* 0x080fe200078010ff */
[----:B------:R-:W1:Y:S01]  /*5200*/  LDC R6, c[0x0][0x268] ;  /* 0x00009a00ff067b82 */ /* 0x000e620000000800 */
[-C--:B------:R-:W-:Y:S02]  /*5210*/  LEA.HI.X.SX32 R23, R0, R29.reuse, 0x1, P2 ;  /* 0x0000001d00177211 */ /* 0x080fe400010f0eff */
[----:B------:R-:W-:Y:S01]  /*5220*/  LEA.HI.X.SX32 R7, R2, R29, 0x1, P4 ;  /* 0x0000001d02077211 */ /* 0x000fe200020f0eff */
[----:B0-----:R-:W-:Y:S01]  /*5230*/  IMAD R2, R11, 0x1fb, RZ ;  /* 0x000001fb0b027824 */ /* 0x001fe200078e02ff */
[----:B------:R-:W-:-:S02]  /*5240*/  LEA RZ, P2, R4, R28, 0x4 ;  /* 0x0000001c04ff7211 */ /* 0x000fc400078420ff */
[----:B------:R-:W-:Y:S01]  /*5250*/  IADD3 RZ, P3, R5, R28, RZ ;  /* 0x0000001c05ff7210 */ /* 0x000fe20007f7e0ff */
[----:B------:R0:W-:Y:S01]  /*5260*/  STL [R1+0xb14], R15 ;  /* 0x000b140f01007387 */ /* 0x0001e20000100800 */
[----:B------:R-:W2:Y:S01]  /*5270*/  LDC R14, c[0x0][0x268] ;  /* 0x00009a00ff0e7b82 */ /* 0x000ea20000000800 */
[----:B------:R-:W-:Y:S02]  /*5280*/  IMAD R4, R12, 0x1fd, RZ ;  /* 0x000001fd0c047824 */ /* 0x000fe400078e02ff */
[----:B------:R3:W-:Y:S01]  /*5290*/  STL [R1+0xb04], R13 ;  /* 0x000b040d01007387 */ /* 0x0007e20000100800 */
[----:B------:R-:W-:-:S03]  /*52a0*/  LEA.HI.X.SX32 R25, R2, R29, 0x1, P3 ;  /* 0x0000001d02197211 */ /* 0x000fc600018f0eff */
[----:B------:R1:W-:Y:S01]  /*52b0*/  STL [R1+0xaf4], R17 ;  /* 0x000af41101007387 */ /* 0x0003e20000100800 */
[----:B------:R-:W-:Y:S01]  /*52c0*/  LEA.HI.X.SX32 R27, R4, R29, 0x1, P5 ;  /* 0x0000001d041b7211 */ /* 0x000fe200028f0eff */
[----:B------:R-:W-:Y:S01]  /*52d0*/  IMAD R5, R20, 0x3fe, RZ ;  /* 0x000003fe14057824 */ /* 0x000fe200078e02ff */
[----:B0-----:R-:W0:Y:S01]  /*52e0*/  LDC R15, c[0x0][0x268] ;  /* 0x00009a00ff0f7b82 */ /* 0x001e220000000800 */
[----:B------:R0:W-:Y:S04]  /*52f0*/  STL [R1+0xaec], R19 ;  /* 0x000aec1301007387 */ /* 0x0001e80000100800 */
[----:B------:R-:W-:Y:S03]  /*5300*/  STL [R1+0xae4], R23 ;  /* 0x000ae41701007387 */ /* 0x000fe60000100800 */
[----:B---3--:R-:W3:Y:S01]  /*5310*/  LDC R13, c[0x0][0x268] ;  /* 0x00009a00ff0d7b82 */ /* 0x008ee20000000800 */
[----:B------:R-:W-:Y:S04]  /*5320*/  STL [R1+0xac4], R7 ;  /* 0x000ac40701007387 */ /* 0x000fe80000100800 */
[----:B------:R-:W-:Y:S01]  /*5330*/  STL [R1+0xab4], R25 ;  /* 0x000ab41901007387 */ /* 0x000fe20000100800 */
[----:B------:R-:W-:-:S02]  /*5340*/  IADD3 RZ, P6, R5, R28, RZ ;  /* 0x0000001c05ff7210 */ /* 0x000fc40007fde0ff */
[----:B------:R-:W0:Y:S01]  /*5350*/  LDC R5, c[0x0][0x268] ;  /* 0x00009a00ff057b82 */ /* 0x000e220000000800 */
[----:B------:R-:W-:Y:S04]  /*5360*/  STL [R1+0xaa4], R27 ;  /* 0x000aa41b01007387 */ /* 0x000fe80000100800 */
[----:B------:R0:W4:Y:S03]  /*5370*/  LDL.LU R26, [R1+0x2c78] ;  /* 0x002c7800011a7983 */ /* 0x0001260000300800 */
[----:B-1----:R-:W1:Y:S08]  /*5380*/  LDC R17, c[0x0][0x268] ;  /* 0x00009a00ff117b82 */ /* 0x002e700000000800 */
[----:B------:R-:W1:Y:S08]  /*5390*/  LDC R18, c[0x0][0x268] ;  /* 0x00009a00ff127b82 */ /* 0x000e700000000800 */
[----:B------:R-:W4:Y:S08]  /*53a0*/  LDC R20, c[0x0][0x268] ;  /* 0x00009a00ff147b82 */ /* 0x000f300000000800 */
[----:B------:R-:W1:Y:S01]  /*53b0*/  LDC R9, c[0x0][0x268] ;  /* 0x00009a00ff097b82 */ /* 0x000e620000000800 */
[----:B--2---:R-:W-:-:S07]  /*53c0*/  SHF.L.U32 R0, R14, 0x1, RZ ;  /* 0x000000010e007819 */ /* 0x004fce00000006ff */
[----:B------:R-:W2:Y:S01]  /*53d0*/  LDC R10, c[0x0][0x268] ;  /* 0x00009a00ff0a7b82 */ /* 0x000ea20000000800 */
[-C--:B0-----:R-:W-:Y:S01]  /*53e0*/  LEA RZ, P4, R5, R28.reuse, 0x5 ;  /* 0x0000001c05ff7211 */ /* 0x081fe200078828ff */
[----:B---3--:R-:W-:Y:S01]  /*53f0*/  IMAD R5, R13, 0x1ff, RZ ;  /* 0x000001ff0d057824 */ /* 0x008fe200078e02ff */
[----:B------:R-:W-:Y:S01]  /*5400*/  LEA RZ, P1, R6, R28, 0x3 ;  /* 0x0000001c06ff7211 */ /* 0x000fe200078218ff */
[----:B------:R-:W-:-:S04]  /*5410*/  IMAD R6, R15, 0x3a0, RZ ;  /* 0x000003a00f067824 */ /* 0x000fc800078e02ff */
[----:B------:R-:W0:Y:S01]  /*5420*/  LDC R19, c[0x0][0x268] ;  /* 0x00009a00ff137b82 */ /* 0x000e220000000800 */
[----:B------:R-:W-:-:S07]  /*5430*/  LEA.HI.X.SX32 R5, R5, R29, 0x1, P6 ;  /* 0x0000001d05057211 */ /* 0x000fce00030f0eff */
[----:B------:R-:W3:Y:S01]  /*5440*/  LDC R8, c[0x0][0x268] ;  /* 0x00009a00ff087b82 */ /* 0x000ee20000000800 */
[----:B-1----:R-:W-:Y:S01]  /*5450*/  SHF.L.U32 R4, R18, 0x2, RZ ;  /* 0x0000000212047819 */ /* 0x002fe200000006ff */
[----:B------:R1:W-:Y:S01]  /*5460*/  STL [R1+0xa94], R5 ;  /* 0x000a940501007387 */ /* 0x0003e20000100800 */
[----:B------:R-:W-:-:S05]  /*5470*/  LEA.HI.X.SX32 R13, R0, R29, 0x1, P0 ;  /* 0x0000001d000d7211 */ /* 0x000fca00000f0eff */
[----:B------:R-:W3:Y:S01]  /*5480*/  LDC R22, c[0x0][0x268] ;  /* 0x00009a00ff167b82 */ /* 0x000ee20000000800 */
[----:B------:R-:W-:Y:S01]  /*5490*/  LEA.HI.X.SX32 R11, R4, R29, 0x1, P1 ;  /* 0x0000001d040b7211 */ /* 0x000fe200008f0eff */
[----:B-1----:R-:W-:-:S06]  /*54a0*/  IMAD R5, R9, 0x3a8, RZ ;  /* 0x000003a809057824 */ /* 0x002fcc00078e02ff */
[----:B------:R-:W1:Y:S01]  /*54b0*/  LDC R16, c[0x0][0x268] ;  /* 0x00009a00ff107b82 */ /* 0x000e620000000800 */
[----:B--2---:R-:W-:Y:S01]  /*54c0*/  IMAD R7, R10, 0x39c, RZ ;  /* 0x0000039c0a077824 */ /* 0x004fe200078e02ff */
[----:B------:R-:W-:-:S06]  /*54d0*/  IADD3 RZ, P1, R5, R28, RZ ;  /* 0x0000001c05ff7210 */ /* 0x000fcc0007f3e0ff */
[----:B------:R-:W2:Y:S01]  /*54e0*/  LDC R4, c[0x0][0x268] ;  /* 0x00009a00ff047b82 */ /* 0x000ea20000000800 */
[----:B------:R-:W-:Y:S01]  /*54f0*/  IADD3 RZ, P6, R7, R28, RZ ;  /* 0x0000001c07ff7210 */ /* 0x000fe20007fde0ff */
[----:B0-----:R-:W-:-:S06]  /*5500*/  IMAD R7, R19, 0x3ac, RZ ;  /* 0x000003ac13077824 */ /* 0x001fcc00078e02ff */
[----:B------:R-:W0:Y:S01]  /*5510*/  LDC R5, c[0x0][0x268] ;  /* 0x00009a00ff057b82 */ /* 0x000e220000000800 */
[----:B---3--:R-:W-:-:S05]  /*5520*/  IMAD R2, R8, 0x3a4, RZ ;  /* 0x000003a408027824 */ /* 0x008fca00078e02ff */
[-C--:B------:R-:W-:Y:S01]  /*5530*/  IADD3 RZ, P0, R2, R28.reuse, RZ ;  /* 0x0000001c02ff7210 */ /* 0x080fe20007f1e0ff */
[----:B------:R-:W-:Y:S01]  /*5540*/  IMAD R2, R22, 0x3b0, RZ ;  /* 0x000003b016027824 */ /* 0x000fe200078e02ff */
[-C--:B-1----:R-:W-:Y:S01]  /*5550*/  LEA RZ, P5, R16, R28.reuse, 0x6 ;  /* 0x0000001c10ff7211 */ /* 0x082fe200078a30ff */
[----:B------:R-:W1:Y:S08]  /*5560*/  LDC R8, c[0x0][0x268] ;  /* 0x00009a00ff087b82 */ /* 0x000e700000000800 */
[----:B------:R-:W3:Y:S08]  /*5570*/  LDC R12, c[0x0][0x268] ;  /* 0x00009a00ff0c7b82 */ /* 0x000ef00000000800 */
[----:B------:R-:W3:Y:S08]  /*5580*/  LDC R10, c[0x0][0x268] ;  /* 0x00009a00ff0a7b82 */ /* 0x000ef00000000800 */
[----:B------:R-:W3:Y:S08]  /*5590*/  LDC R14, c[0x0][0x268] ;  /* 0x00009a00ff0e7b82 */ /* 0x000ef00000000800 */
[----:B------:R-:W3:Y:S01]  /*55a0*/  LDC R23, c[0x0][0x268] ;  /* 0x00009a00ff177b82 */ /* 0x000ee20000000800 */
[----:B----4-:R-:W-:-:S07]  /*55b0*/  IADD3 R24, P3, R0, R28, RZ ;  /* 0x0000001c00187210 */ /* 0x010fce0007f7e0ff */
[----:B------:R-:W4:Y:S01]  /*55c0*/  LDC R18, c[0x0][0x268] ;  /* 0x00009a00ff127b82 */ /* 0x000f220000000800 */
[-C--:B------:R-:W-:Y:S02]  /*55d0*/  LEA.HI.X.SX32 R25, R17, R29.reuse, 0x1, P3 ;  /* 0x0000001d11197211 */ /* 0x080fe400018f0eff */
[-C--:B------:R-:W-:Y:S02]  /*55e0*/  IADD3 RZ, P3, R6, R28.reuse, RZ ;  /* 0x0000001c06ff7210 */ /* 0x080fe40007f7e0ff */
[----:B------:R-:W-:Y:S01]  /*55f0*/  SHF.L.U32 R6, R20, 0x3, RZ ;  /* 0x0000000314067819 */ /* 0x000fe200000006ff */
[----:B------:R-:W-:Y:S01]  /*5600*/  STL.64 [R1+0x1a98], R24 ;  /* 0x001a981801007387 */ /* 0x000fe20000100a00 */
[----:B------:R-:W-:Y:S01]  /*5610*/  IMAD.SHL.U32 R0, R21, 0x10, RZ ;  /* 0x0000001015007824 */ /* 0x000fe200078e00ff */
[----:B------:R-:W1:Y:S01]  /*5620*/  LDC R20, c[0x0][0x268] ;  /* 0x00009a00ff147b82 */ /* 0x000e620000000800 */
[----:B------:R-:W-:Y:S01]  /*5630*/  LEA.HI.X.SX32 R9, R6, R29, 0x1, P2 ;  /* 0x0000001d06097211 */ /* 0x000fe200010f0eff */
[----:B------:R-:W-:Y:S04]  /*5640*/  STL [R1+0xc4c], R13 ;  /* 0x000c4c0d01007387 */ /* 0x000fe80000100800 */
[----:B------:R-:W-:Y:S02]  /*5650*/  STL [R1+0xc44], R11 ;  /* 0x000c440b01007387 */ /* 0x000fe40000100800 */
[----:B------:R-:W1:Y:S02]  /*5660*/  LDC R21, c[0x0][0x268] ;  /* 0x00009a00ff157b82 */ /* 0x000e640000000800 */
[----:B------:R2:W-:Y:S01]  /*5670*/  STL [R1+0xc3c], R9 ;  /* 0x000c3c0901007387 */ /* 0x0005e20000100800 */
[----:B------:R-:W-:-:S05]  /*5680*/  IADD3 RZ, P2, R7, R28, RZ ;  /* 0x0000001c07ff7210 */ /* 0x000fca0007f5e0ff */
[----:B------:R-:W3:Y:S08]  /*5690*/  LDC R7, c[0x0][0x268] ;  /* 0x00009a00ff077b82 */ /* 0x000ef00000000800 */
[----:B--2---:R-:W2:Y:S01]  /*56a0*/  LDC R9, c[0x0][0x268] ;  /* 0x00009a00ff097b82 */ /* 0x004ea20000000800 */
[----:B------:R-:W-:-:S07]  /*56b0*/  LEA.HI.X.SX32 R15, R0, R29, 0x1, P4 ;  /* 0x0000001d000f7211 */ /* 0x000fce00020f0eff */
[----:B------:R-:W2:Y:S01]  /*56c0*/  LDC R11, c[0x0][0x268] ;  /* 0x00009a00ff0b7b82 */ /* 0x000ea20000000800 */
[----:B------:R-:W-:Y:S02]  /*56d0*/  IADD3 RZ, P4, R2, R28, RZ ;  /* 0x0000001c02ff7210 */ /* 0x000fe40007f9e0ff */
[----:B------:R-:W-:-:S05]  /*56e0*/  SHF.L.U32 R2, R4, 0x5, RZ ;  /* 0x0000000504027819 */ /* 0x000fca00000006ff */
[----:B------:R-:W2:Y:S01]  /*56f0*/  LDC R6, c[0x0][0x268] ;  /* 0x00009a00ff067b82 */ /* 0x000ea20000000800 */
[----:B------:R3:W-:Y:S01]  /*5700*/  STL [R1+0xc34], R15 ;  /* 0x000c340f01007387 */ /* 0x0007e20000100800 */
[----:B0-----:R-:W-:-:S03]  /*5710*/  SHF.L.U32 R4, R5, 0x6, RZ ;  /* 0x0000000605047819 */ /* 0x001fc600000006ff */
[----:B-1----:R0:W-:Y:S01]  /*5720*/  STL.64 [R1+0x2c70], R20 ;  /* 0x002c701401007387 */ /* 0x0021e20000100a00 */
[----:B---3--:R-:W-:Y:S01]  /*5730*/  SHF.L.U32 R7, R7, 0x7, RZ ;  /* 0x0000000707077819 */ /* 0x008fe200000006ff */
[----:B------:R-:W-:Y:S01]  /*5740*/  IMAD R8, R8, 0xe7, RZ ;  /* 0x000000e708087824 */ /* 0x000fe200078e02ff */
[----:B------:R-:W1:Y:S08]  /*5750*/  LDC R13, c[0x0][0x268] ;  /* 0x00009a00ff0d7b82 */ /* 0x000e700000000800 */
[----:B------:R-:W3:Y:S01]  /*5760*/  LDC R15, c[0x0][0x268] ;  /* 0x00009a00ff0f7b82 */ /* 0x000ee20000000800 */
[----:B0-----:R-:W-:-:S02]  /*5770*/  LEA.HI.X.SX32 R21, R2, R29, 0x1, P5 ;  /* 0x0000001d02157211 */ /* 0x001fc400028f0eff */
[----:B--2---:R-:W-:-:S03]  /*5780*/  LEA R20, P5, R9, R28, 0x7 ;  /* 0x0000001c09147211 */ /* 0x004fc600078a38ff */
[----:B------:R0:W-:Y:S02]  /*5790*/  STL [R1+0xc2c], R21 ;  /* 0x000c2c1501007387 */ /* 0x0001e40000100800 */
[----:B------:R-:W2:Y:S01]  /*57a0*/  LDC R17, c[0x0][0x268] ;  /* 0x00009a00ff117b82 */ /* 0x000ea20000000800 */
[----:B0-----:R-:W-:-:S07]  /*57b0*/  LEA.HI.X.SX32 R21, R4, R29, 0x1, P5 ;  /* 0x0000001d04157211 */ /* 0x001fce00028f0eff */
[----:B------:R-:W0:Y:S01]  /*57c0*/  LDC R16, c[0x0][0x268] ;  /* 0x00009a00ff107b82 */ /* 0x000e220000000800 */
[----:B------:R1:W-:Y:S01]  /*57d0*/  STL.64 [R1+0x1a48], R20 ;  /* 0x001a481401007387 */ /* 0x0003e20000100a00 */
[----:B------:R-:W-:-:S06]  /*57e0*/  IMAD R0, R6, 0x1ce, RZ ;  /* 0x000001ce06007824 */ /* 0x000fcc00078e02ff */
[----:B------:R-:W0:Y:S01]  /*57f0*/  LDC R19, c[0x0][0x268] ;  /* 0x00009a00ff137b82 */ /* 0x000e220000000800 */
[----:B-1----:R-:W-:-:S07]  /*5800*/  LEA R20, P5, R11, R28, 0x8 ;  /* 0x0000001c0b147211 */ /* 0x002fce00078a40ff */
[----:B------:R-:W1:Y:S01]  /*5810*/  LDC R22, c[0x0][0x268] ;  /* 0x00009a00ff167b82 */ /* 0x000e620000000800 */
[----:B------:R-:W-:-:S05]  /*5820*/  LEA.HI.X.SX32 R21, R7, R29, 0x1, P5 ;  /* 0x0000001d07157211 */ /* 0x000fca00028f0eff */
[----:B------:R3:W-:Y:S01]  /*5830*/  STL.64 [R1+0x19f0], R20 ;  /* 0x0019f01401007387 */ /* 0x0007e20000100a00 */
[C---:B------:R-:W-:Y:S01]  /*5840*/  LEA.HI.X.SX32 R27, R0.reuse, R29, 0x1, P6 ;  /* 0x0000001d001b7211 */ /* 0x040fe200030f0eff */
[----:B------:R-:W1:Y:S08]  /*5850*/  LDC R24, c[0x0][0x268] ;  /* 0x00009a00ff187b82 */ /* 0x000e700000000800 */
[----:B------:R-:W1:Y:S01]  /*5860*/  LDC R25, c[0x0][0x268] ;  /* 0x00009a00ff197b82 */ /* 0x000e620000000800 */
[----:B---3--:R-:W-:-:S04]  /*5870*/  IADD3 R20, P5, R0, R28, RZ ;  /* 0x0000001c00147210 */ /* 0x008fc80007fbe0ff */
[----:B------:R-:W-:Y:S01]  /*5880*/  LEA.HI.X.SX32 R21, R8, R29, 0x1, P5 ;  /* 0x0000001d08157211 */ /* 0x000fe200028f0eff */
[----:B------:R-:W-:Y:S04]  /*5890*/  STL [R1+0xc1c], R27 ;  /* 0x000c1c1b01007387 */ /* 0x000fe80000100800 */
[----:B------:R3:W-:Y:S04]  /*58a0*/  STL.64 [R1+0x19e8], R20 ;  /* 0x0019e81401007387 */ /* 0x0007e80000100a00 */
[----:B---3--:R-:W3:Y:S01]  /*58b0*/  LDL.LU.64 R20, [R1+0x2c70] ;  /* 0x002c700001147983 */ /* 0x008ee20000300a00 */
[----:B------:R-:W-:-:S02]  /*58c0*/  IMAD R2, R12, 0x3a, RZ ;  /* 0x0000003a0c027824 */ /* 0x000fc400078e02ff */
[----:B------:R-:W-:-:S03]  /*58d0*/  IMAD R9, R10, 0x1d, RZ ;  /* 0x0000001d0a097824 */ /* 0x000fc600078e02ff */
[----:B------:R-:W-:-:S04]  /*58e0*/  IADD3 R26, P6, R2, R28, RZ ;  /* 0x0000001c021a7210 */ /* 0x000fc80007fde0ff */
[----:B------:R-:W-:-:S05]  /*58f0*/  LEA.HI.X.SX32 R27, R9, R29, 0x1, P6 ;  /* 0x0000001d091b7211 */ /* 0x000fca00030f0eff */
[----:B------:R4:W-:Y:S04]  /*5900*/  STL.64 [R1+0x1a88], R26 ;  /* 0x001a881a01007387 */ /* 0x0009e80000100a00 */
[----:B----4-:R4:W4:Y:S01]  /*5910*/  LDL.LU R26, [R1+0x2c68] ;  /* 0x002c6800011a7983 */ /* 0x0109220000300800 */
[----:B------:R-:W-:Y:S02]  /*5920*/  IMAD R5, R13, 0x74, RZ ;  /* 0x000000740d057824 */ /* 0x000fe400078e02ff */
[----:B------:R-:W-:-:S03]  /*5930*/  IMAD R4, R15, 0x1d0, RZ ;  /* 0x000001d00f047824 */ /* 0x000fc600078e02ff */
[-C--:B------:R-:W-:Y:S01]  /*5940*/  IADD3 R12, P5, R5, R28.reuse, RZ ;  /* 0x0000001c050c7210 */ /* 0x080fe20007fbe0ff */
[----:B------:R-:W-:Y:S01]  /*5950*/  IMAD R6, R14, 0xe8, RZ ;  /* 0x000000e80e067824 */ /* 0x000fe200078e02ff */
[----:B------:R-:W-:Y:S02]  /*5960*/  MOV R9, R13 ;  /* 0x0000000d00097202 */ /* 0x000fe40000000f00 */
[----:B------:R-:W-:Y:S01]  /*5970*/  LEA.HI.X.SX32 R9, R2, R29, 0x1, P5 ;  /* 0x0000001d02097211 */ /* 0x000fe200028f0eff */
[----:B------:R-:W-:Y:S01]  /*5980*/  IMAD.MOV.U32 R8, RZ, RZ, R12 ;  /* 0x000000ffff087224 */ /* 0x000fe200078e000c */
[-C--:B------:R-:W-:Y:S01]  /*5990*/  IADD3 R8, P5, R4, R28.reuse, RZ ;  /* 0x0000001c04087210 */ /* 0x080fe20007fbe0ff */
[----:B------:R-:W-:Y:S01]  /*59a0*/  IMAD R0, R18, 0x3bc, RZ ;  /* 0x000003bc12007824 */ /* 0x000fe200078e02ff */
[----:B------:R1:W-:Y:S01]  /*59b0*/  STL [R1+0x1a70], R12 ;  /* 0x001a700c01007387 */ /* 0x0003e20000100800 */
[----:B--2---:R-:W-:Y:S01]  /*59c0*/  IMAD R7, R17, 0x3b8, RZ ;  /* 0x000003b811077824 */ /* 0x004fe200078e02ff */
[----:B------:R-:W2:Y:S02]  /*59d0*/  LDC R18, c[0x0][0x268] ;  /* 0x00009a00ff127b82 */ /* 0x000ea40000000800 */
[----:B------:R1:W-:Y:S01]  /*59e0*/  STL [R1+0x1a74], R9 ;  /* 0x001a740901007387 */ /* 0x0003e20000100800 */
[----:B0-----:R-:W-:Y:S01]  /*59f0*/  IMAD R10, R16, 0x3b4, RZ ;  /* 0x000003b4100a7824 */ /* 0x001fe200078e02ff */
[----:B-1----:R-:W-:-:S04]  /*5a00*/  IADD3 R12, P6, R6, R28, RZ ;  /* 0x0000001c060c7210 */ /* 0x002fc80007fde0ff */
[----:B------:R-:W0:Y:S01]  /*5a10*/  LDC R16, c[0x0][0x268] ;  /* 0x00009a00ff107b82 */ /* 0x000e220000000800 */
[-C--:B------:R-:W-:Y:S02]  /*5a20*/  LEA.HI.X.SX32 R9, R6, R29.reuse, 0x1, P5 ;  /* 0x0000001d06097211 */ /* 0x080fe400028f0eff */
[-C--:B------:R-:W-:Y:S01]  /*5a30*/  IADD3 RZ, P5, R0, R28.reuse, RZ ;  /* 0x0000001c00ff7210 */ /* 0x080fe20007fbe0ff */
[----:B------:R-:W-:Y:S01]  /*5a40*/  IMAD R0, R19, 0x1d2, RZ ;  /* 0x000001d213007824 */ /* 0x000fe200078e02ff */
[-C--:B------:R-:W-:Y:S01]  /*5a50*/  LEA.HI.X.SX32 R13, R5, R29.reuse, 0x1, P6 ;  /* 0x0000001d050d7211 */ /* 0x080fe200030f0eff */
[----:B------:R-:W-:Y:S01]  /*5a60*/  IMAD R6, R24, 0x3c0, RZ ;  /* 0x000003c018067824 */ /* 0x000fe200078e02ff */
[----:B------:R-:W-:Y:S01]  /*5a70*/  LEA.HI.X.SX32 R5, R4, R29, 0x1, P3 ;  /* 0x0000001d04057211 */ /* 0x000fe200018f0eff */
[----:B------:R-:W1:Y:S01]  /*5a80*/  LDC R19, c[0x0][0x268] ;  /* 0x00009a00ff137b82 */ /* 0x000e620000000800 */
[-C--:B------:R-:W-:Y:S01]  /*5a90*/  IADD3 RZ, P3, R7, R28.reuse, RZ ;  /* 0x0000001c07ff7210 */ /* 0x080fe20007f7e0ff */
[----:B------:R2:W-:Y:S01]  /*5aa0*/  STL.64 [R1+0x1a40], R12 ;  /* 0x001a400c01007387 */ /* 0x0005e20000100a00 */
[----:B------:R-:W-:-:S02]  /*5ab0*/  IADD3 RZ, P6, R10, R28, RZ ;  /* 0x0000001c0aff7210 */ /* 0x000fc40007fde0ff */
[C---:B------:R-:W-:Y:S01]  /*5ac0*/  LEA.HI.X.SX32 R15, R0.reuse, R29, 0x1, P0 ;  /* 0x0000001d000f7211 */ /* 0x040fe200000f0eff */
[----:B------:R2:W-:Y:S02]  /*5ad0*/  STL [R1+0xc0c], R5 ;  /* 0x000c0c0501007387 */ /* 0x0005e40000100800 */
[----:B------:R-:W0:Y:S01]  /*5ae0*/  LDC R7, c[0x0][0x268] ;  /* 0x00009a00ff077b82 */ /* 0x000e220000000800 */
[----:B------:R-:W-:Y:S01]  /*5af0*/  IADD3 R10, P0, R0, R28, RZ ;  /* 0x0000001c000a7210 */ /* 0x000fe20007f1e0ff */
[----:B------:R2:W-:Y:S04]  /*5b00*/  STL.64 [R1+0x19e0], R8 ;  /* 0x0019e00801007387 */ /* 0x0005e80000100a00 */
[----:B------:R-:W-:Y:S02]  /*5b10*/  STL [R1+0xbfc], R15 ;  /* 0x000bfc0f01007387 */ /* 0x000fe40000100800 */
[----:B--2---:R-:W2:Y:S01]  /*5b20*/  LDC R12, c[0x0][0x268] ;  /* 0x00009a00ff0c7b82 */ /* 0x004ea20000000800 */
[----:B------:R-:W-:-:S07]  /*5b30*/  IMAD R5, R22, 0x75, RZ ;  /* 0x0000007516057824 */ /* 0x000fce00078e02ff */
[----:B------:R-:W1:Y:S08]  /*5b40*/  LDC R9, c[0x0][0x268] ;  /* 0x00009a00ff097b82 */ /* 0x000e700000000800 */
[----:B------:R-:W1:Y:S01]  /*5b50*/  LDC R8, c[0x0][0x268] ;  /* 0x00009a00ff087b82 */ /* 0x000e620000000800 */
[----:B------:R-:W-:-:S05]  /*5b60*/  IMAD R0, R23, 0x1d4, RZ ;  /* 0x000001d417007824 */ /* 0x000fca00078e02ff */
[----:B------:R-:W-:Y:S02]  /*5b70*/  LEA.HI.X.SX32 R17, R0, R29, 0x1, P1 ;  /* 0x0000001d00117211 */ /* 0x000fe400008f0eff */
[----:B------:R-:W-:Y:S01]  /*5b80*/  IADD3 RZ, P1, R6, R28, RZ ;  /* 0x0000001c06ff7210 */ /* 0x000fe20007f3e0ff */
[----:B--2---:R-:W-:Y:S01]  /*5b90*/  IMAD R6, R12, 0x3b, RZ ;  /* 0x0000003b0c067824 */ /* 0x004fe200078e02ff */
[----:B------:R-:W2:Y:S08]  /*5ba0*/  LDC R13, c[0x0][0x268] ;  /* 0x00009a00ff0d7b82 */ /* 0x000eb00000000800 */
[----:B------:R-:W2:Y:S08]  /*5bb0*/  LDC R22, c[0x0][0x268] ;  /* 0x00009a00ff167b82 */ /* 0x000eb00000000800 */
[----:B------:R-:W2:Y:S08]  /*5bc0*/  LDC R23, c[0x0][0x268] ;  /* 0x00009a00ff177b82 */ /* 0x000eb00000000800 */
[----:B------:R-:W2:Y:S08]  /*5bd0*/  LDC R12, c[0x0][0x268] ;  /* 0x00009a00ff0c7b82 */ /* 0x000eb00000000800 */
[----:B------:R-:W2:Y:S01]  /*5be0*/  LDC R24, c[0x0][0x268] ;  /* 0x00009a00ff187b82 */ /* 0x000ea20000000800 */
[----:B---3--:R-:W-:-:S02]  /*5bf0*/  IMAD R4, R20, 0xe9, RZ ;  /* 0x000000e914047824 */ /* 0x008fc400078e02ff */
[----:B------:R-:W-:-:S05]  /*5c00*/  IMAD R2, R21, 0xea, RZ ;  /* 0x000000ea15027824 */ /* 0x000fca00078e02ff */
[----:B------:R-:W3:Y:S01]  /*5c10*/  LDC R20, c[0x0][0x268] ;  /* 0x00009a00ff147b82 */ /* 0x000ee20000000800 */
[----:B------:R-:W-:-:S05]  /*5c20*/  LEA.HI.X.SX32 R11, R4, R29, 0x1, P0 ;  /* 0x0000001d040b7211 */ /* 0x000fca00000f0eff */
[----:B------:R0:W-:Y:S02]  /*5c30*/  STL.64 [R1+0x19d8], R10 ;  /* 0x0019d80a01007387 */ /* 0x0001e40000100a00 */
[----:B------:R-:W2:Y:S01]  /*5c40*/  LDC R21, c[0x0][0x268] ;  /* 0x00009a00ff157b82 */ /* 0x000ea20000000800 */
[----:B0-----:R-:W-:-:S04]  /*5c50*/  IADD3 R10, P0, R2, R28, RZ ;  /* 0x0000001c020a7210 */ /* 0x001fc80007f1e0ff */
[----:B------:R-:W-:-:S03]  /*5c60*/  LEA.HI.X.SX32 R11, R5, R29, 0x1, P0 ;  /* 0x0000001d050b7211 */ /* 0x000fc600000f0eff */
[----:B----4-:R-:W0:Y:S01]  /*5c70*/  LDC R26, c[0x0][0x268] ;  /* 0x00009a00ff1a7b82 */ /* 0x010e220000000800 */
[-C--:B------:R-:W-:Y:S01]  /*5c80*/  IADD3 R14, P0, R0, R28.reuse, RZ ;  /* 0x0000001c000e7210 */ /* 0x080fe20007f1e0ff */
[----:B------:R4:W-:Y:S01]  /*5c90*/  STL.64 [R1+0x1a38], R10 ;  /* 0x001a380a01007387 */ /* 0x0009e20000100a00 */
[----:B------:R-:W-:Y:S02]  /*5ca0*/  IMAD R0, R7, 0x1d6, RZ ;  /* 0x000001d607007824 */ /* 0x000fe400078e02ff */
[-C--:B------:R-:W-:Y:S01]  /*5cb0*/  LEA.HI.X.SX32 R15, R2, R29.reuse, 0x1, P0 ;  /* 0x0000001d020f7211 */ /* 0x080fe200000f0eff */
[----:B-1----:R-:W-:Y:S02]  /*5cc0*/  IMAD R5, R9, 0xeb, RZ ;  /* 0x000000eb09057824 */ /* 0x002fe400078e02ff */
[----:B----4-:R-:W1:Y:S01]  /*5cd0*/  LDC R11, c[0x0][0x268] ;  /* 0x00009a00ff0b7b82 */ /* 0x010e620000000800 */
[----:B------:R-:W-:Y:S01]  /*5ce0*/  LEA.HI.X.SX32 R9, R0, R29, 0x1, P2 ;  /* 0x0000001d00097211 */ /* 0x000fe200010f0eff */
[----:B------:R-:W-:Y:S01]  /*5cf0*/  IMAD R2, R8, 0x76, RZ ;  /* 0x0000007608027824 */ /* 0x000fe200078e02ff */
[----:B------:R-:W-:Y:S01]  /*5d00*/  IADD3 R8, P2, R0, R28, RZ ;  /* 0x0000001c00087210 */ /* 0x000fe20007f5e0ff */
[----:B------:R4:W-:Y:S04]  /*5d10*/  STL [R1+0xbec], R17 ;  /* 0x000bec1101007387 */ /* 0x0009e80000100800 */
[----:B------:R-:W3:Y:S01]  /*5d20*/  LDC R10, c[0x0][0x268] ;  /* 0x00009a00ff0a7b82 */ /* 0x000ee20000000800 */
[----:B------:R-:W-:Y:S04]  /*5d30*/  STL.64 [R1+0x19d0], R14 ;  /* 0x0019d00e01007387 */ /* 0x000fe80000100a00 */
[----:B------:R2:W-:Y:S01]  /*5d40*/  STL [R1+0xbdc], R9 ;  /* 0x000bdc0901007387 */ /* 0x0005e20000100800 */
[----:B------:R-:W-:-:S02]  /*5d50*/  IMAD R4, R25, 0x3c4, RZ ;  /* 0x000003c419047824 */ /* 0x000fc400078e02ff */
[----:B----4-:R-:W4:Y:S01]  /*5d60*/  LDC R17, c[0x0][0x268] ;  /* 0x00009a00ff117b82 */ /* 0x010f220000000800 */
[----:B--2---:R-:W-:-:S07]  /*5d70*/  LEA.HI.X.SX32 R9, R5, R29, 0x1, P2 ;  /* 0x0000001d05097211 */ /* 0x004fce00010f0eff */
[----:B------:R-:W2:Y:S01]  /*5d80*/  LDC R15, c[0x0][0x268] ;  /* 0x00009a00ff0f7b82 */ /* 0x000ea20000000800 */
[----:B------:R0:W-:Y:S01]  /*5d90*/  STL.64 [R1+0x19c8], R8 ;  /* 0x0019c80801007387 */ /* 0x0001e20000100a00 */
[----:B------:R-:W-:Y:S01]  /*5da0*/  IADD3 RZ, P0, R4, R28, RZ ;  /* 0x0000001c04ff7210 */ /* 0x000fe20007f1e0ff */
[----:B-1----:R-:W-:-:S05]  /*5db0*/  IMAD R4, R11, 0xec, RZ ;  /* 0x000000ec0b047824 */ /* 0x002fca00078e02ff */
[----:B------:R-:W1:Y:S01]  /*5dc0*/  LDC R14, c[0x0][0x268] ;  /* 0x00009a00ff0e7b82 */ /* 0x000e620000000800 */
[----:B0-----:R-:W-:Y:S01]  /*5dd0*/  IADD3 R8, P2, R2, R28, RZ ;  /* 0x0000001c02087210 */ /* 0x001fe20007f5e0ff */
[----:B---3--:R-:W-:-:S06]  /*5de0*/  IMAD R0, R10, 0x1d8, RZ ;  /* 0x000001d80a007824 */ /* 0x008fcc00078e02ff */
[----:B------:R-:W0:Y:S01]  /*5df0*/  LDC R7, c[0x0][0x268] ;  /* 0x00009a00ff077b82 */ /* 0x000e220000000800 */
[----:B------:R-:W-:-:S05]  /*5e00*/  LEA.HI.X.SX32 R9, R6, R29, 0x1, P2 ;  /* 0x0000001d06097211 */ /* 0x000fca00010f0eff */
[----:B------:R3:W-:Y:S02]  /*5e10*/  STL.64 [R1+0x1a68], R8 ;  /* 0x001a680801007387 */ /* 0x0007e40000100a00 */
[----:B------:R-:W0:Y:S08]  /*5e20*/  LDC R25, c[0x0][0x268] ;  /* 0x00009a00ff197b82 */ /* 0x000e300000000800 */
[----:B------:R-:W0:Y:S01]  /*5e30*/  LDC R11, c[0x0][0x268] ;  /* 0x00009a00ff0b7b82 */ /* 0x000e220000000800 */
[----:B---3--:R-:W-:-:S04]  /*5e40*/  IADD3 R8, P2, R4, R28, RZ ;  /* 0x0000001c04087210 */ /* 0x008fc80007f5e0ff */
[----:B------:R-:W-:-:S05]  /*5e50*/  LEA.HI.X.SX32 R9, R2, R29, 0x1, P2 ;  /* 0x0000001d02097211 */ /* 0x000fca00010f0eff */
[----:B------:R3:W-:Y:S01]  /*5e60*/  STL.64 [R1+0x1a30], R8 ;  /* 0x001a300801007387 */ /* 0x0007e20000100a00 */
[----:B------:R-:W-:Y:S01]  /*5e70*/  LEA.HI.X.SX32 R27, R0, R29, 0x1, P4 ;  /* 0x0000001d001b7211 */ /* 0x000fe200020f0eff */
[----:B-1----:R-:W-:Y:S02]  /*5e80*/  IMAD R5, R14, 0x3cc, RZ ;  /* 0x000003cc0e057824 */ /* 0x002fe400078e02ff */
[----:B------:R-:W1:Y:S01]  /*5e90*/  LDC R14, c[0x0][0x268] ;  /* 0x00009a00ff0e7b82 */ /* 0x000e620000000800 */
[----:B---3--:R-:W-:Y:S01]  /*5ea0*/  IADD3 R8, P2, R0, R28, RZ ;  /* 0x0000001c00087210 */ /* 0x008fe20007f5e0ff */
[----:B--2---:R-:W-:-:S03]  /*5eb0*/  IMAD R0, R15, 0x1da, RZ ;  /* 0x000001da0f007824 */ /* 0x004fc600078e02ff */
[-C--:B------:R-:W-:Y:S01]  /*5ec0*/  LEA.HI.X.SX32 R9, R4, R29.reuse, 0x1, P2 ;  /* 0x0000001d04097211 */ /* 0x080fe200010f0eff */
[----:B------:R2:W-:Y:S01]  /*5ed0*/  STL [R1+0xbcc], R27 ;  /* 0x000bcc1b01007387 */ /* 0x0005e20000100800 */
[----:B------:R-:W-:Y:S01]  /*5ee0*/  IMAD R10, R21, 0xef, RZ ;  /* 0x000000ef150a7824 */ /* 0x000fe200078e02ff */
[----:B------:R-:W-:Y:S02]  /*5ef0*/  LEA.HI.X.SX32 R21, R0, R29, 0x1, P6 ;  /* 0x0000001d00157211 */ /* 0x000fe400030f0eff */
[----:B------:R3:W-:Y:S01]  /*5f00*/  STL.64 [R1+0x19c0], R8 ;  /* 0x0019c00801007387 */ /* 0x0007e20000100a00 */
[----:B------:R-:W-:Y:S01]  /*5f10*/  IMAD R4, R18, 0xee, RZ ;  /* 0x000000ee12047824 */ /* 0x000fe200078e02ff */
[-C--:B------:R-:W-:Y:S01]  /*5f20*/  IADD3 RZ, P2, R5, R28.reuse, RZ ;  /* 0x0000001c05ff7210 */ /* 0x080fe20007f5e0ff */
[----:B------:R-:W-:Y:S02]  /*5f30*/  IMAD R2, R19, 0x1dc, RZ ;  /* 0x000001dc13027824 */ /* 0x000fe400078e02ff */
[----:B------:R-:W-:Y:S01]  /*5f40*/  IMAD R6, R13, 0x3c8, RZ ;  /* 0x000003c80d067824 */ /* 0x000fe200078e02ff */
[----:B--2---:R-:W2:Y:S01]  /*5f50*/  LDC R27, c[0x0][0x268] ;  /* 0x00009a00ff1b7b82 */ /* 0x004ea20000000800 */
[----:B---3--:R-:W-:Y:S01]  /*5f60*/  IMAD R8, R16, 0xed, RZ ;  /* 0x000000ed10087824 */ /* 0x008fe200078e02ff */
[----:B------:R-:W-:Y:S01]  /*5f70*/  IADD3 R16, P6, R0, R28, RZ ;  /* 0x0000001c00107210 */ /* 0x000fe20007fde0ff */
[----:B----4-:R-:W-:-:S03]  /*5f80*/  IMAD R9, R17, 0x77, RZ ;  /* 0x0000007711097824 */ /* 0x010fc600078e02ff */
[-C--:B------:R-:W-:Y:S01]  /*5f90*/  LEA.HI.X.SX32 R17, R8, R29.reuse, 0x1, P6 ;  /* 0x0000001d08117211 */ /* 0x080fe200030f0eff */
[----:B------:R-:W-:Y:S04]  /*5fa0*/  STL [R1+0xbbc], R21 ;  /* 0x000bbc1501007387 */ /* 0x000fe80000100800 */
[----:B------:R3:W-:Y:S01]  /*5fb0*/  STL.64 [R1+0x19b8], R16 ;  /* 0x0019b81001007387 */ /* 0x0007e20000100a00 */
[----:B------:R-:W-:Y:S01]  /*5fc0*/  IMAD R5, R20, 0x1de, RZ ;  /* 0x000001de14057824 */ /* 0x000fe200078e02ff */
[----:B------:R-:W-:Y:S01]  /*5fd0*/  LEA.HI.X.SX32 R19, R2, R29, 0x1, P3 ;  /* 0x0000001d02137211 */ /* 0x000fe200018f0eff */
[----:B0-----:R-:W-:Y:S01]  /*5fe0*/  IMAD R7, R7, 0x1e, RZ ;  /* 0x0000001e07077824 */ /* 0x001fe200078e02ff */
[-C--:B------:R-:W-:Y:S01]  /*5ff0*/  IADD3 RZ, P4, R6, R28.reuse, RZ ;  /* 0x0000001c06ff7210 */ /* 0x080fe20007f9e0ff */
[----:B------:R-:W-:Y:S01]  /*6000*/  IMAD R13, R22, 0xf, RZ ;  /* 0x0000000f160d7824 */ /* 0x000fe200078e02ff */
[----:B------:R-:W0:Y:S01]  /*6010*/  LDC R20, c[0x0][0x268] ;  /* 0x00009a00ff147b82 */ /* 0x000e220000000800 */
[----:B---3--:R-:W-:Y:S01]  /*6020*/  IADD3 R16, P6, R4, R28, RZ ;  /* 0x0000001c04107210 */ /* 0x008fe20007fde0ff */
[----:B------:R-:W-:-:S06]  /*6030*/  IMAD R6, R25, 0x3c, RZ ;  /* 0x0000003c19067824 */ /* 0x000fcc00078e02ff */
[----:B------:R-:W3:Y:S01]  /*6040*/  LDC R22, c[0x0][0x268] ;  /* 0x00009a00ff167b82 */ /* 0x000ee20000000800 */
[----:B------:R-:W-:Y:S01]  /*6050*/  LEA.HI.X.SX32 R17, R9, R29, 0x1, P6 ;  /* 0x0000001d09117211 */ /* 0x000fe200030f0eff */
[----:B-1----:R-:W-:Y:S01]  /*6060*/  IMAD R9, R14, 0x3d8, RZ ;  /* 0x000003d80e097824 */ /* 0x002fe200078e02ff */
[----:B------:R-:W-:-:S03]  /*6070*/  IADD3 R14, P3, R5, R28, RZ ;  /* 0x0000001c050e7210 */ /* 0x000fc60007f7e0ff */
[----:B------:R1:W-:Y:S01]  /*6080*/  STL.64 [R1+0x1a28], R16 ;  /* 0x001a281001007387 */ /* 0x0003e20000100a00 */
[-C--:B------:R-:W-:Y:S01]  /*6090*/  LEA.HI.X.SX32 R5, R5, R29.reuse, 0x1, P5 ;  /* 0x0000001d05057211 */ /* 0x080fe200028f0eff */
[----:B------:R-:W-:Y:S01]  /*60a0*/  IMAD R0, R23, 0x78, RZ ;  /* 0x0000007817007824 */ /* 0x000fe200078e02ff */
[----:B------:R-:W-:Y:S01]  /*60b0*/  LEA.HI.X.SX32 R15, R10, R29, 0x1, P3 ;  /* 0x0000001d0a0f7211 */ /* 0x000fe200018f0eff */
[----:B------:R-:W-:Y:S01]  /*60c0*/  IMAD R8, R12, 0xf0, RZ ;  /* 0x000000f00c087824 */ /* 0x000fe200078e02ff */
[----:B------:R-:W4:Y:S01]  /*60d0*/  LDC R25, c[0x0][0x268] ;  /* 0x00009a00ff197b82 */ /* 0x000f220000000800 */
[----:B-1----:R-:W-:Y:S01]  /*60e0*/  IADD3 R16, P6, R2, R28, RZ ;  /* 0x0000001c02107210 */ /* 0x002fe20007fde0ff */
[----:B------:R1:W-:Y:S01]  /*60f0*/  STL [R1+0xbac], R19 ;  /* 0x000bac1301007387 */ /* 0x0003e20000100800 */
[----:B------:R-:W-:-:S05]  /*6100*/  IMAD R11, R11, 0x3d4, RZ ;  /* 0x000003d40b0b7824 */ /* 0x000fca00078e02ff */
[----:B------:R-:W0:Y:S01]  /*6110*/  LDC R10, c[0x0][0x268] ;  /* 0x00009a00ff0a7b82 */ /* 0x000e220000000800 */
[----:B------:R-:W-:Y:S02]  /*6120*/  LEA.HI.X.SX32 R17, R4, R29, 0x1, P6 ;  /* 0x0000001d04117211 */ /* 0x000fe400030f0eff */
[----:B------:R-:W-:-:S03]  /*6130*/  IADD3 R18, P6, R7, R28, RZ ;  /* 0x0000001c07127210 */ /* 0x000fc60007fde0ff */
[----:B------:R2:W-:Y:S01]  /*6140*/  STL.64 [R1+0x19b0], R16 ;  /* 0x0019b01001007387 */ /* 0x0005e20000100a00 */
[----:B-1----:R-:W-:Y:S01]  /*6150*/  LEA.HI.X.SX32 R19, R13, R29, 0x1, P6 ;  /* 0x0000001d0d137211 */ /* 0x002fe200030f0eff */
[----:B------:R-:W1:Y:S02]  /*6160*/  LDC R23, c[0x0][0x268] ;  /* 0x00009a00ff177b82 */ /* 0x000e640000000800 */
[----:B------:R2:W-:Y:S01]  /*6170*/  STL [R1+0xb9c], R5 ;  /* 0x000b9c0501007387 */ /* 0x0005e20000100800 */
[----:B------:R-:W-:-:S03]  /*6180*/  IADD3 R4, P6, R8, R28, RZ ;  /* 0x0000001c08047210 */ /* 0x000fc60007fde0ff */
[----:B------:R3:W-:Y:S02]  /*6190*/  STL.64 [R1+0x19a8], R14 ;  /* 0x0019a80e01007387 */ /* 0x0007e40000100a00 */
[----:B------:R-:W4:Y:S01]  /*61a0*/  LDC R21, c[0x0][0x268] ;  /* 0x00009a00ff157b82 */ /* 0x000f220000000800 */
[-C--:B--2---:R-:W-:Y:S02]  /*61b0*/  IADD3 R16, P5, R6, R28.reuse, RZ ;  /* 0x0000001c06107210 */ /* 0x084fe40007fbe0ff */
[CC--:B------:R-:W-:Y:S02]  /*61c0*/  LEA.HI.X.SX32 R5, R0.reuse, R29.reuse, 0x1, P6 ;  /* 0x0000001d00057211 */ /* 0x0c0fe400030f0eff */
[-C--:B------:R-:W-:Y:S02]  /*61d0*/  LEA.HI.X.SX32 R17, R7, R29.reuse, 0x1, P5 ;  /* 0x0000001d07117211 */ /* 0x080fe400028f0eff */
[----:B---3--:R-:W-:Y:S01]  /*61e0*/  IADD3 R14, P3, R0, R28, RZ ;  /* 0x0000001c000e7210 */ /* 0x008fe20007f7e0ff */
[----:B------:R2:W-:Y:S01]  /*61f0*/  STL.64 [R1+0x1a90], R18 ;  /* 0x001a901201007387 */ /* 0x0005e20000100a00 */
[----:B------:R-:W3:Y:S02]  /*6200*/  LDC R7, c[0x0][0x268] ;  /* 0x00009a00ff077b82 */ /* 0x000ee40000000800 */
[----:B------:R-:W-:Y:S01]  /*6210*/  LEA.HI.X.SX32 R15, R6, R29, 0x1, P3 ;  /* 0x0000001d060f7211 */ /* 0x000fe200018f0eff */
[----:B------:R-:W-:Y:S04]  /*6220*/  STL.64 [R1+0x1a80], R16 ;  /* 0x001a801001007387 */ /* 0x000fe80000100a00 */
[----:B------:R-:W-:Y:S01]  /*6230*/  STL.64 [R1+0x1a60], R14 ;  /* 0x001a600e01007387 */ /* 0x000fe20000100a00 */
[----:B------:R-:W0:Y:S03]  /*6240*/  LDC R6, c[0x0][0x268] ;  /* 0x00009a00ff067b82 */ /* 0x000e260000000800 */
[----:B------:R1:W-:Y:S05]  /*6250*/  STL.64 [R1+0x1a20], R4 ;  /* 0x001a200401007387 */ /* 0x0003ea0000100a00 */
[----:B--2---:R-:W2:Y:S08]  /*6260*/  LDC R18, c[0x0][0x268] ;  /* 0x00009a00ff127b82 */ /* 0x004eb00000000800 */
[----:B-1----:R-:W1:Y:S08]  /*6270*/  LDC R4, c[0x0][0x268] ;  /* 0x00009a00ff047b82 */ /* 0x002e700000000800 */
[----:B------:R-:W2:Y:S01]  /*6280*/  LDC R19, c[0x0][0x268] ;  /* 0x00009a00ff137b82 */ /* 0x000ea20000000800 */
[----:B------:R-:W-:-:S07]  /*6290*/  IMAD R0, R26, 0x1e0, RZ ;  /* 0x000001e01a007824 */ /* 0x000fce00078e02ff */
[----:B------:R-:W4:Y:S01]  /*62a0*/  LDC R5, c[0x0][0x268] ;  /* 0x00009a00ff057b82 */ /* 0x000f220000000800 */
[C---:B------:R-:W-:Y:S02]  /*62b0*/  LEA.HI.X.SX32 R13, R0.reuse, R29, 0x1, P1 ;  /* 0x0000001d000d7211 */ /* 0x040fe400008f0eff */
[----:B------:R-:W-:-:S04]  /*62c0*/  IADD3 R14, P1, R0, R28, RZ ;  /* 0x0000001c000e7210 */ /* 0x000fc80007f3e0ff */
[----:B------:R-:W-:Y:S01]  /*62d0*/  LEA.HI.X.SX32 R15, R8, R29, 0x1, P1 ;  /* 0x0000001d080f7211 */ /* 0x000fe200008f0eff */
[----:B-1----:R-:W-:Y:S01]  /*62e0*/  IMAD R0, R4, 0x1e2, RZ ;  /* 0x000001e204007824 */ /* 0x002fe200078e02ff */
[----:B------:R-:W-:Y:S01]  /*62f0*/  STL [R1+0xb8c], R13 ;  /* 0x000b8c0d01007387 */ /* 0x000fe20000100800 */
[----:B0-----:R-:W-:Y:S01]  /*6300*/  IMAD R6, R6, 0xf1, RZ ;  /* 0x000000f106067824 */ /* 0x001fe200078e02ff */
[----:B------:R-:W-:Y:S01]  /*6310*/  IADD3 RZ, P6, R9, R28, RZ ;  /* 0x0000001c09ff7210 */ /* 0x000fe20007fde0ff */
[----:B---3--:R-:W-:Y:S01]  /*6320*/  IMAD R7, R7, 0x79, RZ ;  /* 0x0000007907077824 */ /* 0x008fe200078e02ff */
[----:B------:R-:W-:Y:S01]  /*6330*/  STL.64 [R1+0x19a0], R14 ;  /* 0x0019a00e01007387 */ /* 0x000fe20000100a00 */
[----:B------:R-:W0:Y:S03]  /*6340*/  LDC R9, c[0x0][0x268] ;  /* 0x00009a00ff097b82 */ /* 0x000e260000000800 */
[----:B--2---:R1:W-:Y:S01]  /*6350*/  STL.64 [R1+0x2c60], R18 ;  /* 0x002c601201007387 */ /* 0x0043e20000100a00 */
[----:B------:R-:W-:-:S04]  /*6360*/  IMAD R12, R24, 0x3d0, RZ ;  /* 0x000003d0180c7824 */ /* 0x000fc800078e02ff */
[----:B------:R-:W2:Y:S01]  /*6370*/  LDC R8, c[0x0][0x268] ;  /* 0x00009a00ff087b82 */ /* 0x000ea20000000800 */
[C---:B-1----:R-:W-:Y:S01]  /*6380*/  LEA.HI.X.SX32 R19, R0.reuse, R29, 0x1, P0 ;  /* 0x0000001d00137211 */ /* 0x042fe200000f0eff */
[----:B----4-:R-:W-:Y:S01]  /*6390*/  IMAD R4, R5, 0xf2, RZ ;  /* 0x000000f205047824 */ /* 0x010fe200078e02ff */
[----:B------:R-:W-:-:S05]  /*63a0*/  IADD3 R18, P0, R0, R28, RZ ;  /* 0x0000001c00127210 */ /* 0x000fca0007f1e0ff */
[----:B------:R-:W1:Y:S01]  /*63b0*/  LDC R14, c[0x0][0x268] ;  /* 0x00009a00ff0e7b82 */ /* 0x000e620000000800 */
[----:B------:R3:W-:Y:S01]  /*63c0*/  STL [R1+0xb7c], R19 ;  /* 0x000b7c1301007387 */ /* 0x0007e20000100800 */
[----:B------:R-:W-:-:S06]  /*63d0*/  IADD3 RZ, P3, R11, R28, RZ ;  /* 0x0000001c0bff7210 */ /* 0x000fcc0007f7e0ff */
[----:B------:R-:W4:Y:S01]  /*63e0*/  LDC R15, c[0x0][0x268] ;  /* 0x00009a00ff0f7b82 */ /* 0x000f220000000800 */
[----:B---3--:R-:W-:-:S07]  /*63f0*/  LEA.HI.X.SX32 R19, R6, R29, 0x1, P0 ;  /* 0x0000001d06137211 */ /* 0x008fce00000f0eff */
[----:B------:R-:W3:Y:S01]  /*6400*/  LDC R13, c[0x0][0x268] ;  /* 0x00009a00ff0d7b82 */ /* 0x000ee20000000800 */
[----:B------:R0:W-:Y:S01]  /*6410*/  STL.64 [R1+0x1998], R18 ;  /* 0x0019981201007387 */ /* 0x0001e20000100a00 */
[----:B------:R-:W-:Y:S01]  /*6420*/  IADD3 RZ, P5, R12, R28, RZ ;  /* 0x0000001c0cff7210 */ /* 0x000fe20007fbe0ff */
[----:B------:R-:W-:-:S05]  /*6430*/  IMAD R2, R27, 0x3dc, RZ ;  /* 0x000003dc1b027824 */ /* 0x000fca00078e02ff */
[----:B------:R-:W3:Y:S01]  /*6440*/  LDC R11, c[0x0][0x268] ;  /* 0x00009a00ff0b7b82 */ /* 0x000ee20000000800 */
[----:B0-----:R-:W-:-:S07]  /*6450*/  IADD3 R18, P0, R4, R28, RZ ;  /* 0x0000001c04127210 */ /* 0x001fce0007f1e0ff */
[----:B------:R-:W0:Y:S01]  /*6460*/  LDC R12, c[0x0][0x268] ;  /* 0x00009a00ff0c7b82 */ /* 0x000e220000000800 */
[----:B------:R-:W-:-:S05]  /*6470*/  LEA.HI.X.SX32 R19, R7, R29, 0x1, P0 ;  /* 0x0000001d07137211 */ /* 0x000fca00000f0eff */
[----:B------:R2:W-:Y:S02]  /*6480*/  STL.64 [R1+0x1a18], R18 ;  /* 0x001a181201007387 */ /* 0x0005e40000100a00 */
[----:B------:R-:W0:Y:S08]  /*6490*/  LDC R17, c[0x0][0x268] ;  /* 0x00009a00ff117b82 */ /* 0x000e300000000800 */
[----:B------:R-:W0:Y:S01]  /*64a0*/  LDC R24, c[0x0][0x268] ;  /* 0x00009a00ff187b82 */ /* 0x000e220000000800 */
[----:B--2---:R-:W2:Y:S01]  /*64b0*/  LDL.LU.64 R18, [R1+0x2c60] ;  /* 0x002c600001127983 */ /* 0x004ea20000300a00 */
[----:B------:R-:W-:Y:S01]  /*64c0*/  IADD3 RZ, P1, R2, R28, RZ ;  /* 0x0000001c02ff7210 */ /* 0x000fe20007f3e0ff */
[----:B------:R-:W-:-:S02]  /*64d0*/  IMAD R2, R9, 0x1e4, RZ ;  /* 0x000001e409027824 */ /* 0x000fc400078e02ff */
[----:B-1----:R-:W-:-:S03]  /*64e0*/  IMAD R9, R14, 0x3e0, RZ ;  /* 0x000003e00e097824 */ /* 0x002fc600078e02ff */
[----:B------:R-:W1:Y:S01]  /*64f0*/  LDC R16, c[0x0][0x268] ;  /* 0x00009a00ff107b82 */ /* 0x000e620000000800 */
[-C--:B------:R-:W-:Y:S01]  /*6500*/  IADD3 R14, P0, R2, R28.reuse, RZ ;  /* 0x0000001c020e7210 */ /* 0x080fe20007f1e0ff */
[----:B------:R-:W-:Y:S01]  /*6510*/  IMAD R6, R8, 0xf4, RZ ;  /* 0x000000f408067824 */ /* 0x000fe200078e02ff */
[-C--:B------:R-:W-:Y:S01]  /*6520*/  LEA.HI.X.SX32 R27, R2, R29.reuse, 0x1, P4 ;  /* 0x0000001d021b7211 */ /* 0x080fe200020f0eff */
[----:B----4-:R-:W-:Y:S01]  /*6530*/  IMAD R8, R15, 0x3e4, RZ ;  /* 0x000003e40f087824 */ /* 0x010fe200078e02ff */
[-C--:B------:R-:W-:Y:S01]  /*6540*/  LEA.HI.X.SX32 R15, R4, R29.reuse, 0x1, P0 ;  /* 0x0000001d040f7211 */ /* 0x080fe200000f0eff */
[----:B------:R-:W-:Y:S02]  /*6550*/  IMAD R5, R10, 0x1e6, RZ ;  /* 0x000001e60a057824 */ /* 0x000fe400078e02ff */
[----:B---3--:R-:W-:Y:S01]  /*6560*/  IMAD R0, R13, 0x7a, RZ ;  /* 0x0000007a0d007824 */ /* 0x008fe200078e02ff */
[----:B------:R3:W-:Y:S01]  /*6570*/  STL [R1+0xb6c], R27 ;  /* 0x000b6c1b01007387 */ /* 0x0007e20000100800 */
[----:B------:R-:W-:Y:S01]  /*6580*/  IMAD R10, R11, 0xf3, RZ ;  /* 0x000000f30b0a7824 */ /* 0x000fe200078e02ff */
[C---:B------:R-:W-:Y:S01]  /*6590*/  IADD3 R26, P4, R5.reuse, R28, RZ ;  /* 0x0000001c051a7210 */ /* 0x040fe20007f9e0ff */
[----:B0-----:R-:W-:Y:S01]  /*65a0*/  IMAD R11, R12, 0x3d, RZ ;  /* 0x0000003d0c0b7824 */ /* 0x001fe200078e02ff */
[----:B------:R0:W-:Y:S01]  /*65b0*/  STL.64 [R1+0x1990], R14 ;  /* 0x0019900e01007387 */ /* 0x0001e20000100a00 */
[----:B------:R-:W-:-:S02]  /*65c0*/  LEA.HI.X.SX32 R13, R5, R29, 0x1, P2 ;  /* 0x0000001d050d7211 */ /* 0x000fc400010f0eff */
[-C--:B------:R-:W-:Y:S02]  /*65d0*/  IADD3 R12, P2, R6, R28.reuse, RZ ;  /* 0x0000001c060c7210 */ /* 0x080fe40007f5e0ff */
[-C--:B---3--:R-:W-:Y:S01]  /*65e0*/  LEA.HI.X.SX32 R27, R10, R29.reuse, 0x1, P4 ;  /* 0x0000001d0a1b7211 */ /* 0x088fe200020f0eff */
[----:B------:R3:W-:Y:S01]  /*65f0*/  STL [R1+0xb5c], R13 ;  /* 0x000b5c0d01007387 */ /* 0x0007e20000100800 */
[CC--:B0-----:R-:W-:Y:S01]  /*6600*/  IADD3 R14, P0, R0.reuse, R28.reuse, RZ ;  /* 0x0000001c000e7210 */ /* 0x0c1fe20007f1e0ff */
[----:B------:R-:W0:Y:S01]  /*6610*/  LDC R10, c[0x0][0x268] ;  /* 0x00009a00ff0a7b82 */ /* 0x000e220000000800 */
[----:B------:R-:W-:Y:S02]  /*6620*/  IADD3 RZ, P4, R9, R28, RZ ;  /* 0x0000001c09ff7210 */ /* 0x000fe40007f9e0ff */
[-C--:B------:R-:W-:Y:S02]  /*6630*/  LEA.HI.X.SX32 R15, R11, R29.reuse, 0x1, P0 ;  /* 0x0000001d0b0f7211 */ /* 0x080fe400000f0eff */
[-C--:B---3--:R-:W-:Y:S01]  /*6640*/  LEA.HI.X.SX32 R13, R0, R29.reuse, 0x1, P2 ;  /* 0x0000001d000d7211 */ /* 0x088fe200010f0eff */
[----:B------:R3:W-:Y:S02]  /*6650*/  STL.64 [R1+0x1988], R26 ;  /* 0x0019881a01007387 */ /* 0x0007e40000100a00 */
[----:B------:R-:W4:Y:S01]  /*6660*/  LDC R9, c[0x0][0x268] ;  /* 0x00009a00ff097b82 */ /* 0x000f220000000800 */
[----:B------:R-:W-:Y:S01]  /*6670*/  IMAD R0, R17, 0x1e8, RZ ;  /* 0x000001e811007824 */ /* 0x000fe200078e02ff */
[----:B------:R1:W-:Y:S04]  /*6680*/  STL.64 [R1+0x1a58], R14 ;  /* 0x001a580e01007387 */ /* 0x0003e80000100a00 */
[----:B------:R1:W-:Y:S02]  /*6690*/  STL.64 [R1+0x1a10], R12 ;  /* 0x001a100c01007387 */ /* 0x0003e40000100a00 */
[----:B------:R-:W0:Y:S01]  /*66a0*/  LDC R11, c[0x0][0x268] ;  /* 0x00009a00ff0b7b82 */ /* 0x000e220000000800 */
[----:B------:R-:W-:-:S02]  /*66b0*/  LEA.HI.X.SX32 R5, R0, R29, 0x1, P5 ;  /* 0x0000001d00057211 */ /* 0x000fc400028f0eff */
[----:B---3--:R-:W-:Y:S01]  /*66c0*/  IADD3 R26, P5, R0, R28, RZ ;  /* 0x0000001c001a7210 */ /* 0x008fe20007fbe0ff */
[----:B------:R-:W-:-:S04]  /*66d0*/  IMAD R4, R22, 0xf6, RZ ;  /* 0x000000f616047824 */ /* 0x000fc800078e02ff */
[----:B-1----:R-:W1:Y:S08]  /*66e0*/  LDC R14, c[0x0][0x268] ;  /* 0x00009a00ff0e7b82 */ /* 0x002e700000000800 */
[----:B------:R-:W3:Y:S01]  /*66f0*/  LDC R12, c[0x0][0x268] ;  /* 0x00009a00ff0c7b82 */ /* 0x000ee20000000800 */
[----:B------:R4:W-:Y:S01]  /*6700*/  STL [R1+0xb4c], R5 ;  /* 0x000b4c0501007387 */ /* 0x0009e20000100800 */
[----:B------:R-:W-:-:S06]  /*6710*/  LEA.HI.X.SX32 R27, R6, R29, 0x1, P5 ;  /* 0x0000001d061b7211 */ /* 0x000fcc00028f0eff */
[----:B------:R-:W3:Y:S01]  /*6720*/  LDC R13, c[0x0][0x268] ;  /* 0x00009a00ff0d7b82 */ /* 0x000ee20000000800 */
[----:B------:R-:W-:Y:S01]  /*6730*/  IADD3 RZ, P0, R8, R28, RZ ;  /* 0x0000001c08ff7210 */ /* 0x000fe20007f1e0ff */
[----:B----4-:R-:W-:Y:S02]  /*6740*/  IMAD R5, R23, 0x3ec, RZ ;  /* 0x000003ec17057824 */ /* 0x010fe400078e02ff */
[----:B------:R-:W-:-:S04]  /*6750*/  IMAD R8, R20, 0x7b, RZ ;  /* 0x0000007b14087824 */ /* 0x000fc800078e02ff */
[----:B------:R-:W4:Y:S01]  /*6760*/  LDC R15, c[0x0][0x268] ;  /* 0x00009a00ff0f7b82 */ /* 0x000f220000000800 */
[----:B------:R-:W-:Y:S01]  /*6770*/  IMAD R0, R24, 0x3f0, RZ ;  /* 0x000003f018007824 */ /* 0x000fe200078e02ff */
[----:B------:R0:W-:Y:S01]  /*6780*/  STL.64 [R1+0x1980], R26 ;  /* 0x0019801a01007387 */ /* 0x0001e20000100a00 */
[----:B------:R-:W-:-:S05]  /*6790*/  IMAD R7, R16, 0x3e8, RZ ;  /* 0x000003e810077824 */ /* 0x000fca00078e02ff */
[----:B------:R-:W4:Y:S01]  /*67a0*/  LDC R16, c[0x0][0x268] ;  /* 0x00009a00ff107b82 */ /* 0x000f220000000800 */
[----:B------:R-:W-:Y:S01]  /*67b0*/  IADD3 RZ, P2, R7, R28, RZ ;  /* 0x0000001c07ff7210 */ /* 0x000fe20007f5e0ff */
[----:B-1----:R-:W-:-:S06]  /*67c0*/  IMAD R6, R14, 0x7c, RZ ;  /* 0x0000007c0e067824 */ /* 0x002fcc00078e02ff */
[----:B------:R-:W1:Y:S01]  /*67d0*/  LDC R17, c[0x0][0x268] ;  /* 0x00009a00ff117b82 */ /* 0x000e620000000800 */
[C---:B------:R-:W-:Y:S02]  /*67e0*/  IMAD R20, R3.reuse, 0x12, RZ ;  /* 0x0000001203147824 */ /* 0x040fe400078e02ff */
[----:B------:R-:W-:Y:S02]  /*67f0*/  IMAD R24, R3, 0x16, RZ ;  /* 0x0000001603187824 */ /* 0x000fe400078e02ff */
[----:B--2---:R-:W-:-:S05]  /*6800*/  IMAD R2, R18, 0x1ea, RZ ;  /* 0x000001ea12027824 */ /* 0x004fca00078e02ff */
[----:B------:R-:W-:Y:S02]  /*6810*/  LEA.HI.X.SX32 R23, R2, R29, 0x1, P3 ;  /* 0x0000001d02177211 */ /* 0x000fe400018f0eff */
[----:B------:R-:W-:-:S03]  /*6820*/  IADD3 R22, P3, R4, R28, RZ ;  /* 0x0000001c04167210 */ /* 0x000fc60007f7e0ff */
[----:B------:R2:W-:Y:S01]  /*6830*/  STL [R1+0xb3c], R23 ;  /* 0x000b3c1701007387 */ /* 0x0005e20000100800 */
[----:B------:R-:W-:Y:S01]  /*6840*/  IMAD R7, R19, 0xf5, RZ ;  /* 0x000000f513077824 */ /* 0x000fe200078e02ff */
[-C--:B0-----:R-:W-:Y:S02]  /*6850*/  IADD3 R26, P5, R2, R28.reuse, RZ ;  /* 0x0000001c021a7210 */ /* 0x081fe40007fbe0ff */
[-C--:B--2---:R-:W-:Y:S02]  /*6860*/  LEA.HI.X.SX32 R23, R8, R29.reuse, 0x1, P3 ;  /* 0x0000001d08177211 */ /* 0x084fe400018f0eff */
[----:B------:R-:W-:Y:S01]  /*6870*/  IADD3 RZ, P3, R0, R28, RZ ;  /* 0x0000001c00ff7210 */ /* 0x000fe20007f7e0ff */
[----:B------:R-:W-:Y:S02]  /*6880*/  IMAD R0, R9, 0x1ec, RZ ;  /* 0x000001ec09007824 */ /* 0x000fe400078e02ff */
[----:B------:R-:W-:Y:S02]  /*6890*/  IMAD R8, R11, 0xf7, RZ ;  /* 0x000000f70b087824 */ /* 0x000fe400078e02ff */
[----:B---3--:R-:W-:Y:S01]  /*68a0*/  IMAD R9, R12, 0x1f, RZ ;  /* 0x0000001f0c097824 */ /* 0x008fe200078e02ff */
[----:B------:R-:W-:-:S02]  /*68b0*/  LEA.HI.X.SX32 R11, R0, R29, 0x1, P6 ;  /* 0x0000001d000b7211 */ /* 0x000fc400030f0eff */
[-C--:B------:R-:W-:Y:S01]  /*68c0*/  IADD3 R12, P6, R0, R28.reuse, RZ ;  /* 0x0000001c000c7210 */ /* 0x080fe20007fde0ff */
[----:B------:R-:W-:Y:S01]  /*68d0*/  IMAD R2, R10, 0x1ee, RZ ;  /* 0x000001ee0a027824 */ /* 0x000fe200078e02ff */
[-C--:B------:R-:W-:Y:S02]  /*68e0*/  LEA.HI.X.SX32 R27, R7, R29.reuse, 0x1, P5 ;  /* 0x0000001d071b7211 */ /* 0x080fe400028f0eff */
[-C--:B------:R-:W-:Y:S01]  /*68f0*/  IADD3 RZ, P5, R5, R28.reuse, RZ ;  /* 0x0000001c05ff7210 */ /* 0x080fe20007fbe0ff */
[----:B------:R-:W-:Y:S01]  /*6900*/  IMAD R5, R13, 0x3e, RZ ;  /* 0x0000003e0d057824 */ /* 0x000fe200078e02ff */
[----:B------:R-:W-:Y:S01]  /*6910*/  LEA.HI.X.SX32 R13, R4, R29, 0x1, P6 ;  /* 0x0000001d040d7211 */ /* 0x000fe200030f0eff */
[----:B------:R-:W-:Y:S01]  /*6920*/  STL.64 [R1+0x1978], R26 ;  /* 0x0019781a01007387 */ /* 0x000fe20000100a00 */
[----:B------:R-:W-:-:S03]  /*6930*/  IADD3 R14, P6, R2, R28, RZ ;  /* 0x0000001c020e7210 */ /* 0x000fc60007fde0ff */
[----:B------:R-:W-:Y:S01]  /*6940*/  STL.64 [R1+0x1a08], R22 ;  /* 0x001a081601007387 */ /* 0x000fe20000100a00 */
[-C--:B------:R-:W-:Y:S01]  /*6950*/  LEA.HI.X.SX32 R19, R2, R29.reuse, 0x1, P1 ;  /* 0x0000001d02137211 */ /* 0x080fe200008f0eff */
[----:B----4-:R-:W-:Y:S02]  /*6960*/  IMAD R7, R15, 0xf8, RZ ;  /* 0x000000f80f077824 */ /* 0x010fe400078e02ff */
[----:B------:R-:W-:Y:S01]  /*6970*/  STL [R1+0xb2c], R11 ;  /* 0x000b2c0b01007387 */ /* 0x000fe20000100800 */
[----:B------:R-:W-:-:S03]  /*6980*/  LEA.HI.X.SX32 R15, R8, R29, 0x1, P6 ;  /* 0x0000001d080f7211 */ /* 0x000fc600030f0eff */
[----:B------:R0:W-:Y:S01]  /*6990*/  STL.64 [R1+0x1970], R12 ;  /* 0x0019700c01007387 */ /* 0x0001e20000100a00 */
[----:B------:R-:W-:-:S03]  /*69a0*/  IMAD R0, R16, 0x1f0, RZ ;  /* 0x000001f010007824 */ /* 0x000fc600078e02ff */
[----:B------:R-:W-:Y:S01]  /*69b0*/  STL [R1+0xb1c], R19 ;  /* 0x000b1c1301007387 */ /* 0x000fe20000100800 */
[----:B0-----:R-:W-:-:S03]  /*69c0*/  IADD3 R12, P1, R5, R28, RZ ;  /* 0x0000001c050c7210 */ /* 0x001fc60007f3e0ff */
[----:B------:R0:W-:Y:S01]  /*69d0*/  STL.64 [R1+0x1968], R14 ;  /* 0x0019680e01007387 */ /* 0x0001e20000100a00 */
[----:B------:R-:W-:-:S05]  /*69e0*/  LEA.HI.X.SX32 R13, R9, R29, 0x1, P1 ;  /* 0x0000001d090d7211 */ /* 0x000fca00008f0eff */
[----:B------:R2:W-:Y:S01]  /*69f0*/  STL.64 [R1+0x1a78], R12 ;  /* 0x001a780c01007387 */ /* 0x0005e20000100a00 */
[----:B0-----:R-:W-:-:S04]  /*6a00*/  IADD3 R14, P6, R6, R28, RZ ;  /* 0x0000001c060e7210 */ /* 0x001fc80007fde0ff */
[-C--:B------:R-:W-:Y:S02]  /*6a10*/  LEA.HI.X.SX32 R15, R5, R29.reuse, 0x1, P6 ;  /* 0x0000001d050f7211 */ /* 0x080fe400030f0eff */
[CC--:B------:R-:W-:Y:S02]  /*6a20*/  IADD3 R8, P6, R0.reuse, R28.reuse, RZ ;  /* 0x0000001c00087210 */ /* 0x0c0fe40007fde0ff */
[-C--:B--2---:R-:W-:Y:S01]  /*6a30*/  IADD3 R12, P1, R7, R28.reuse, RZ ;  /* 0x0000001c070c7210 */ /* 0x084fe20007f3e0ff */
[----:B------:R-:W-:Y:S01]  /*6a40*/  IMAD R4, R25, 0x3f8, RZ ;  /* 0x000003f819047824 */ /* 0x000fe200078e02ff */
[-C--:B------:R-:W-:Y:S02]  /*6a50*/  LEA.HI.X.SX32 R11, R0, R29.reuse, 0x1, P4 ;  /* 0x0000001d000b7211 */ /* 0x080fe400020f0eff */
[-C--:B------:R-:W-:Y:S01]  /*6a60*/  LEA.HI.X.SX32 R13, R6, R29.reuse, 0x1, P1 ;  /* 0x0000001d060d7211 */ /* 0x080fe200008f0eff */
[----:B------:R-:W-:Y:S01]  /*6a70*/  IMAD R6, R3, 0x7f, RZ ;  /* 0x0000007f03067824 */ /* 0x000fe200078e02ff */
[----:B------:R-:W-:Y:S01]  /*6a80*/  LEA.HI.X.SX32 R9, R7, R29, 0x1, P6 ;  /* 0x0000001d07097211 */ /* 0x000fe200030f0eff */
[----:B------:R-:W-:Y:S01]  /*6a90*/  STL.64 [R1+0x1a50], R14 ;  /* 0x001a500e01007387 */ /* 0x000fe20000100a00 */
[----:B------:R-:W-:Y:S01]  /*6aa0*/  IMAD R10, R21, 0x3f4, RZ ;  /* 0x000003f4150a7824 */ /* 0x000fe200078e02ff */
[-C--:B------:R-:W-:Y:S01]  /*6ab0*/  IADD3 RZ, P4, R4, R28.reuse, RZ ;  /* 0x0000001c04ff7210 */ /* 0x080fe20007f9e0ff */
[C---:B------:R-:W-:Y:S01]  /*6ac0*/  IMAD R5, R3.reuse, 0x3, RZ ;  /* 0x0000000303057824 */ /* 0x040fe200078e02ff */
[----:B------:R-:W-:Y:S01]  /*6ad0*/  STL.64 [R1+0x1a00], R12 ;  /* 0x001a000c01007387 */ /* 0x000fe20000100a00 */
[----:B------:R-:W-:Y:S01]  /*6ae0*/  SHF.L.U32 R4, R3, 0x1, RZ ;  /* 0x0000000103047819 */ /* 0x000fe200000006ff */
[----:B-1----:R-:W-:Y:S01]  /*6af0*/  IMAD R2, R17, 0x3fc, RZ ;  /* 0x000003fc11027824 */ /* 0x002fe200078e02ff */
[C---:B------:R-:W-:Y:S01]  /*6b00*/  SHF.L.U32 R18, R3.reuse, 0x4, RZ ;  /* 0x0000000403127819 */ /* 0x040fe200000006ff */
[----:B------:R0:W-:Y:S01]  /*6b10*/  STL [R1+0xb0c], R11 ;  /* 0x000b0c0b01007387 */ /* 0x0001e20000100800 */
[----:B------:R-:W-:Y:S01]  /*6b20*/  IMAD R7, R3, 0x5, RZ ;  /* 0x0000000503077824 */ /* 0x000fe200078e02ff */
[----:B------:R-:W1:Y:S02]  /*6b30*/  LDC R0, c[0x0][0x268] ;  /* 0x00009a00ff007b82 */ /* 0x000e640000000800 */
[----:B------:R2:W-:Y:S01]  /*6b40*/  STL.64 [R1+0x1960], R8 ;  /* 0x0019600801007387 */ /* 0x0005e20000100a00 */
[----:B------:R-:W-:-:S03]  /*6b50*/  IADD3 RZ, P1, R10, R28, RZ ;  /* 0x0000001c0aff7210 */ /* 0x000fc60007f3e0ff */
[----:B------:R3:W-:Y:S01]  /*6b60*/  STL [R1+0x190], R6 ;  /* 0x0001900601007387 */ /* 0x0007e20000100800 */
[C---:B------:R-:W-:Y:S02]  /*6b70*/  IMAD.SHL.U32 R10, R3.reuse, 0x8, RZ ;  /* 0x00000008030a7824 */ /* 0x040fe400078e00ff */
[C---:B0-----:R-:W-:Y:S01]  /*6b80*/  IMAD R11, R3.reuse, 0x9, RZ ;  /* 0x00000009030b7824 */ /* 0x041fe200078e02ff */
[----:B------:R0:W-:Y:S01]  /*6b90*/  STL.64 [R1+0x2ba8], R4 ;  /* 0x002ba80401007387 */ /* 0x0001e20000100a00 */
[C---:B------:R-:W-:Y:S02]  /*6ba0*/  IMAD R12, R3.reuse, 0xa, RZ ;  /* 0x0000000a030c7824 */ /* 0x040fe400078e02ff */
[C---:B--2---:R-:W-:Y:S01]  /*6bb0*/  IMAD R8, R3.reuse, 0x6, RZ ;  /* 0x0000000603087824 */ /* 0x044fe200078e02ff */
[C---:B---3--:R-:W-:Y:S01]  /*6bc0*/  SHF.L.U32 R6, R3.reuse, 0x2, RZ ;  /* 0x0000000203067819 */ /* 0x048fe200000006ff */
[C---:B------:R-:W-:Y:S02]  /*6bd0*/  IMAD R9, R3.reuse, 0x7, RZ ;  /* 0x0000000703097824 */ /* 0x040fe400078e02ff */
[----:B------:R-:W-:-:S02]  /*6be0*/  IMAD R13, R3, 0xb, RZ ;  /* 0x0000000b030d7824 */ /* 0x000fc400078e02ff */
[C---:B------:R-:W-:Y:S01]  /*6bf0*/  IMAD R14, R3.reuse, 0xc, RZ ;  /* 0x0000000c030e7824 */ /* 0x040fe200078e02ff */
[----:B------:R2:W-:Y:S01]  /*6c00*/  STL.64 [R1+0x2ba0], R6 ;  /* 0x002ba00601007387 */ /* 0x0005e20000100a00 */
[C---:B------:R-:W-:Y:S02]  /*6c10*/  IMAD R15, R3.reuse, 0xd, RZ ;  /* 0x0000000d030f7824 */ /* 0x040fe400078e02ff */
[C---:B------:R-:W-:Y:S01]  /*6c20*/  IMAD R16, R3.reuse, 0xe, RZ ;  /* 0x0000000e03107824 */ /* 0x040fe200078e02ff */
[----:B------:R-:W-:Y:S01]  /*6c30*/  STL.64 [R1+0x2bb0], R8 ;  /* 0x002bb00801007387 */ /* 0x000fe20000100a00 */
[C---:B------:R-:W-:Y:S02]  /*6c40*/  IMAD R17, R3.reuse, 0xf, RZ ;  /* 0x0000000f03117824 */ /* 0x040fe400078e02ff */
[C---:B------:R-:W-:Y:S01]  /*6c50*/  IMAD R19, R3.reuse, 0x11, RZ ;  /* 0x0000001103137824 */ /* 0x040fe200078e02ff */
[----:B------:R-:W-:Y:S01]  /*6c60*/  STL.64 [R1+0x2bb8], R10 ;  /* 0x002bb80a01007387 */ /* 0x000fe20000100a00 */
[----:B------:R-:W-:-:S02]  /*6c70*/  IMAD R21, R3, 0x13, RZ ;  /* 0x0000001303157824 */ /* 0x000fc400078e02ff */
[C---:B------:R-:W-:Y:S01]  /*6c80*/  IMAD R22, R3.reuse, 0x14, RZ ;  /* 0x0000001403167824 */ /* 0x040fe200078e02ff */
[----:B------:R-:W-:Y:S01]  /*6c90*/  STL.64 [R1+0x2bc0], R12 ;  /* 0x002bc00c01007387 */ /* 0x000fe20000100a00 */
[C---:B------:R-:W-:Y:S02]  /*6ca0*/  IMAD R23, R3.reuse, 0x15, RZ ;  /* 0x0000001503177824 */ /* 0x040fe400078e02ff */
[C---:B------:R-:W-:Y:S01]  /*6cb0*/  IMAD R25, R3.reuse, 0x17, RZ ;  /* 0x0000001703197824 */ /* 0x040fe200078e02ff */
[----:B------:R-:W-:Y:S01]  /*6cc0*/  STL.64 [R1+0x2bc8], R14 ;  /* 0x002bc80e01007387 */ /* 0x000fe20000100a00 */
[C---:B------:R-:W-:Y:S02]  /*6cd0*/  IMAD R26, R3.reuse, 0x18, RZ ;  /* 0x00000018031a7824 */ /* 0x040fe400078e02ff */
[C---:B------:R-:W-:Y:S01]  /*6ce0*/  IMAD R27, R3.reuse, 0x19, RZ ;  /* 0x00000019031b7824 */ /* 0x040fe200078e02ff */
[----:B------:R3:W-:Y:S01]  /*6cf0*/  STL.64 [R1+0x2bd0], R16 ;  /* 0x002bd01001007387 */ /* 0x0007e20000100a00 */
[C---:B0-----:R-:W-:Y:S01]  /*6d00*/  IMAD R5, R3.reuse, 0x1a, RZ ;  /* 0x0000001a03057824 */ /* 0x041fe200078e02ff */
[----:B------:R-:W-:Y:S01]  /*6d10*/  IADD3 RZ, P6, R2, R28, RZ ;  /* 0x0000001c02ff7210 */ /* 0x000fe20007fde0ff */
[C---:B------:R-:W-:Y:S01]  /*6d20*/  IMAD R4, R3.reuse, 0x1b, RZ ;  /* 0x0000001b03047824 */ /* 0x040fe200078e02ff */
[----:B------:R-:W-:Y:S01]  /*6d30*/  STL.64 [R1+0x2bd8], R18 ;  /* 0x002bd81201007387 */ /* 0x000fe20000100a00 */
[C---:B--2---:R-:W-:Y:S01]  /*6d40*/  IMAD R6, R3.reuse, 0x1c, RZ ;  /* 0x0000001c03067824 */ /* 0x044fe200078e02ff */
[----:B------:R-:W0:Y:S02]  /*6d50*/  LDC R2, c[0x0][0x268] ;  /* 0x00009a00ff027b82 */ /* 0x000e240000000800 */
[----:B------:R2:W-:Y:S04]  /*6d60*/  STL.64 [R1+0x2be0], R20 ;  /* 0x002be01401007387 */ /* 0x0005e80000100a00 */
[----:B------:R-:W-:Y:S01]  /*6d70*/  STL.64 [R1+0x2be8], R22 ;  /* 0x002be81601007387 */ /* 0x000fe20000100a00 */
[----:B-1----:R-:W-:Y:S01]  /*6d80*/  IMAD R0, R0, 0x1f2, RZ ;  /* 0x000001f200007824 */ /* 0x002fe200078e02ff */
[----:B---3--:R-:W1:Y:S02]  /*6d90*/  LDC R16, c[0x0][0x268] ;  /* 0x00009a00ff107b82 */ /* 0x008e640000000800 */
[----:B------:R3:W-:Y:S04]  /*6da0*/  STL.64 [R1+0x2bf0], R24 ;  /* 0x002bf01801007387 */ /* 0x0007e80000100a00 */
[----:B------:R-:W-:Y:S01]  /*6db0*/  STL.64 [R1+0x2bf8], R26 ;  /* 0x002bf81a01007387 */ /* 0x000fe20000100a00 */
[C---:B------:R-:W-:Y:S01]  /*6dc0*/  IMAD R7, R3.reuse, 0x7b, RZ ;  /* 0x0000007b03077824 */ /* 0x040fe200078e02ff */
[----:B--2---:R-:W2:Y:S02]  /*6dd0*/  LDC R21, c[0x0][0x268] ;  /* 0x00009a00ff157b82 */ /* 0x004ea40000000800 */
[----:B------:R4:W-:Y:S04]  /*6de0*/  STL [R1], R5 ;  /* 0x0000000501007387 */ /* 0x0009e80000100800 */
[----:B------:R4:W-:Y:S01]  /*6df0*/  STL [R1+0x4], R4 ;  /* 0x0000040401007387 */ /* 0x0009e20000100800 */
[----:B------:R-:W-:Y:S01]  /*6e00*/  LEA.HI.X.SX32 R9, R0, R29, 0x1, P0 ;  /* 0x0000001d00097211 */ /* 0x000fe200000f0eff */
[----:B0-----:R-:W-:Y:S01]  /*6e10*/  IMAD R2, R2, 0xf9, RZ ;  /* 0x000000f902027824 */ /* 0x001fe200078e02ff */
[----:B---3--:R-:W0:Y:S01]  /*6e20*/  LDC R25, c[0x0][0x268] ;  /* 0x00009a00ff197b82 */ /* 0x008e220000000800 */
[C---:B----4-:R-:W-:Y:S01]  /*6e30*/  IMAD R5, R3.reuse, 0x1d, RZ ;  /* 0x0000001d03057824 */ /* 0x050fe200078e02ff */
[----:B------:R3:W-:Y:S01]  /*6e40*/  STL [R1+0x8], R6 ;  /* 0x0000080601007387 */ /* 0x0007e20000100800 */
[----:B------:R-:W-:-:S03]  /*6e50*/  IMAD R4, R3, 0x1e, RZ ;  /* 0x0000001e03047824 */ /* 0x000fc600078e02ff */
[----:B------:R4:W-:Y:S01]  /*6e60*/  STL [R1+0xc], R5 ;  /* 0x00000c0501007387 */ /* 0x0009e20000100800 */
[C---:B------:R-:W-:Y:S01]  /*6e70*/  IMAD R8, R3.reuse, 0x7c, RZ ;  /* 0x0000007c03087824 */ /* 0x040fe200078e02ff */
[----:B------:R-:W1:Y:S01]  /*6e80*/  LDC R24, c[0x0][0x268] ;  /* 0x00009a00ff187b82 */ /* 0x000e620000000800 */
[C---:B---3--:R-:W-:Y:S01]  /*6e90*/  IMAD R6, R3.reuse, 0x1f, RZ ;  /* 0x0000001f03067824 */ /* 0x048fe200078e02ff */
[----:B------:R3:W-:Y:S01]  /*6ea0*/  STL [R1+0x10], R4 ;  /* 0x0000100401007387 */ /* 0x0007e20000100800 */
[----:B----4-:R-:W-:-:S03]  /*6eb0*/  SHF.L.U32 R5, R3, 0x5, RZ ;  /* 0x0000000503057819 */ /* 0x010fc600000006ff */
[----:B------:R4:W-:Y:S01]  /*6ec0*/  STL [R1+0x14], R6 ;  /* 0x0000140601007387 */ /* 0x0009e20000100800 */
[----:B------:R-:W-:Y:S01]  /*6ed0*/  IMAD.MOV.U32 R26, RZ, RZ, 0x3f800000 ;  /* 0x3f800000ff1a7424 */ /* 0x000fe200078e00ff */
[----:B------:R-:W2:Y:S02]  /*6ee0*/  LDC R27, c[0x0][0x268] ;  /* 0x00009a00ff1b7b82 */ /* 0x000ea40000000800 */
[----:B------:R4:W-:Y:S01]  /*6ef0*/  STL [R1+0x18], R5 ;  /* 0x0000180501007387 */ /* 0x0009e20000100800 */
[C---:B---3--:R-:W-:Y:S02]  /*6f00*/  IMAD R4, R3.reuse, 0x21, RZ ;  /* 0x0000002103047824 */ /* 0x048fe400078e02ff */
[----:B----4-:R-:W-:-:S03]  /*6f10*/  IMAD R6, R3, 0x22, RZ ;  /* 0x0000002203067824 */ /* 0x010fc600078e02ff */
[----:B------:R3:W-:Y:S01]  /*6f20*/  STL [R1+0x1c], R4 ;  /* 0x00001c0401007387 */ /* 0x0007e20000100800 */
[----:B------:R-:W4:Y:S01]  /*6f30*/  LDC R22, c[0x0][0x268] ;  /* 0x00009a00ff167b82 */ /* 0x000f220000000800 */
[C---:B------:R-:W-:Y:S02]  /*6f40*/  IMAD R5, R3.reuse, 0x23, RZ ;  /* 0x0000002303057824 */ /* 0x040fe400078e02ff */
[----:B------:R0:W-:Y:S04]  /*6f50*/  STL [R1+0x20], R6 ;  /* 0x0000200601007387 */ /* 0x0001e80000100800 */
[----:B------:R0:W-:Y:S01]  /*6f60*/  STL [R1+0x24], R5 ;  /* 0x0000240501007387 */ /* 0x0001e20000100800 */
[----:B------:R-:W2:Y:S01]  /*6f70*/  LDC R19, c[0x0][0x268] ;  /* 0x00009a00ff137b82 */ /* 0x000ea20000000800 */
[----:B---3--:R-:W-:-:S02]  /*6f80*/  IMAD R4, R3, 0x24, RZ ;  /* 0x0000002403047824 */ /* 0x008fc400078e02ff */
[----:B0-----:R-:W-:-:S03]  /*6f90*/  IMAD R6, R3, 0x25, RZ ;  /* 0x0000002503067824 */ /* 0x001fc600078e02ff */
[----:B------:R0:W-:Y:S02]  /*6fa0*/  STL [R1+0x28], R4 ;  /* 0x0000280401007387 */ /* 0x0001e40000100800 */
[----:B------:R-:W3:Y:S01]  /*6fb0*/  LDC R23, c[0x0][0x268] ;  /* 0x00009a00ff177b82 */ /* 0x000ee20000000800 */
[C---:B------:R-:W-:Y:S01]  /*6fc0*/  IMAD R5, R3.reuse, 0x26, RZ ;  /* 0x0000002603057824 */ /* 0x040fe200078e02ff */
[----:B------:R1:W-:Y:S04]  /*6fd0*/  STL [R1+0x2c], R6 ;  /* 0x00002c0601007387 */ /* 0x0003e80000100800 */
[----:B------:R1:W-:Y:S01]  /*6fe0*/  STL [R1+0x30], R5 ;  /* 0x0000300501007387 */ /* 0x0003e20000100800 */
[C---:B0-----:R-:W-:Y:S01]  /*6ff0*/  IMAD R4, R3.reuse, 0x27, RZ ;  /* 0x0000002703047824 */ /* 0x041fe200078e02ff */
[----:B------:R-:W0:Y:S01]  /*7000*/  LDC R20, c[0x0][0x268] ;  /* 0x00009a00ff147b82 */ /* 0x000e220000000800 */
[----:B-1----:R-:W-:-:S03]  /*7010*/  IMAD R6, R3, 0x28, RZ ;  /* 0x0000002803067824 */ /* 0x002fc600078e02ff */
[----:B------:R1:W-:Y:S01]  /*7020*/  STL [R1+0x34], R4 ;  /* 0x0000340401007387 */ /* 0x0003e20000100800 */
[----:B------:R-:W-:-:S03]  /*7030*/  IMAD R5, R3, 0x29, RZ ;  /* 0x0000002903057824 */ /* 0x000fc600078e02ff */
[----:B------:R4:W-:Y:S01]  /*7040*/  STL [R1+0x38], R6 ;  /* 0x0000380601007387 */ /* 0x0009e20000100800 */
[----:B------:R-:W2:Y:S03]  /*7050*/  LDC R18, c[0x0][0x268] ;  /* 0x00009a00ff127b82 */ /* 0x000ea60000000800 */
[----:B------:R4:W-:Y:S01]  /*7060*/  STL [R1+0x3c], R5 ;  /* 0x00003c0501007387 */ /* 0x0009e20000100800 */
[----:B-1----:R-:W-:-:S04]  /*7070*/  IMAD R4, R3, 0x2a, RZ ;  /* 0x0000002a03047824 */ /* 0x002fc800078e02ff */
[----:B------:R-:W1:Y:S01]  /*7080*/  LDC R17, c[0x0][0x268] ;  /* 0x00009a00ff117b82 */ /* 0x000e620000000800 */
[C---:B----4-:R-:W-:Y:S01]  /*7090*/  IMAD R6, R3.reuse, 0x2b, RZ ;  /* 0x0000002b03067824 */ /* 0x050fe200078e02ff */
[----:B------:R4:W-:Y:S01]  /*70a0*/  STL [R1+0x40], R4 ;  /* 0x0000400401007387 */ /* 0x0009e20000100800 */
[----:B------:R-:W-:-:S03]  /*70b0*/  IMAD R5, R3, 0x2c, RZ ;  /* 0x0000002c03057824 */ /* 0x000fc600078e02ff */
[----:B------:R3:W-:Y:S02]  /*70c0*/  STL [R1+0x44], R6 ;  /* 0x0000440601007387 */ /* 0x0007e40000100800 */
[----:B------:R-:W1:Y:S02]  /*70d0*/  LDC R15, c[0x0][0x268] ;  /* 0x00009a00ff0f7b82 */ /* 0x000e640000000800 */
[----:B------:R3:W-:Y:S01]  /*70e0*/  STL [R1+0x48], R5 ;  /* 0x0000480501007387 */ /* 0x0007e20000100800 */
[C---:B----4-:R-:W-:Y:S02]  /*70f0*/  IMAD R4, R3.reuse, 0x2d, RZ ;  /* 0x0000002d03047824 */ /* 0x050fe400078e02ff */
[----:B---3--:R-:W-:-:S03]  /*7100*/  IMAD R6, R3, 0x2e, RZ ;  /* 0x0000002e03067824 */ /* 0x008fc600078e02ff */
[----:B------:R3:W-:Y:S01]  /*7110*/  STL [R1+0x4c], R4 ;  /* 0x00004c0401007387 */ /* 0x0007e20000100800 */
[----:B------:R-:W4:Y:S01]  /*7120*/  LDC R14, c[0x0][0x268] ;  /* 0x00009a00ff0e7b82 */ /* 0x000f220000000800 */
[C---:B------:R-:W-:Y:S02]  /*7130*/  IMAD R5, R3.reuse, 0x2f, RZ ;  /* 0x0000002f03057824 */ /* 0x040fe400078e02ff */
[----:B------:R0:W-:Y:S04]  /*7140*/  STL [R1+0x50], R6 ;  /* 0x0000500601007387 */ /* 0x0001e80000100800 */
[----:B------:R2:W-:Y:S01]  /*7150*/  STL [R1+0x54], R5 ;  /* 0x0000540501007387 */ /* 0x0005e20000100800 */
[----:B------:R-:W4:Y:S01]  /*7160*/  LDC R13, c[0x0][0x268] ;  /* 0x00009a00ff0d7b82 */ /* 0x000f220000000800 */
[----:B---3--:R-:W-:-:S02]  /*7170*/  IMAD R4, R3, 0x30, RZ ;  /* 0x0000003003047824 */ /* 0x008fc400078e02ff */
[----:B0-----:R-:W-:-:S03]  /*7180*/  IMAD R6, R3, 0x31, RZ ;  /* 0x0000003103067824 */ /* 0x001fc600078e02ff */
[----:B------:R0:W-:Y:S02]  /*7190*/  STL [R1+0x58], R4 ;  /* 0x0000580401007387 */ /* 0x0001e40000100800 */
[----:B------:R-:W3:Y:S01]  /*71a0*/  LDC R12, c[0x0][0x268] ;  /* 0x00009a00ff0c7b82 */ /* 0x000ee20000000800 */
[C---:B--2---:R-:W-:Y:S01]  /*71b0*/  IMAD R5, R3.reuse, 0x32, RZ ;  /* 0x0000003203057824 */ /* 0x044fe200078e02ff */
[----:B------:R2:W-:Y:S04]  /*71c0*/  STL [R1+0x5c], R6 ;  /* 0x00005c0601007387 */ /* 0x0005e80000100800 */
[----:B------:R2:W-:Y:S01]  /*71d0*/  STL [R1+0x60], R5 ;  /* 0x0000600501007387 */ /* 0x0005e20000100800 */
[C---:B0-----:R-:W-:Y:S01]  /*71e0*/  IMAD R4, R3.reuse, 0x33, RZ ;  /* 0x0000003303047824 */ /* 0x041fe200078e02ff */
[----:B------:R-:W0:Y:S01]  /*71f0*/  LDC R11, c[0x0][0x268] ;  /* 0x00009a00ff0b7b82 */ /* 0x000e220000000800 */
[----:B--2---:R-:W-:-:S03]  /*7200*/  IMAD R6, R3, 0x34, RZ ;  /* 0x0000003403067824 */ /* 0x004fc600078e02ff */
[----:B------:R2:W-:Y:S01]  /*7210*/  STL [R1+0x64], R4 ;  /* 0x0000640401007387 */ /* 0x0005e20000100800 */
[----:B------:R-:W-:-:S03]  /*7220*/  IMAD R5, R3, 0x35, RZ ;  /* 0x0000003503057824 */ /* 0x000fc600078e02ff */
[----:B------:R1:W-:Y:S01]  /*7230*/  STL [R1+0x68], R6 ;  /* 0x0000680601007387 */ /* 0x0003e20000100800 */
[----:B------:R-:W0:Y:S03]  /*7240*/  LDC R10, c[0x0][0x268] ;  /* 0x00009a00ff0a7b82 */ /* 0x000e260000000800 */
[----:B------:R1:W-:Y:S01]  /*7250*/  STL [R1+0x6c], R5 ;  /* 0x00006c0501007387 */ /* 0x0003e20000100800 */
[C---:B--2---:R-:W-:Y:S02]  /*7260*/  IMAD R4, R3.reuse, 0x36, RZ ;  /* 0x0000003603047824 */ /* 0x044fe400078e02ff */
[----:B-1----:R-:W-:-:S03]  /*7270*/  IMAD R6, R3, 0x37, RZ ;  /* 0x0000003703067824 */ /* 0x002fc600078e02ff */
[----:B------:R1:W-:Y:S01]  /*7280*/  STL [R1+0x70], R4 ;  /* 0x0000700401007387 */ /* 0x0003e20000100800 */
[----:B------:R-:W-:-:S03]  /*7290*/  IMAD R5, R3, 0x38, RZ ;  /* 0x0000003803057824 */ /* 0x000fc600078e02ff */
[----:B------:R2:W-:Y:S04]  /*72a0*/  STL [R1+0x74], R6 ;  /* 0x0000740601007387 */ /* 0x0005e80000100800 */
[----:B------:R4:W-:Y:S01]  /*72b0*/  STL [R1+0x78], R5 ;  /* 0x0000780501007387 */ /* 0x0009e20000100800 */
[C---:B-1----:R-:W-:Y:S02]  /*72c0*/  IMAD R4, R3.reuse, 0x39, RZ ;  /* 0x0000003903047824 */ /* 0x042fe400078e02ff */
[----:B--2---:R-:W-:-:S03]  /*72d0*/  IMAD R6, R3, 0x3a, RZ ;  /* 0x0000003a03067824 */ /* 0x004fc600078e02ff */
[----:B------:R1:W-:Y:S01]  /*72e0*/  STL [R1+0x7c], R4 ;  /* 0x00007c0401007387 */ /* 0x0003e20000100800 */
[----:B----4-:R-:W-:-:S03]  /*72f0*/  IMAD R5, R3, 0x3b, RZ ;  /* 0x0000003b03057824 */ /* 0x010fc600078e02ff */
        /* <DEDUP_REMOVED lines=8> */
[C---:B-1----:R-:W-:Y:S01]  /*7380*/  IMAD R4, R3.reuse, 0x3f, RZ ;  /* 0x0000003f03047824 */ /* 0x042fe200078e02ff */
[----:B--2---:R-:W-:-:S04]  /*7390*/  SHF.L.U32 R6, R3, 0x6, RZ ;  /* 0x0000000603067819 */ /* 0x004fc800000006ff */
        /* <DEDUP_REMOVED lines=108> */
[----:B------:R-:W-:Y:S01]  /*7a60*/  STL [R1+0x16c], R4 ;  /* 0x00016c0401007387 */ /* 0x000fe20000100800 */
[----:B----4-:R-:W-:-:S03]  /*7a70*/  IMAD R5, R3, 0x77, RZ ;  /* 0x0000007703057824 */ /* 0x010fc600078e02ff */
[----:B------:R-:W-:Y:S04]  /*7a80*/  STL [R1+0x170], R6 ;  /* 0x0001700601007387 */ /* 0x000fe80000100800 */
[----:B------:R1:W-:Y:S02]  /*7a90*/  STL [R1+0x174], R5 ;  /* 0x0001740501007387 */ /* 0x0003e40000100800 */
[----:B-1----:R-:W1:Y:S01]  /*7aa0*/  LDC R5, c[0x0][0x268] ;  /* 0x00009a00ff057b82 */ /* 0x002e620000000800 */
[----:B------:R-:W-:-:S05]  /*7ab0*/  IMAD R4, R3, 0x78, RZ ;  /* 0x0000007803047824 */ /* 0x000fca00078e02ff */
[----:B------:R2:W-:Y:S02]  /*7ac0*/  STL [R1+0x178], R4 ;  /* 0x0001780401007387 */ /* 0x0005e40000100800 */
[----:B--2---:R-:W-:-:S05]  /*7ad0*/  IMAD R4, R3, 0x79, RZ ;  /* 0x0000007903047824 */ /* 0x004fca00078e02ff */
[----:B------:R1:W-:Y:S02]  /*7ae0*/  STL [R1+0x17c], R4 ;  /* 0x00017c0401007387 */ /* 0x0003e40000100800 */
[----:B-1----:R-:W-:Y:S02]  /*7af0*/  IMAD R4, R5, 0xfa, RZ ;  /* 0x000000fa05047824 */ /* 0x002fe400078e02ff */
[----:B------:R-:W1:Y:S01]  /*7b00*/  LDC R5, c[0x0][0x268] ;  /* 0x00009a00ff057b82 */ /* 0x000e620000000800 */
[----:B------:R-:W-:-:S05]  /*7b10*/  IMAD R6, R3, 0x7a, RZ ;  /* 0x0000007a03067824 */ /* 0x000fca00078e02ff */
[----:B------:R2:W-:Y:S04]  /*7b20*/  STL [R1+0x180], R6 ;  /* 0x0001800601007387 */ /* 0x0005e80000100800 */
[----:B------:R4:W-:Y:S01]  /*7b30*/  STL [R1+0xafc], R9 ;  /* 0x000afc0901007387 */ /* 0x0009e20000100800 */
[----:B--2---:R-:W-:-:S03]  /*7b40*/  IADD3 R6, P0, R0, R28, RZ ;  /* 0x0000001c00067210 */ /* 0x004fc60007f1e0ff */
[----:B------:R2:W-:Y:S01]  /*7b50*/  STL [R1+0x184], R7 ;  /* 0x0001840701007387 */ /* 0x0005e20000100800 */
[----:B----4-:R-:W4:Y:S03]  /*7b60*/  LDC R9, c[0x0][0x268] ;  /* 0x00009a00ff097b82 */ /* 0x010f260000000800 */
[----:B------:R3:W-:Y:S01]  /*7b70*/  STL [R1+0x188], R8 ;  /* 0x0001880801007387 */ /* 0x0007e20000100800 */
[----:B--2---:R-:W-:Y:S01]  /*7b80*/  LEA.HI.X.SX32 R7, R2, R29, 0x1, P0 ;  /* 0x0000001d02077211 */ /* 0x004fe200000f0eff */
[----:B-1----:R-:W-:Y:S02]  /*7b90*/  IMAD R0, R5, 0x7d, RZ ;  /* 0x0000007d05007824 */ /* 0x002fe400078e02ff */
[C---:B------:R-:W-:Y:S01]  /*7ba0*/  IMAD R2, R3.reuse, 0x7d, RZ ;  /* 0x0000007d03027824 */ /* 0x040fe200078e02ff */
[----:B---3--:R-:W1:Y:S01]  /*7bb0*/  LDC R8, c[0x0][0x268] ;  /* 0x00009a00ff087b82 */ /* 0x008e620000000800 */
[----:B------:R2:W-:Y:S01]  /*7bc0*/  STL.64 [R1+0x1958], R6 ;  /* 0x0019580601007387 */ /* 0x0005e20000100a00 */
[----:B------:R-:W-:-:S03]  /*7bd0*/  IMAD R3, R3, 0x7e, RZ ;  /* 0x0000007e03037824 */ /* 0x000fc600078e02ff */
[----:B------:R3:W-:Y:S01]  /*7be0*/  STL [R1+0x18c], R2 ;  /* 0x00018c0201007387 */ /* 0x0007e20000100800 */
[----:B--2---:R-:W-:-:S03]  /*7bf0*/  IADD3 R6, P0, R4, R28, RZ ;  /* 0x0000001c04067210 */ /* 0x004fc60007f1e0ff */
[----:B------:R2:W-:Y:S01]  /*7c00*/  STL [R1+0x2a70], R3 ;  /* 0x002a700301007387 */ /* 0x0005e20000100800 */
[----:B---3--:R-:W-:Y:S01]  /*7c10*/  MOV R2, 0xff800000 ;  /* 0xff80000000027802 */ /* 0x008fe20000000f00 */
[----:B------:R-:W3:Y:S01]  /*7c20*/  LDC R4, c[0x0][0x268] ;  /* 0x00009a00ff047b82 */ /* 0x000ee20000000800 */
[----:B------:R-:W-:Y:S02]  /*7c30*/  LEA.HI.X.SX32 R7, R0, R29, 0x1, P0 ;  /* 0x0000001d00077211 */ /* 0x000fe400000f0eff */
[----:B------:R-:W-:-:S03]  /*7c40*/  MOV R0, RZ ;  /* 0x000000ff00007202 */ /* 0x000fc60000000f00 */
[----:B------:R-:W-:Y:S02]  /*7c50*/  STL.64 [R1+0x19f8], R6 ;  /* 0x0019f80601007387 */ /* 0x000fe40000100a00 */
[----:B--2---:R-:W2:Y:S02]  /*7c60*/  LDC R3, c[0x0][0x268] ;  /* 0x00009a00ff037b82 */ /* 0x004ea40000000800 */
[----:B------:R0:W-:Y:S04]  /*7c70*/  STL [R1+0xc50], R26 ;  /* 0x000c501a01007387 */ /* 0x0001e80000100800 */
[----:B------:R-:W-:Y:S04]  /*7c80*/  STL [R1+0x2a74], R0 ;  /* 0x002a740001007387 */ /* 0x000fe80000100800 */
[----:B------:R4:W-:Y:S01]  /*7c90*/  STL [R1+0xa84], R2 ;  /* 0x000a840201007387 */ /* 0x0009e20000100800 */
[----:B------:R-:W1:Y:S01]  /*7ca0*/  S2R R5, SR_TID.X ;  /* 0x0000000000057919 */ /* 0x000e620000002100 */
[----:B0-----:R-:W-:Y:S01]  /*7cb0*/  IMAD.MOV.U32 R26, RZ, RZ, -0x800000 ;  /* 0xff800000ff1a7424 */ /* 0x001fe200078e00ff */
[----:B------:R-:W0:Y:S01]  /*7cc0*/  LDC R7, c[0x0][0x268] ;  /* 0x00009a00ff077b82 */ /* 0x000e220000000800 */
[----:B----4-:R-:W-:-:S02]  /*7cd0*/  MOV R2, RZ ;  /* 0x000000ff00027202 */ /* 0x010fc40000000f00 */
[----:B------:R-:W-:Y:S01]  /*7ce0*/  MOV R0, 0xff800000 ;  /* 0xff80000000007802 */ /* 0x000fe20000000f00 */
[----:B------:R-:W-:-:S04]  /*7cf0*/  IMAD R18, R18, 0x390, RZ ;  /* 0x0000039012127824 */ /* 0x000fc800078e02ff */
[----:B------:R-:W4:Y:S01]  /*7d00*/  LDC R6, c[0x0][0x268] ;  /* 0x00009a00ff067b82 */ /* 0x000f220000000800 */
[----:B------:R3:W-:Y:S04]  /*7d10*/  STL [R1+0x2a78], R2 ;  /* 0x002a780201007387 */ /* 0x0007e80000100800 */
[----:B------:R1:W-:Y:S01]  /*7d20*/  STL [R1+0xa88], R26 ;  /* 0x000a881a01007387 */ /* 0x0003e20000100800 */
[----:B---3--:R-:W-:Y:S02]  /*7d30*/  MOV R2, 0xff800000 ;  /* 0xff80000000027802 */ /* 0x008fe40000000f00 */
[----:B-1----:R-:W-:-:S03]  /*7d40*/  MOV R26, 0x3f800000 ;  /* 0x3f800000001a7802 */ /* 0x002fc60000000f00 */
[----:B------:R1:W-:Y:S04]  /*7d50*/  STL [R1+0xa8c], R2 ;  /* 0x000a8c0201007387 */ /* 0x0003e80000100800 */
[----:B------:R3:W-:Y:S01]  /*7d60*/  STL [R1+0xa80], R0 ;  /* 0x000a800001007387 */ /* 0x0007e20000100800 */
[----:B-1----:R-:W-:-:S03]  /*7d70*/  IMAD.MOV.U32 R2, RZ, RZ, 0x3f800000 ;  /* 0x3f800000ff027424 */ /* 0x002fc600078e00ff */
[----:B------:R-:W-:Y:S01]  /*7d80*/  STL [R1+0xc54], R26 ;  /* 0x000c541a01007387 */ /* 0x000fe20000100800 */
[----:B---3--:R-:W-:-:S03]  /*7d90*/  MOV R0, 0x3f800000 ;  /* 0x3f80000000007802 */ /* 0x008fc60000000f00 */
[----:B------:R1:W-:Y:S04]  /*7da0*/  STL [R1+0xc58], R2 ;  /* 0x000c580201007387 */ /* 0x0003e80000100800 */
[----:B------:R-:W-:Y:S04]  /*7db0*/  STL [R1+0x5a0], RZ ;  /* 0x0005a0ff01007387 */ /* 0x000fe80000100800 */
[----:B------:R3:W-:Y:S01]  /*7dc0*/  STL [R1+0xc5c], R0 ;  /* 0x000c5c0001007387 */ /* 0x0007e20000100800 */
[----:B-1----:R-:W1:Y:S03]  /*7dd0*/  LDC R2, c[0x0][0x268] ;  /* 0x00009a00ff027b82 */ /* 0x002e660000000800 */
[----:B------:R-:W-:Y:S04]  /*7de0*/  STL [R1+0x5a4], RZ ;  /* 0x0005a4ff01007387 */ /* 0x000fe80000100800 */
        /* <DEDUP_REMOVED lines=117> */
[----:B------:R-:W-:Y:S01]  /*8540*/  STL [R1+0x79c], RZ ;  /* 0x00079cff01007387 */ /* 0x000fe20000100800 */
[----:B--2---:R-:W-:-:S03]  /*8550*/  IMAD R26, R3, 0xe2, RZ ;  /* 0x000000e2031a7824 */ /* 0x004fc600078e02ff */
[----:B------:R-:W-:Y:S04]  /*8560*/  STL [R1+0x7a0], RZ ;  /* 0x0007a0ff01007387 */ /* 0x000fe80000100800 */
[----:B------:R-:W-:Y:S04]  /*8570*/  STL [R1+0x7a4], RZ ;  /* 0x0007a4ff01007387 */ /* 0x000fe80000100800 */
[----:B------:R-:W-:Y:S04]  /*8580*/  STL [R1+0x7a8], RZ ;  /* 0x0007a8ff01007387 */ /* 0x000fe80000100800 */
[----:B------:R-:W-:Y:S01]  /*8590*/  STL [R1+0x7ac], RZ ;  /* 0x0007acff01007387 */ /* 0x000fe20000100800 */
[----:B---3--:R-:W-:-:S03]  /*85a0*/  IMAD R0, R25, 0x1f4, RZ ;  /* 0x000001f419007824 */ /* 0x008fc600078e02ff */
[----:B------:R-:W-:Y:S01]  /*85b0*/  STL [R1+0x7b0], RZ ;  /* 0x0007b0ff01007387 */ /* 0x000fe20000100800 */
[----:B------:R-:W-:-:S03]  /*85c0*/  IMAD R25, R24, 0x380, RZ ;  /* 0x0000038018197824 */ /* 0x000fc600078e02ff */
[----:B------:R-:W-:Y:S01]  /*85d0*/  STL [R1+0x7b4], RZ ;  /* 0x0007b4ff01007387 */ /* 0x000fe20000100800 */
[----:B------:R-:W-:-:S03]  /*85e0*/  IMAD R24, R22, 0x1c4, RZ ;  /* 0x000001c416187824 */ /* 0x000fc600078e02ff */
[----:B------:R-:W-:Y:S01]  /*85f0*/  STL [R1+0x7b8], RZ ;  /* 0x0007b8ff01007387 */ /* 0x000fe20000100800 */
[----:B------:R-:W-:-:S03]  /*8600*/  IMAD R22, R21, 0x388, RZ ;  /* 0x0000038815167824 */ /* 0x000fc600078e02ff */
[----:B------:R-:W-:Y:S01]  /*8610*/  STL [R1+0x7bc], RZ ;  /* 0x0007bcff01007387 */ /* 0x000fe20000100800 */
[----:B------:R-:W-:-:S03]  /*8620*/  IMAD R21, R19, 0x1c5, RZ ;  /* 0x000001c513157824 */ /* 0x000fc600078e02ff */
[----:B------:R2:W-:Y:S01]  /*8630*/  STL.64 [R1+0x2c30], R26 ;  /* 0x002c301a01007387 */ /* 0x0005e20000100a00 */
[----:B-1----:R-:W-:Y:S01]  /*8640*/  IMAD R2, R2, 0x38e, RZ ;  /* 0x0000038e02027824 */ /* 0x002fe200078e02ff */
[----:B------:R-:W-:Y:S02]  /*8650*/  LOP3.LUT P0, RZ, R5, 0x3, RZ, 0xc0, !PT ;  /* 0x0000000305ff7812 */ /* 0x000fe4000780c0ff */
[----:B------:R-:W1:Y:S01]  /*8660*/  LDC R5, c[0x0][0x268] ;  /* 0x00009a00ff057b82 */ /* 0x000e620000000800 */
[----:B------:R-:W-:Y:S07]  /*8670*/  STL [R1+0x2c28], R24 ;  /* 0x002c281801007387 */ /* 0x000fee0000100800 */
[----:B--2---:R-:W2:Y:S01]  /*8680*/  LDC R27, c[0x0][0x268] ;  /* 0x00009a00ff1b7b82 */ /* 0x004ea20000000800 */
[----:B------:R3:W-:Y:S04]  /*8690*/  STL.64 [R1+0x2c38], R22 ;  /* 0x002c381601007387 */ /* 0x0007e80000100a00 */
[----:B------:R0:W-:Y:S03]  /*86a0*/  STL.64 [R1+0x2c18], R20 ;  /* 0x002c181401007387 */ /* 0x0001e60000100a00 */
[----:B------:R-:W4:Y:S01]  /*86b0*/  LDC R26, c[0x0][0x268] ;  /* 0x00009a00ff1a7b82 */ /* 0x000f220000000800 */
[----:B------:R0:W-:Y:S07]  /*86c0*/  STL.64 [R1+0x2c40], R2 ;  /* 0x002c400201007387 */ /* 0x0001ee0000100a00 */
[----:B---3--:R-:W3:Y:S01]  /*86d0*/  LDC R23, c[0x0][0x268] ;  /* 0x00009a00ff177b82 */ /* 0x008ee20000000800 */
[----:B0-----:R-:W-:-:S02]  /*86e0*/  LEA.HI.X.SX32 R21, R0, R29, 0x1, P2 ;  /* 0x0000001d00157211 */ /* 0x001fc400010f0eff */
[----:B------:R-:W-:-:S05]  /*86f0*/  IADD3 R2, P2, R0, R28, RZ ;  /* 0x0000001c00027210 */ /* 0x000fca0007f5e0ff */
[----:B------:R-:W0:Y:S01]  /*8700*/  LDC R0, c[0x0][0x268] ;  /* 0x00009a00ff007b82 */ /* 0x000e220000000800 */
[----:B--2---:R-:W-:Y:S02]  /*8710*/  IMAD R24, R27, 0x1f6, RZ ;  /* 0x000001f61b187824 */ /* 0x004fe400078e02ff */
[----:B------:R-:W-:Y:S02]  /*8720*/  IMAD R16, R16, 0x392, RZ ;  /* 0x0000039210107824 */ /* 0x000fe400078e02ff */
[----:B------:R-:W-:-:S03]  /*8730*/  IMAD R17, R17, 0x38c, RZ ;  /* 0x0000038c11117824 */ /* 0x000fc600078e02ff */
[----:B------:R-:W2:Y:S01]  /*8740*/  LDC R27, c[0x0][0x268] ;  /* 0x00009a00ff1b7b82 */ /* 0x000ea20000000800 */
[----:B-1----:R-:W-:Y:S01]  /*8750*/  IMAD R5, R5, 0x1c8, RZ ;  /* 0x000001c805057824 */ /* 0x002fe200078e02ff */
[----:B------:R-:W-:Y:S01]  /*8760*/  STL [R1+0x2c04], R18 ;  /* 0x002c041201007387 */ /* 0x000fe20000100800 */
[----:B------:R-:W-:Y:S02]  /*8770*/  IMAD R15, R15, 0x1c7, RZ ;  /* 0x000001c70f0f7824 */ /* 0x000fe400078e02ff */
[----:B------:R-:W-:Y:S01]  /*8780*/  IMAD R14, R14, 0x1ca, RZ ;  /* 0x000001ca0e0e7824 */ /* 0x000fe200078e02ff */
[----:B------:R-:W-:Y:S01]  /*8790*/  STL [R1+0x2c00], R16 ;  /* 0x002c001001007387 */ /* 0x000fe20000100800 */
[----:B------:R-:W-:Y:S02]  /*87a0*/  IMAD R13, R13, 0x39, RZ ;  /* 0x000000390d0d7824 */ /* 0x000fe400078e02ff */
[----:B------:R-:W-:Y:S01]  /*87b0*/  IMAD R12, R12, 0x394, RZ ;  /* 0x000003940c0c7824 */ /* 0x000fe200078e02ff */
[----:B------:R-:W-:Y:S01]  /*87c0*/  STL [R1+0x2c10], R17 ;  /* 0x002c101101007387 */ /* 0x000fe20000100800 */
[----:B------:R-:W-:-:S02]  /*87d0*/  IMAD R11, R11, 0x72, RZ ;  /* 0x000000720b0b7824 */ /* 0x000fc400078e02ff */
[----:B------:R-:W-:Y:S01]  /*87e0*/  IMAD R10, R10, 0x396, RZ ;  /* 0x000003960a0a7824 */ /* 0x000fe200078e02ff */
[----:B------:R-:W-:Y:S01]  /*87f0*/  STL.64 [R1+0x2c08], R4 ;  /* 0x002c080401007387 */ /* 0x000fe20000100a00 */
[----:B------:R-:W-:Y:S02]  /*8800*/  IMAD R9, R9, 0xe4, RZ ;  /* 0x000000e409097824 */ /* 0x000fe400078e02ff */
[----:B0-----:R-:W-:Y:S01]  /*8810*/  IMAD R0, R0, 0xfa, RZ ;  /* 0x000000fa00007824 */ /* 0x001fe200078e02ff */
[----:B------:R-:W-:Y:S01]  /*8820*/  STL.64 [R1+0x2c20], R14 ;  /* 0x002c200e01007387 */ /* 0x000fe20000100a00 */
[----:B------:R-:W-:-:S03]  /*8830*/  IMAD R8, R8, 0xe6, RZ ;  /* 0x000000e608087824 */ /* 0x000fc600078e02ff */
[----:B------:R-:W-:Y:S01]  /*8840*/  STL.64 [R1+0x2c48], R12 ;  /* 0x002c480c01007387 */ /* 0x000fe20000100a00 */
[----:B------:R-:W-:Y:S01]  /*8850*/  LEA.HI.X.SX32 R3, R0, R29, 0x1, P2 ;  /* 0x0000001d00037211 */ /* 0x000fe200010f0eff */
[----:B--2---:R-:W-:Y:S01]  /*8860*/  IMAD R27, R27, 0x7e, RZ ;  /* 0x0000007e1b1b7824 */ /* 0x004fe200078e02ff */
[----:B------:R-:W0:Y:S01]  /*8870*/  LDC R0, c[0x0][0x268] ;  /* 0x00009a00ff007b82 */ /* 0x000e220000000800 */
[----:B------:R3:W-:Y:S04]  /*8880*/  STL [R1+0xadc], R21 ;  /* 0x000adc1501007387 */ /* 0x0007e80000100800 */
[----:B------:R-:W-:Y:S04]  /*8890*/  STL.64 [R1+0x2c50], R10 ;  /* 0x002c500a01007387 */ /* 0x000fe80000100a00 */
[----:B------:R1:W-:Y:S01]  /*88a0*/  STL.64 [R1+0x2c58], R8 ;  /* 0x002c580801007387 */ /* 0x0003e20000100a00 */
[----:B---3--:R-:W-:-:S02]  /*88b0*/  IMAD R21, R23, 0xfc, RZ ;  /* 0x000000fc17157824 */ /* 0x008fc400078e02ff */
[----:B----4-:R-:W-:Y:S01]  /*88c0*/  IMAD R23, R26, 0xfb, RZ ;  /* 0x000000fb1a177824 */ /* 0x010fe200078e02ff */
[CC--:B------:R-:W-:Y:S02]  /*88d0*/  LEA.HI.X.SX32 R13, R24.reuse, R29.reuse, 0x1, P5 ;  /* 0x0000001d180d7211 */ /* 0x0c0fe400028f0eff */
[-C--:B-1----:R-:W-:Y:S01]  /*88e0*/  IADD3 R8, P2, R24, R28.reuse, RZ ;  /* 0x0000001c18087210 */ /* 0x082fe20007f5e0ff */
[----:B------:R1:W-:Y:S01]  /*88f0*/  STL.64 [R1+0x12f8], R2 ;  /* 0x0012f80201007387 */ /* 0x0003e20000100a00 */
[----:B------:R-:W2:Y:S02]  /*8900*/  LDC R26, c[0x0][0x268] ;  /* 0x00009a00ff1a7b82 */ /* 0x000ea40000000800 */
[----:B------:R-:W-:Y:S01]  /*8910*/  LEA.HI.X.SX32 R9, R23, R29, 0x1, P2 ;  /* 0x0000001d17097211 */ /* 0x000fe200010f0eff */
[----:B------:R-:W-:Y:S04]  /*8920*/  STL [R1+0xad4], R13 ;  /* 0x000ad40d01007387 */ /* 0x000fe80000100800 */
[----:B------:R3:W-:Y:S01]  /*8930*/  STL.64 [R1+0x12f0], R8 ;  /* 0x0012f00801007387 */ /* 0x0007e20000100a00 */
[----:B------:R-:W4:Y:S01]  /*8940*/  LDC R24, c[0x0][0x268] ;  /* 0x00009a00ff187b82 */ /* 0x000f220000000800 */
[----:B-1----:R-:W-:-:S07]  /*8950*/  IADD3 R2, P5, R27, R28, RZ ;  /* 0x0000001c1b027210 */ /* 0x002fce0007fbe0ff */
[----:B------:R-:W1:Y:S01]  /*8960*/  LDC R23, c[0x0][0x268] ;  /* 0x00009a00ff177b82 */ /* 0x000e620000000800 */
[----:B---3--:R-:W-:-:S04]  /*8970*/  IADD3 R8, P2, R21, R28, RZ ;  /* 0x0000001c15087210 */ /* 0x008fc80007f5e0ff */
[----:B------:R-:W-:-:S03]  /*8980*/  LEA.HI.X.SX32 R9, R27, R29, 0x1, P2 ;  /* 0x0000001d1b097211 */ /* 0x000fc600010f0eff */
[----:B------:R-:W3:Y:S01]  /*8990*/  LDC R27, c[0x0][0x268] ;  /* 0x00009a00ff1b7b82 */ /* 0x000ee20000000800 */
[----:B--2---:R-:W-:-:S05]  /*89a0*/  IMAD R22, R26, 0x3f, RZ ;  /* 0x0000003f1a167824 */ /* 0x004fca00078e02ff */
[----:B------:R-:W-:Y:S01]  /*89b0*/  LEA.HI.X.SX32 R3, R22, R29, 0x1, P5 ;  /* 0x0000001d16037211 */ /* 0x000fe200028f0eff */
[----:B----4-:R-:W-:Y:S01]  /*89c0*/  IMAD R24, R24, 0x1f8, RZ ;  /* 0x000001f818187824 */ /* 0x010fe200078e02ff */
[----:B------:R-:W2:Y:S01]  /*89d0*/  LDC R26, c[0x0][0x268] ;  /* 0x00009a00ff1a7b82 */ /* 0x000ea20000000800 */
[----:B---3--:R-:W-:-:S07]  /*89e0*/  IMAD R22, R27, 0x1fc, RZ ;  /* 0x000001fc1b167824 */ /* 0x008fce00078e02ff */
[----:B------:R-:W3:Y:S01]  /*89f0*/  LDC R27, c[0x0][0x268] ;  /* 0x00009a00ff1b7b82 */ /* 0x000ee20000000800 */
[----:B-1----:R-:W-:Y:S01]  /*8a00*/  IMAD R23, R23, 0x1fa, RZ ;  /* 0x000001fa17177824 */ /* 0x002fe200078e02ff */
[----:B------:R1:W-:Y:S01]  /*8a10*/  STL.64 [R1+0x17d8], R2 ;  /* 0x0017d80201007387 */ /* 0x0003e20000100a00 */
[----:B------:R-:W-:-:S03]  /*8a20*/  IMAD R19, R20, 0x1c6, RZ ;  /* 0x000001c614137824 */ /* 0x000fc600078e02ff */
[----:B------:R4:W-:Y:S01]  /*8a30*/  STL.64 [R1+0x1638], R8 ;  /* 0x0016380801007387 */ /* 0x0009e20000100a00 */
[CC--:B------:R-:W-:Y:S01]  /*8a40*/  LEA.HI.X.SX32 R11, R23.reuse, R29.reuse, 0x1, P1 ;  /* 0x0000001d170b7211 */ /* 0x0c0fe200008f0eff */
[----:B------:R-:W0:Y:S01]  /*8a50*/  LDC R20, c[0x0][0x268] ;  /* 0x00009a00ff147b82 */ /* 0x000e220000000800 */
[-C--:B-1----:R-:W-:Y:S02]  /*8a60*/  IADD3 R2, P5, R24, R28.reuse, RZ ;  /* 0x0000001c18027210 */ /* 0x082fe40007fbe0ff */
[----:B----4-:R-:W-:Y:S02]  /*8a70*/  IADD3 R8, P2, R23, R28, RZ ;  /* 0x0000001c17087210 */ /* 0x010fe40007f5e0ff */
[----:B------:R-:W-:-:S03]  /*8a80*/  LEA.HI.X.SX32 R3, R21, R29, 0x1, P5 ;  /* 0x0000001d15037211 */ /* 0x000fc600028f0eff */
[----:B------:R-:W1:Y:S01]  /*8a90*/  LDC R23, c[0x0][0x268] ;  /* 0x00009a00ff177b82 */ /* 0x000e620000000800 */
[----:B---3--:R-:W-:-:S07]  /*8aa0*/  IMAD R27, R27, 0xfd, RZ ;  /* 0x000000fd1b1b7824 */ /* 0x008fce00078e02ff */
[----:B------:R-:W3:Y:S01]  /*8ab0*/  LDC R21, c[0x0][0x268] ;  /* 0x00009a00ff157b82 */ /* 0x000ee20000000800 */
[----:B------:R-:W-:-:S07]  /*8ac0*/  LEA.HI.X.SX32 R9, R27, R29, 0x1, P2 ;  /* 0x0000001d1b097211 */ /* 0x000fce00010f0eff */
[----:B------:R-:W4:Y:S01]  /*8ad0*/  LDC R27, c[0x0][0x268] ;  /* 0x00009a00ff1b7b82 */ /* 0x000f220000000800 */
[----:B0-----:R-:W-:Y:S01]  /*8ae0*/  LEA R10, P2, R20, R28, 0x9 ;  /* 0x0000001c140a7211 */ /* 0x001fe200078448ff */
[----:B---3--:R-:W-:Y:S02]  /*8af0*/  IMAD R20, R21, 0x7f, RZ ;  /* 0x0000007f15147824 */ /* 0x008fe400078e02ff */
[----:B-1----:R-:W-:Y:S02]  /*8b00*/  IMAD R21, R23, 0x202, RZ ;  /* 0x0000020217157824 */ /* 0x002fe400078e02ff */
[----:B----4-:R-:W-:Y:S02]  /*8b10*/  IMAD R23, R27, 0x102, RZ ;  /* 0x000001021b177824 */ /* 0x010fe400078e02ff */
[----:B------:R-:W0:Y:S01]  /*8b20*/  LDC R27, c[0x0][0x268] ;  /* 0x00009a00ff1b7b82 */ /* 0x000e220000000800 */
[----:B--2---:R-:W-:Y:S01]  /*8b30*/  IMAD R26, R26, 0xfe, RZ ;  /* 0x000000fe1a1a7824 */ /* 0x004fe200078e02ff */
[----:B------:R-:W-:-:S04]  /*8b40*/  LEA.HI.X.SX32 R5, R24, R29, 0x1, P3 ;  /* 0x0000001d18057211 */ /* 0x000fc800018f0eff */
[----:B------:R-:W-:Y:S01]  /*8b50*/  IADD3 R4, P3, R26, R28, RZ ;  /* 0x0000001c1a047210 */ /* 0x000fe20007f7e0ff */
[----:B------:R1:W-:Y:S01]  /*8b60*/  STL [R1+0xacc], R5 ;  /* 0x000acc0501007387 */ /* 0x0003e20000100800 */
[-C--:B------:R-:W-:Y:S01]  /*8b70*/  LEA.HI.X.SX32 R17, R22, R29.reuse, 0x1, P4 ;  /* 0x0000001d16117211 */ /* 0x080fe200020f0eff */
[----:B------:R-:W2:Y:S02]  /*8b80*/  LDC R24, c[0x0][0x268] ;  /* 0x00009a00ff187b82 */ /* 0x000ea40000000800 */
[----:B------:R3:W-:Y:S01]  /*8b90*/  STL.64 [R1+0x12e8], R2 ;  /* 0x0012e80201007387 */ /* 0x0007e20000100a00 */
[----:B-1----:R-:W-:-:S03]  /*8ba0*/  LEA.HI.X.SX32 R5, R20, R29, 0x1, P3 ;  /* 0x0000001d14057211 */ /* 0x002fc600018f0eff */
[----:B------:R-:W-:Y:S01]  /*8bb0*/  STL [R1+0xabc], R11 ;  /* 0x000abc0b01007387 */ /* 0x000fe20000100800 */
[----:B---3--:R-:W-:Y:S01]  /*8bc0*/  IADD3 R2, P5, R22, R28, RZ ;  /* 0x0000001c16027210 */ /* 0x008fe20007fbe0ff */
[----:B0-----:R-:W-:Y:S02]  /*8bd0*/  IMAD R27, R27, 0x204, RZ ;  /* 0x000002041b1b7824 */ /* 0x001fe400078e02ff */
[----:B------:R-:W-:Y:S01]  /*8be0*/  STL.64 [R1+0x12e0], R8 ;  /* 0x0012e00801007387 */ /* 0x000fe20000100a00 */
[----:B------:R-:W-:-:S03]  /*8bf0*/  LEA.HI.X.SX32 R3, R26, R29, 0x1, P5 ;  /* 0x0000001d1a037211 */ /* 0x000fc600028f0eff */
[----:B------:R-:W-:Y:S01]  /*8c00*/  STL.64 [R1+0x1630], R4 ;  /* 0x0016300401007387 */ /* 0x000fe20000100a00 */
[----:B------:R-:W0:Y:S03]  /*8c10*/  LDC R26, c[0x0][0x268] ;  /* 0x00009a00ff1a7b82 */ /* 0x000e260000000800 */
[----:B------:R-:W-:Y:S04]  /*8c20*/  STL [R1+0xaac], R17 ;  /* 0x000aac1101007387 */ /* 0x000fe80000100800 */
[----:B------:R1:W-:Y:S02]  /*8c30*/  STL.64 [R1+0x12d8], R2 ;  /* 0x0012d80201007387 */ /* 0x0003e40000100a00 */
[----:B-1----:R-:W-:-:S02]  /*8c40*/  IADD3 R2, P5, R27, R28, RZ ;  /* 0x0000001c1b027210 */ /* 0x002fc40007fbe0ff */
[----:B------:R-:W1:Y:S01]  /*8c50*/  LDC R27, c[0x0][0x268] ;  /* 0x00009a00ff1b7b82 */ /* 0x000e620000000800 */
[----:B--2---:R-:W-:Y:S02]  /*8c60*/  IMAD R24, R24, 0x1fe, RZ ;  /* 0x000001fe18187824 */ /* 0x004fe400078e02ff */
[----:B0-----:R-:W-:-:S03]  /*8c70*/  IMAD R22, R26, 0x206, RZ ;  /* 0x000002061a167824 */ /* 0x001fc600078e02ff */
[C---:B------:R-:W-:Y:S02]  /*8c80*/  IADD3 R12, P1, R24.reuse, R28, RZ ;  /* 0x0000001c180c7210 */ /* 0x040fe40007f3e0ff */
[----:B------:R-:W-:Y:S01]  /*8c90*/  LEA.HI.X.SX32 R15, R24, R29, 0x1, P6 ;  /* 0x0000001d180f7211 */ /* 0x000fe200030f0eff */
[----:B------:R-:W0:Y:S01]  /*8ca0*/  LDC R26, c[0x0][0x268] ;  /* 0x00009a00ff1a7b82 */ /* 0x000e220000000800 */
[----:B-1----:R-:W-:-:S07]  /*8cb0*/  IMAD R24, R27, 0x82, RZ ;  /* 0x000000821b187824 */ /* 0x002fce00078e02ff */
[----:B------:R-:W1:Y:S01]  /*8cc0*/  LDC R27, c[0x0][0x268] ;  /* 0x00009a00ff1b7b82 */ /* 0x000e620000000800 */
[-C--:B------:R-:W-:Y:S02]  /*8cd0*/  IADD3 R8, P3, R21, R28.reuse, RZ ;  /* 0x0000001c15087210 */ /* 0x080fe40007f7e0ff */
[----:B------:R-:W-:Y:S01]  /*8ce0*/  IADD3 R14, P6, R22, R28, RZ ;  /* 0x0000001c160e7210 */ /* 0x000fe20007fde0ff */
[----:B0-----:R-:W-:-:S04]  /*8cf0*/  IMAD R21, R26, 0xff, RZ ;  /* 0x000000ff1a157824 */ /* 0x001fc800078e02ff */
[----:B------:R-:W0:Y:S01]  /*8d00*/  LDC R22, c[0x0][0x268] ;  /* 0x00009a00ff167b82 */ /* 0x000e220000000800 */
[----:B-1----:R-:W-:-:S07]  /*8d10*/  IMAD R26, R27, 0x104, RZ ;  /* 0x000001041b1a7824 */ /* 0x002fce00078e02ff */
[----:B------:R-:W1:Y:S01]  /*8d20*/  LDC R27, c[0x0][0x268] ;  /* 0x00009a00ff1b7b82 */ /* 0x000e620000000800 */
[----:B------:R-:W-:Y:S02]  /*8d30*/  LEA.HI.X.SX32 R13, R21, R29, 0x1, P1 ;  /* 0x0000001d150d7211 */ /* 0x000fe400008f0eff */
[----:B0-----:R-:W-:Y:S01]  /*8d40*/  SHF.L.U32 R21, R22, 0x8, RZ ;  /* 0x0000000816157819 */ /* 0x001fe200000006ff */
[----:B-1----:R-:W-:-:S04]  /*8d50*/  IMAD R22, R27, 0x101, RZ ;  /* 0x000001011b167824 */ /* 0x002fc800078e02ff */
[----:B------:R-:W0:Y:S01]  /*8d60*/  LDC R27, c[0x0][0x268] ;  /* 0x00009a00ff1b7b82 */ /* 0x000e220000000800 */
[-C--:B------:R-:W-:Y:S02]  /*8d70*/  LEA.HI.X.SX32 R11, R21, R29.reuse, 0x1, P2 ;  /* 0x0000001d150b7211 */ /* 0x080fe400010f0eff */
[----:B------:R-:W-:-:S05]  /*8d80*/  LEA.HI.X.SX32 R9, R22, R29, 0x1, P3 ;  /* 0x0000001d16097211 */ /* 0x000fca00018f0eff */
[----:B------:R-:W1:Y:S01]  /*8d90*/  LDC R21, c[0x0][0x268] ;  /* 0x00009a00ff157b82 */ /* 0x000e620000000800 */
[----:B------:R-:W-:Y:S01]  /*8da0*/  STL [R1+0xa9c], R15 ;  /* 0x000a9c0f01007387 */ /* 0x000fe20000100800 */
[----:B0-----:R-:W-:-:S06]  /*8db0*/  IMAD R20, R27, 0x208, RZ ;  /* 0x000002081b147824 */ /* 0x001fcc00078e02ff */
[----:B------:R-:W0:Y:S08]  /*8dc0*/  LDC R22, c[0x0][0x268] ;  /* 0x00009a00ff167b82 */ /* 0x000e300000000800 */
[----:B------:R-:W2:Y:S01]  /*8dd0*/  LDC R27, c[0x0][0x268] ;  /* 0x00009a00ff1b7b82 */ /* 0x000ea20000000800 */
[----:B------:R-:W-:Y:S04]  /*8de0*/  STL.64 [R1+0x12d0], R12 ;  /* 0x0012d00c01007387 */ /* 0x000fe80000100a00 */
[----:B------:R-:W-:Y:S04]  /*8df0*/  STL.64 [R1+0x12c8], R10 ;  /* 0x0012c80a01007387 */ /* 0x000fe80000100a00 */
[----:B------:R3:W-:Y:S02]  /*8e00*/  STL.64 [R1+0x12c0], R8 ;  /* 0x0012c00801007387 */ /* 0x0007e40000100a00 */
[----:B---3--:R-:W-:Y:S01]  /*8e10*/  IADD3 R8, P3, R20, R28, RZ ;  /* 0x0000001c14087210 */ /* 0x008fe20007f7e0ff */
[----:B--2---:R-:W-:-:S02]  /*8e20*/  IMAD R20, R27, 0x106, RZ ;  /* 0x000001061b147824 */ /* 0x004fc400078e02ff */
[----:B------:R-:W2:Y:S01]  /*8e30*/  LDC R27, c[0x0][0x268] ;  /* 0x00009a00ff1b7b82 */ /* 0x000ea20000000800 */
[----:B-1----:R-:W-:Y:S01]  /*8e40*/  IMAD R21, R21, 0x81, RZ ;  /* 0x0000008115157824 */ /* 0x002fe200078e02ff */
[----:B------:R-:W-:Y:S01]  /*8e50*/  IADD3 R4, P4, R23, R28, RZ ;  /* 0x0000001c17047210 */ /* 0x000fe20007f9e0ff */
[----:B0-----:R-:W-:-:S03]  /*8e60*/  IMAD R22, R22, 0x20a, RZ ;  /* 0x0000020a16167824 */ /* 0x001fc600078e02ff */
[-C--:B------:R-:W-:Y:S02]  /*8e70*/  LEA.HI.X.SX32 R5, R21, R29.reuse, 0x1, P4 ;  /* 0x0000001d15057211 */ /* 0x080fe400020f0eff */
[----:B------:R-:W-:Y:S02]  /*8e80*/  LEA.HI.X.SX32 R3, R23, R29, 0x1, P5 ;  /* 0x0000001d17037211 */ /* 0x000fe400028f0eff */
[----:B------:R-:W0:Y:S01]  /*8e90*/  LDC R23, c[0x0][0x268] ;  /* 0x00009a00ff177b82 */ /* 0x000e220000000800 */
[----:B------:R1:W-:Y:S02]  /*8ea0*/  STL.64 [R1+0x1628], R4 ;  /* 0x0016280401007387 */ /* 0x0003e40000100a00 */
[----:B-1----:R-:W-:Y:S01]  /*8eb0*/  IADD3 R4, P4, R22, R28, RZ ;  /* 0x0000001c16047210 */ /* 0x002fe20007f9e0ff */
[----:B--2---:R-:W-:-:S04]  /*8ec0*/  IMAD R22, R27, 0x103, RZ ;  /* 0x000001031b167824 */ /* 0x004fc800078e02ff */
[----:B------:R-:W1:Y:S01]  /*8ed0*/  LDC R27, c[0x0][0x268] ;  /* 0x00009a00ff1b7b82 */ /* 0x000e620000000800 */
[----:B0-----:R-:W-:Y:S02]  /*8ee0*/  IMAD R21, R23, 0x20c, RZ ;  /* 0x0000020c17157824 */ /* 0x001fe400078e02ff */
[----:B-1----:R-:W-:-:S05]  /*8ef0*/  IMAD R23, R27, 0x41, RZ ;  /* 0x000000411b177824 */ /* 0x002fca00078e02ff */
[----:B------:R-:W0:Y:S01]  /*8f00*/  LDC R27, c[0x0][0x268] ;  /* 0x00009a00ff1b7b82 */ /* 0x000e220000000800 */
[----:B------:R-:W-:Y:S02]  /*8f10*/  LEA.HI.X.SX32 R15, R22, R29, 0x1, P6 ;  /* 0x0000001d160f7211 */ /* 0x000fe400030f0eff */
[----:B------:R-:W-:-:S05]  /*8f20*/  IADD3 R12, P1, R24, R28, RZ ;  /* 0x0000001c180c7210 */ /* 0x000fca0007f3e0ff */
[----:B------:R-:W1:Y:S01]  /*8f30*/  LDC R22, c[0x0][0x268] ;  /* 0x00009a00ff167b82 */ /* 0x000e620000000800 */
[----:B------:R-:W-:Y:S01]  /*8f40*/  LEA.HI.X.SX32 R13, R23, R29, 0x1, P1 ;  /* 0x0000001d170d7211 */ /* 0x000fe200008f0eff */
[----:B0-----:R-:W-:-:S06]  /*8f50*/  IMAD R23, R27, 0x42, RZ ;  /* 0x000000421b177824 */ /* 0x001fcc00078e02ff */
[----:B------:R-:W0:Y:S01]  /*8f60*/  LDC R27, c[0x0][0x268] ;  /* 0x00009a00ff1b7b82 */ /* 0x000e220000000800 */
[----:B------:R-:W-:Y:S01]  /*8f70*/  IADD3 R10, P2, R26, R28, RZ ;  /* 0x0000001c1a0a7210 */ /* 0x000fe20007f5e0ff */
[----:B------:R-:W-:Y:S01]  /*8f80*/  STL.64 [R1+0x12b8], R2 ;  /* 0x0012b80201007387 */ /* 0x000fe20000100a00 */
[----:B-1----:R-:W-:-:S03]  /*8f90*/  IMAD R22, R22, 0x20e, RZ ;  /* 0x0000020e16167824 */ /* 0x002fc600078e02ff */
[----:B------:R-:W-:Y:S01]  /*8fa0*/  STL.64 [R1+0x12b0], R14 ;  /* 0x0012b00e01007387 */ /* 0x000fe20000100a00 */
[----:B------:R-:W-:-:S03]  /*8fb0*/  LEA.HI.X.SX32 R11, R24, R29, 0x1, P2 ;  /* 0x0000001d180b7211 */ /* 0x000fc600010f0eff */
[----:B------:R1:W-:Y:S01]  /*8fc0*/  STL.64 [R1+0x17d0], R12 ;  /* 0x0017d00c01007387 */ /* 0x0003e20000100a00 */
[----:B------:R-:W-:Y:S02]  /*8fd0*/  LEA.HI.X.SX32 R9, R26, R29, 0x1, P3 ;  /* 0x0000001d1a097211 */ /* 0x000fe400018f0eff */
[----:B------:R-:W2:Y:S01]  /*8fe0*/  LDC R26, c[0x0][0x268] ;  /* 0x00009a00ff1a7b82 */ /* 0x000ea20000000800 */
[----:B-1----:R-:W-:Y:S01]  /*8ff0*/  IADD3 R12, P1, R22, R28, RZ ;  /* 0x0000001c160c7210 */ /* 0x002fe20007f3e0ff */
[----:B0-----:R-:W-:-:S06]  /*9000*/  IMAD R24, R27, 0x84, RZ ;  /* 0x000000841b187824 */ /* 0x001fcc00078e02ff */
[----:B------:R-:W0:Y:S08]  /*9010*/  LDC R22, c[0x0][0x268] ;  /* 0x00009a00ff167b82 */ /* 0x000e300000000800 */
[----:B------:R-:W1:Y:S01]  /*9020*/  LDC R27, c[0x0][0x268] ;  /* 0x00009a00ff1b7b82 */ /* 0x000e620000000800 */
[-C--:B------:R-:W-:Y:S02]  /*9030*/  IADD3 R14, P6, R21, R28.reuse, RZ ;  /* 0x0000001c150e7210 */ /* 0x080fe40007fde0ff */
[----:B------:R-:W-:Y:S01]  /*9040*/  IADD3 R2, P5, R20, R28, RZ ;  /* 0x0000001c14027210 */ /* 0x000fe20007fbe0ff */
[----:B--2---:R-:W-:-:S02]  /*9050*/  IMAD R26, R26, 0x83, RZ ;  /* 0x000000831a1a7824 */ /* 0x004fc400078e02ff */
[----:B0-----:R-:W-:Y:S02]  /*9060*/  IMAD R21, R22, 0x108, RZ ;  /* 0x0000010816157824 */ /* 0x001fe400078e02ff */
[----:B-1----:R-:W-:Y:S02]  /*9070*/  IMAD R22, R27, 0x105, RZ ;  /* 0x000001051b167824 */ /* 0x002fe400078e02ff */
[----:B------:R-:W0:Y:S01]  /*9080*/  LDC R27, c[0x0][0x268] ;  /* 0x00009a00ff1b7b82 */ /* 0x000e220000000800 */
[----:B------:R-:W-:-:S07]  /*9090*/  LEA.HI.X.SX32 R3, R26, R29, 0x1, P5 ;  /* 0x0000001d1a037211 */ /* 0x000fce00028f0eff */
[----:B------:R-:W1:Y:S01]  /*90a0*/  LDC R26, c[0x0][0x268] ;  /* 0x00009a00ff1a7b82 */ /* 0x000e620000000800 */
[-C--:B------:R-:W-:Y:S01]  /*90b0*/  LEA.HI.X.SX32 R5, R22, R29.reuse, 0x1, P4 ;  /* 0x0000001d16057211 */ /* 0x080fe200020f0eff */
[----:B------:R-:W-:Y:S04]  /*90c0*/  STL.64 [R1+0x1620], R10 ;  /* 0x0016200a01007387 */ /* 0x000fe80000100a00 */
[----:B------:R-:W-:Y:S01]  /*90d0*/  STL.64 [R1+0x12a8], R8 ;  /* 0x0012a80801007387 */ /* 0x000fe20000100a00 */
[----:B------:R-:W-:Y:S01]  /*90e0*/  LEA.HI.X.SX32 R15, R20, R29, 0x1, P6 ;  /* 0x0000001d140f7211 */ /* 0x000fe200030f0eff */
[----:B------:R-:W2:Y:S02]  /*90f0*/  LDC R22, c[0x0][0x268] ;  /* 0x00009a00ff167b82 */ /* 0x000ea40000000800 */
[----:B------:R-:W-:Y:S01]  /*9100*/  STL.64 [R1+0x12a0], R4 ;  /* 0x0012a00401007387 */ /* 0x000fe20000100a00 */
[----:B0-----:R-:W-:-:S03]  /*9110*/  IMAD R27, R27, 0x210, RZ ;  /* 0x000002101b1b7824 */ /* 0x001fc600078e02ff */
[----:B------:R0:W-:Y:S02]  /*9120*/  STL.64 [R1+0x1618], R2 ;  /* 0x0016180201007387 */ /* 0x0001e40000100a00 */
[----:B0-----:R-:W-:Y:S02]  /*9130*/  IADD3 R2, P5, R27, R28, RZ ;  /* 0x0000001c1b027210 */ /* 0x001fe40007fbe0ff */
[----:B------:R-:W0:Y:S01]  /*9140*/  LDC R27, c[0x0][0x268] ;  /* 0x00009a00ff1b7b82 */ /* 0x000e220000000800 */
[----:B-1----:R-:W-:-:S07]  /*9150*/  IMAD R18, R26, 0x212, RZ ;  /* 0x000002121a127824 */ /* 0x002fce00078e02ff */
[----:B------:R-:W1:Y:S01]  /*9160*/  LDC R26, c[0x0][0x268] ;  /* 0x00009a00ff1a7b82 */ /* 0x000e620000000800 */
[----:B0-----:R-:W-:Y:S01]  /*9170*/  IMAD R20, R27, 0x107, RZ ;  /* 0x000001071b147824 */ /* 0x001fe200078e02ff */
[-C--:B------:R-:W-:Y:S02]  /*9180*/  IADD3 R10, P2, R23, R28.reuse, RZ ;  /* 0x0000001c170a7210 */ /* 0x080fe40007f5e0ff */
[----:B------:R-:W-:Y:S01]  /*9190*/  IADD3 R8, P3, R24, R28, RZ ;  /* 0x0000001c18087210 */ /* 0x000fe20007f7e0ff */
[----:B------:R0:W-:Y:S01]  /*91a0*/  STL.64 [R1+0x1298], R14 ;  /* 0x0012980e01007387 */ /* 0x0001e20000100a00 */
[----:B------:R-:W-:Y:S02]  /*91b0*/  LEA.HI.X.SX32 R13, R20, R29, 0x1, P1 ;  /* 0x0000001d140d7211 */ /* 0x000fe400008f0eff */
[----:B------:R-:W3:Y:S01]  /*91c0*/  LDC R27, c[0x0][0x268] ;  /* 0x00009a00ff1b7b82 */ /* 0x000ee20000000800 */
[----:B-1----:R-:W-:-:S07]  /*91d0*/  IMAD R20, R26, 0x21, RZ ;  /* 0x000000211a147824 */ /* 0x002fce00078e02ff */
[----:B------:R-:W1:Y:S01]  /*91e0*/  LDC R26, c[0x0][0x268] ;  /* 0x00009a00ff1a7b82 */ /* 0x000e620000000800 */
[-C--:B------:R-:W-:Y:S02]  /*91f0*/  LEA.HI.X.SX32 R11, R20, R29.reuse, 0x1, P2 ;  /* 0x0000001d140b7211 */ /* 0x080fe400010f0eff */
[-C--:B------:R-:W-:Y:S01]  /*9200*/  LEA.HI.X.SX32 R9, R23, R29.reuse, 0x1, P3 ;  /* 0x0000001d17097211 */ /* 0x080fe200018f0eff */
[----:B------:R-:W-:Y:S04]  /*9210*/  STL.64 [R1+0x1290], R12 ;  /* 0x0012900c01007387 */ /* 0x000fe80000100a00 */
[----:B------:R-:W-:Y:S01]  /*9220*/  STL.64 [R1+0x18a0], R10 ;  /* 0x0018a00a01007387 */ /* 0x000fe20000100a00 */
[CC--:B------:R-:W-:Y:S01]  /*9230*/  IADD3 R4, P4, R21.reuse, R28.reuse, RZ ;  /* 0x0000001c15047210 */ /* 0x0c0fe20007f9e0ff */
[----:B--2---:R-:W-:Y:S01]  /*9240*/  IMAD R22, R22, 0x10a, RZ ;  /* 0x0000010a16167824 */ /* 0x004fe200078e02ff */
[-C--:B0-----:R-:W-:Y:S01]  /*9250*/  IADD3 R14, P6, R18, R28.reuse, RZ ;  /* 0x0000001c120e7210 */ /* 0x081fe20007fde0ff */
[----:B------:R0:W-:Y:S01]  /*9260*/  STL.64 [R1+0x17c8], R8 ;  /* 0x0017c80801007387 */ /* 0x0001e20000100a00 */
[----:B-1----:R-:W-:Y:S01]  /*9270*/  IMAD R26, R26, 0x216, RZ ;  /* 0x000002161a1a7824 */ /* 0x002fe200078e02ff */
[-C--:B------:R-:W-:Y:S01]  /*9280*/  LEA.HI.X.SX32 R3, R21, R29.reuse, 0x1, P5 ;  /* 0x0000001d15037211 */ /* 0x080fe200028f0eff */
[----:B---3--:R-:W-:Y:S01]  /*9290*/  IMAD R27, R27, 0x214, RZ ;  /* 0x000002141b1b7824 */ /* 0x008fe200078e02ff */
[----:B------:R-:W-:Y:S01]  /*92a0*/  LEA.HI.X.SX32 R5, R24, R29, 0x1, P4 ;  /* 0x0000001d18057211 */ /* 0x000fe200020f0eff */
[----:B------:R-:W1:Y:S01]  /*92b0*/  LDC R21, c[0x0][0x268] ;  /* 0x00009a00ff157b82 */ /* 0x000e620000000800 */
[----:B0-----:R-:W-:-:S07]  /*92c0*/  IADD3 R8, P3, R26, R28, RZ ;  /* 0x0000001c1a087210 */ /* 0x001fce0007f7e0ff */
[----:B------:R-:W0:Y:S08]  /*92d0*/  LDC R26, c[0x0][0x268] ;  /* 0x00009a00ff1a7b82 */ /* 0x000e300000000800 */
[----:B------:R-:W2:Y:S01]  /*92e0*/  LDC R23, c[0x0][0x268] ;  /* 0x00009a00ff177b82 */ /* 0x000ea20000000800 */
[----:B0-----:R-:W-:-:S07]  /*92f0*/  IMAD R24, R26, 0x109, RZ ;  /* 0x000001091a187824 */ /* 0x001fce00078e02ff */
[----:B------:R-:W0:Y:S01]  /*9300*/  LDC R26, c[0x0][0x268] ;  /* 0x00009a00ff1a7b82 */ /* 0x000e220000000800 */
[----:B------:R-:W-:-:S07]  /*9310*/  LEA.HI.X.SX32 R15, R24, R29, 0x1, P6 ;  /* 0x0000001d180f7211 */ /* 0x000fce00030f0eff */
[----:B------:R-:W3:Y:S01]  /*9320*/  LDC R24, c[0x0][0x268] ;  /* 0x00009a00ff187b82 */ /* 0x000ee20000000800 */
[----:B0-----:R-:W-:-:S07]  /*9330*/  IMAD R20, R26, 0x218, RZ ;  /* 0x000002181a147824 */ /* 0x001fce00078e02ff */
[----:B------:R-:W0:Y:S01]  /*9340*/  LDC R26, c[0x0][0x268] ;  /* 0x00009a00ff1a7b82 */ /* 0x000e220000000800 */
[----:B------:R-:W-:Y:S04]  /*9350*/  STL.64 [R1+0x1610], R4 ;  /* 0x0016100401007387 */ /* 0x000fe80000100a00 */
[----:B------:R-:W-:Y:S04]  /*9360*/  STL.64 [R1+0x1288], R2 ;  /* 0x0012880201007387 */ /* 0x000fe80000100a00 */
[----:B------:R4:W-:Y:S01]  /*9370*/  STL.64 [R1+0x1280], R14 ;  /* 0x0012800e01007387 */ /* 0x0009e20000100a00 */
[----:B------:R-:W-:-:S02]  /*9380*/  IADD3 R10, P2, R27, R28, RZ ;  /* 0x0000001c1b0a7210 */ /* 0x000fc40007f5e0ff */
[-C--:B------:R-:W-:Y:S01]  /*9390*/  IADD3 R12, P1, R22, R28.reuse, RZ ;  /* 0x0000001c160c7210 */ /* 0x080fe20007f3e0ff */
[----:B------:R-:W2:Y:S01]  /*93a0*/  LDC R27, c[0x0][0x268] ;  /* 0x00009a00ff1b7b82 */ /* 0x000ea20000000800 */
[----:B----4-:R-:W-:Y:S01]  /*93b0*/  IADD3 R14, P6, R20, R28, RZ ;  /* 0x0000001c140e7210 */ /* 0x010fe20007fde0ff */
[----:B-1----:R-:W-:Y:S02]  /*93c0*/  IMAD R20, R21, 0x85, RZ ;  /* 0x0000008515147824 */ /* 0x002fe400078e02ff */
[----:B---3--:R-:W-:Y:S02]  /*93d0*/  IMAD R21, R24, 0x21a, RZ ;  /* 0x0000021a18157824 */ /* 0x008fe400078e02ff */
[----:B0-----:R-:W-:Y:S02]  /*93e0*/  IMAD R24, R26, 0x10e, RZ ;  /* 0x0000010e1a187824 */ /* 0x001fe400078e02ff */
[----:B------:R-:W0:Y:S01]  /*93f0*/  LDC R26, c[0x0][0x268] ;  /* 0x00009a00ff1a7b82 */ /* 0x000e220000000800 */
[----:B------:R-:W-:-:S07]  /*9400*/  LEA.HI.X.SX32 R11, R22, R29, 0x1, P2 ;  /* 0x0000001d160b7211 */ /* 0x000fce00010f0eff */
[----:B------:R-:W1:Y:S01]  /*9410*/  LDC R22, c[0x0][0x268] ;  /* 0x00009a00ff167b82 */ /* 0x000e620000000800 */
[----:B------:R-:W-:-:S05]  /*9420*/  LEA.HI.X.SX32 R13, R20, R29, 0x1, P1 ;  /* 0x0000001d140d7211 */ /* 0x000fca00008f0eff */
[----:B------:R3:W-:Y:S01]  /*9430*/  STL.64 [R1+0x1608], R12 ;  /* 0x0016080c01007387 */ /* 0x0007e20000100a00 */
[----:B--2---:R-:W-:Y:S02]  /*9440*/  IMAD R23, R23, 0x10c, RZ ;  /* 0x0000010c17177824 */ /* 0x004fe400078e02ff */
[----:B------:R-:W-:Y:S01]  /*9450*/  IMAD R27, R27, 0x86, RZ ;  /* 0x000000861b1b7824 */ /* 0x000fe200078e02ff */
[-C--:B---3--:R-:W-:Y:S01]  /*9460*/  IADD3 R12, P1, R21, R28.reuse, RZ ;  /* 0x0000001c150c7210 */ /* 0x088fe20007f3e0ff */
[----:B0-----:R-:W-:Y:S02]  /*9470*/  IMAD R21, R26, 0x10b, RZ ;  /* 0x0000010b1a157824 */ /* 0x001fe400078e02ff */
[----:B------:R-:W0:Y:S01]  /*9480*/  LDC R26, c[0x0][0x268] ;  /* 0x00009a00ff1a7b82 */ /* 0x000e220000000800 */
[----:B------:R-:W-:Y:S01]  /*9490*/  IADD3 R2, P5, R23, R28, RZ ;  /* 0x0000001c17027210 */ /* 0x000fe20007fbe0ff */
[----:B-1----:R-:W-:-:S06]  /*94a0*/  IMAD R20, R22, 0x21c, RZ ;  /* 0x0000021c16147824 */ /* 0x002fcc00078e02ff */
[----:B------:R-:W1:Y:S01]  /*94b0*/  LDC R22, c[0x0][0x268] ;  /* 0x00009a00ff167b82 */ /* 0x000e620000000800 */
[C---:B------:R-:W-:Y:S02]  /*94c0*/  IADD3 R4, P4, R27.reuse, R28, RZ ;  /* 0x0000001c1b047210 */ /* 0x040fe40007f9e0ff */
[----:B------:R-:W-:-:S05]  /*94d0*/  LEA.HI.X.SX32 R3, R27, R29, 0x1, P5 ;  /* 0x0000001d1b037211 */ /* 0x000fca00028f0eff */
[----:B------:R-:W2:Y:S01]  /*94e0*/  LDC R27, c[0x0][0x268] ;  /* 0x00009a00ff1b7b82 */ /* 0x000ea20000000800 */
[-C--:B------:R-:W-:Y:S01]  /*94f0*/  LEA.HI.X.SX32 R9, R21, R29.reuse, 0x1, P3 ;  /* 0x0000001d15097211 */ /* 0x080fe200018f0eff */
[----:B0-----:R-:W-:Y:S01]  /*9500*/  IMAD R21, R26, 0x43, RZ ;  /* 0x000000431a157824 */ /* 0x001fe200078e02ff */
[----:B------:R-:W-:Y:S01]  /*9510*/  STL.64 [R1+0x1278], R10 ;  /* 0x0012780a01007387 */ /* 0x000fe20000100a00 */
[----:B------:R-:W-:-:S04]  /*9520*/  LEA.HI.X.SX32 R15, R23, R29, 0x1, P6 ;  /* 0x0000001d170f7211 */ /* 0x000fc800030f0eff */
[----:B------:R-:W0:Y:S01]  /*9530*/  LDC R26, c[0x0][0x268] ;  /* 0x00009a00ff1a7b82 */ /* 0x000e220000000800 */
[----:B------:R-:W-:Y:S01]  /*9540*/  LEA.HI.X.SX32 R5, R21, R29, 0x1, P4 ;  /* 0x0000001d15057211 */ /* 0x000fe200020f0eff */
[----:B-1----:R-:W-:Y:S01]  /*9550*/  IMAD R22, R22, 0x21e, RZ ;  /* 0x0000021e16167824 */ /* 0x002fe200078e02ff */
[----:B------:R-:W-:Y:S05]  /*9560*/  STL.64 [R1+0x1270], R8 ;  /* 0x0012700801007387 */ /* 0x000fea0000100a00 */
[----:B------:R-:W1:Y:S01]  /*9570*/  LDC R21, c[0x0][0x268] ;  /* 0x00009a00ff157b82 */ /* 0x000e620000000800 */
[----:B------:R3:W-:Y:S07]  /*9580*/  STL.64 [R1+0x17c0], R4 ;  /* 0x0017c00401007387 */ /* 0x0007ee0000100a00 */
[----:B------:R-:W4:Y:S01]  /*9590*/  LDC R23, c[0x0][0x268] ;  /* 0x00009a00ff177b82 */ /* 0x000f220000000800 */
[----:B---3--:R-:W-:Y:S01]  /*95a0*/  IADD3 R4, P4, R22, R28, RZ ;  /* 0x0000001c16047210 */ /* 0x008fe20007f9e0ff */
[----:B--2---:R-:W-:-:S06]  /*95b0*/  IMAD R22, R27, 0x88, RZ ;  /* 0x000000881b167824 */ /* 0x004fcc00078e02ff */
[----:B------:R-:W2:Y:S01]  /*95c0*/  LDC R27, c[0x0][0x268] ;  /* 0x00009a00ff1b7b82 */ /* 0x000ea20000000800 */
[----:B-1----:R-:W-:Y:S02]  /*95d0*/  IMAD R18, R21, 0x10d, RZ ;  /* 0x0000010d15127824 */ /* 0x002fe400078e02ff */
[----:B--2---:R-:W-:-:S05]  /*95e0*/  IMAD R21, R27, 0x110, RZ ;  /* 0x000001101b157824 */ /* 0x004fca00078e02ff */
[----:B------:R-:W1:Y:S01]  /*95f0*/  LDC R27, c[0x0][0x268] ;  /* 0x00009a00ff1b7b82 */ /* 0x000e620000000800 */
[----:B----4-:R-:W-:Y:S01]  /*9600*/  IMAD R23, R23, 0x87, RZ ;  /* 0x0000008717177824 */ /* 0x010fe200078e02ff */
[-C--:B------:R-:W-:Y:S02]  /*9610*/  IADD3 R10, P2, R24, R28.reuse, RZ ;  /* 0x0000001c180a7210 */ /* 0x080fe40007f5e0ff */
[----:B------:R-:W-:Y:S02]  /*9620*/  IADD3 R8, P3, R20, R28, RZ ;  /* 0x0000001c14087210 */ /* 0x000fe40007f7e0ff */
[-C--:B------:R-:W-:Y:S02]  /*9630*/  LEA.HI.X.SX32 R13, R18, R29.reuse, 0x1, P1 ;  /* 0x0000001d120d7211 */ /* 0x080fe400008f0eff */
[-C--:B------:R-:W-:Y:S01]  /*9640*/  LEA.HI.X.SX32 R11, R23, R29.reuse, 0x1, P2 ;  /* 0x0000001d170b7211 */ /* 0x080fe200010f0eff */
[----:B------:R-:W-:Y:S01]  /*9650*/  STL.64 [R1+0x1600], R2 ;  /* 0x0016000201007387 */ /* 0x000fe20000100a00 */
[----:B------:R-:W-:Y:S01]  /*9660*/  LEA.HI.X.SX32 R9, R24, R29, 0x1, P3 ;  /* 0x0000001d18097211 */ /* 0x000fe200018f0eff */
[----:B------:R-:W2:Y:S02]  /*9670*/  LDC R18, c[0x0][0x268] ;  /* 0x00009a00ff127b82 */ /* 0x000ea40000000800 */
[----:B------:R-:W-:Y:S04]  /*9680*/  STL.64 [R1+0x1268], R14 ;  /* 0x0012680e01007387 */ /* 0x000fe80000100a00 */
[----:B------:R-:W-:Y:S02]  /*9690*/  STL.64 [R1+0x1260], R12 ;  /* 0x0012600c01007387 */ /* 0x000fe40000100a00 */
[----:B------:R-:W3:Y:S02]  /*96a0*/  LDC R24, c[0x0][0x268] ;  /* 0x00009a00ff187b82 */ /* 0x000ee40000000800 */
[----:B------:R-:W-:Y:S01]  /*96b0*/  STL.64 [R1+0x15f8], R10 ;  /* 0x0015f80a01007387 */ /* 0x000fe20000100a00 */
[----:B-1----:R-:W-:-:S03]  /*96c0*/  IMAD R27, R27, 0x220, RZ ;  /* 0x000002201b1b7824 */ /* 0x002fc600078e02ff */
[----:B------:R1:W-:Y:S01]  /*96d0*/  STL.64 [R1+0x1258], R8 ;  /* 0x0012580801007387 */ /* 0x0003e20000100a00 */
[----:B0-----:R-:W-:Y:S01]  /*96e0*/  IMAD R20, R26, 0x22, RZ ;  /* 0x000000221a147824 */ /* 0x001fe200078e02ff */
[----:B------:R-:W0:Y:S01]  /*96f0*/  LDC R23, c[0x0][0x268] ;  /* 0x00009a00ff177b82 */ /* 0x000e220000000800 */
[----:B--2---:R-:W-:-:S07]  /*9700*/  IMAD R16, R18, 0x10f, RZ ;  /* 0x0000010f12107824 */ /* 0x004fce00078e02ff */
[----:B------:R-:W2:Y:S01]  /*9710*/  LDC R26, c[0x0][0x268] ;  /* 0x00009a00ff1a7b82 */ /* 0x000ea20000000800 */
[----:B-1----:R-:W-:-:S07]  /*9720*/  IADD3 R8, P3, R27, R28, RZ ;  /* 0x0000001c1b087210 */ /* 0x002fce0007f7e0ff */
[----:B------:R-:W1:Y:S01]  /*9730*/  LDC R27, c[0x0][0x268] ;  /* 0x00009a00ff1b7b82 */ /* 0x000e620000000800 */
[----:B---3--:R-:W-:Y:S01]  /*9740*/  IMAD R18, R24, 0x222, RZ ;  /* 0x0000022218127824 */ /* 0x008fe200078e02ff */
[----:B------:R-:W-:Y:S01]  /*9750*/  IADD3 R2, P5, R20, R28, RZ ;  /* 0x0000001c14027210 */ /* 0x000fe20007fbe0ff */
[----:B-1----:R-:W-:-:S05]  /*9760*/  IMAD R24, R27, 0x11, RZ ;  /* 0x000000111b187824 */ /* 0x002fca00078e02ff */
[----:B------:R-:W1:Y:S01]  /*9770*/  LDC R27, c[0x0][0x268] ;  /* 0x00009a00ff1b7b82 */ /* 0x000e620000000800 */
[----:B------:R-:W-:Y:S01]  /*9780*/  LEA.HI.X.SX32 R3, R24, R29, 0x1, P5 ;  /* 0x0000001d18037211 */ /* 0x000fe200028f0eff */
[----:B--2---:R-:W-:Y:S02]  /*9790*/  IMAD R26, R26, 0x44, RZ ;  /* 0x000000441a1a7824 */ /* 0x004fe400078e02ff */
[----:B-1----:R-:W-:-:S04]  /*97a0*/  IMAD R24, R27, 0x224, RZ ;  /* 0x000002241b187824 */ /* 0x002fc800078e02ff */
[----:B------:R-:W1:Y:S01]  /*97b0*/  LDC R27, c[0x0][0x268] ;  /* 0x00009a00ff1b7b82 */ /* 0x000e620000000800 */
[-C--:B------:R-:W-:Y:S02]  /*97c0*/  IADD3 R14, P6, R26, R28.reuse, RZ ;  /* 0x0000001c1a0e7210 */ /* 0x080fe40007fde0ff */
[-C--:B------:R-:W-:Y:S02]  /*97d0*/  IADD3 R12, P1, R22, R28.reuse, RZ ;  /* 0x0000001c160c7210 */ /* 0x080fe40007f3e0ff */
[-C--:B------:R-:W-:Y:S02]  /*97e0*/  LEA.HI.X.SX32 R5, R16, R29.reuse, 0x1, P4 ;  /* 0x0000001d10057211 */ /* 0x080fe400020f0eff */
[-C--:B------:R-:W-:Y:S02]  /*97f0*/  LEA.HI.X.SX32 R15, R20, R29.reuse, 0x1, P6 ;  /* 0x0000001d140f7211 */ /* 0x080fe400030f0eff */
[-C--:B------:R-:W-:Y:S01]  /*9800*/  LEA.HI.X.SX32 R13, R26, R29.reuse, 0x1, P1 ;  /* 0x0000001d1a0d7211 */ /* 0x080fe200008f0eff */
[----:B------:R-:W-:Y:S01]  /*9810*/  STL.64 [R1+0x1250], R4 ;  /* 0x0012500401007387 */ /* 0x000fe20000100a00 */
[----:B------:R-:W-:Y:S01]  /*9820*/  IADD3 R10, P2, R21, R28, RZ ;  /* 0x0000001c150a7210 */ /* 0x000fe20007f5e0ff */
[----:B0-----:R-:W-:Y:S01]  /*9830*/  IMAD R23, R23, 0x112, RZ ;  /* 0x0000011217177824 */ /* 0x001fe200078e02ff */
[----:B------:R-:W-:Y:S01]  /*9840*/  LEA.HI.X.SX32 R9, R21, R29, 0x1, P3 ;  /* 0x0000001d15097211 */ /* 0x000fe200018f0eff */
[----:B------:R-:W-:Y:S01]  /*9850*/  STL.64 [R1+0x1900], R2 ;  /* 0x0019000201007387 */ /* 0x000fe20000100a00 */
[----:B-1----:R-:W-:-:S03]  /*9860*/  IMAD R27, R27, 0x226, RZ ;  /* 0x000002261b1b7824 */ /* 0x002fc600078e02ff */
[----:B------:R-:W-:Y:S01]  /*9870*/  STL.64 [R1+0x1898], R14 ;  /* 0x0018980e01007387 */ /* 0x000fe20000100a00 */
[----:B------:R-:W-:Y:S01]  /*9880*/  LEA.HI.X.SX32 R11, R22, R29, 0x1, P2 ;  /* 0x0000001d160b7211 */ /* 0x000fe200010f0eff */
[----:B------:R-:W0:Y:S02]  /*9890*/  LDC R21, c[0x0][0x268] ;  /* 0x00009a00ff157b82 */ /* 0x000e240000000800 */
[----:B------:R1:W-:Y:S06]  /*98a0*/  STL.64 [R1+0x17b8], R12 ;  /* 0x0017b80c01007387 */ /* 0x0003ec0000100a00 */
[----:B------:R-:W2:Y:S01]  /*98b0*/  LDC R26, c[0x0][0x268] ;  /* 0x00009a00ff1a7b82 */ /* 0x000ea20000000800 */
[----:B-1----:R-:W-:-:S07]  /*98c0*/  IADD3 R12, P1, R27, R28, RZ ;  /* 0x0000001c1b0c7210 */ /* 0x002fce0007f3e0ff */
[----:B------:R-:W1:Y:S02]  /*98d0*/  LDC R27, c[0x0][0x268] ;  /* 0x00009a00ff1b7b82 */ /* 0x000e640000000800 */
[----:B-1----:R-:W-:-:S06]  /*98e0*/  IMAD R22, R27, 0x111, RZ ;  /* 0x000001111b167824 */ /* 0x002fcc00078e02ff */
[----:B------:R-:W1:Y:S01]  /*98f0*/  LDC R27, c[0x0][0x268] ;  /* 0x00009a00ff1b7b82 */ /* 0x000e620000000800 */
[-C--:B------:R-:W-:Y:S01]  /*9900*/  IADD3 R4, P4, R18, R28.reuse, RZ ;  /* 0x0000001c12047210 */ /* 0x080fe20007f9e0ff */
[----:B------:R-:W-:Y:S03]  /*9910*/  STL.64 [R1+0x15f0], R10 ;  /* 0x0015f00a01007387 */ /* 0x000fe60000100a00 */
[----:B------:R-:W-:Y:S01]  /*9920*/  LEA.HI.X.SX32 R5, R22, R29, 0x1, P4 ;  /* 0x0000001d16057211 */ /* 0x000fe200020f0eff */
[----:B-1----:R-:W-:Y:S02]  /*9930*/  IMAD R20, R27, 0x228, RZ ;  /* 0x000002281b147824 */ /* 0x002fe400078e02ff */
[----:B------:R-:W1:Y:S08]  /*9940*/  LDC R22, c[0x0][0x268] ;  /* 0x00009a00ff167b82 */ /* 0x000e700000000800 */
[----:B------:R-:W3:Y:S01]  /*9950*/  LDC R27, c[0x0][0x268] ;  /* 0x00009a00ff1b7b82 */ /* 0x000ee20000000800 */
[----:B------:R-:W-:Y:S04]  /*9960*/  STL.64 [R1+0x1248], R8 ;  /* 0x0012480801007387 */ /* 0x000fe80000100a00 */
[----:B------:R4:W-:Y:S02]  /*9970*/  STL.64 [R1+0x1240], R4 ;  /* 0x0012400401007387 */ /* 0x0009e40000100a00 */
[----:B----4-:R-:W-:Y:S01]  /*9980*/  IADD3 R4, P4, R20, R28, RZ ;  /* 0x0000001c14047210 */ /* 0x010fe20007f9e0ff */
[----:B---3--:R-:W-:-:S02]  /*9990*/  IMAD R20, R27, 0x116, RZ ;  /* 0x000001161b147824 */ /* 0x008fc400078e02ff */
[----:B------:R-:W3:Y:S01]  /*99a0*/  LDC R27, c[0x0][0x268] ;  /* 0x00009a00ff1b7b82 */ /* 0x000ee20000000800 */
[----:B0-----:R-:W-:Y:S01]  /*99b0*/  IMAD R21, R21, 0x89, RZ ;  /* 0x0000008915157824 */ /* 0x001fe200078e02ff */
[-C--:B------:R-:W-:Y:S01]  /*99c0*/  IADD3 R2, P5, R23, R28.reuse, RZ ;  /* 0x0000001c17027210 */ /* 0x080fe20007fbe0ff */
[----:B-1----:R-:W-:Y:S01]  /*99d0*/  IMAD R22, R22, 0x22a, RZ ;  /* 0x0000022a16167824 */ /* 0x002fe200078e02ff */
[-C--:B------:R-:W-:Y:S02]  /*99e0*/  IADD3 R14, P6, R24, R28.reuse, RZ ;  /* 0x0000001c180e7210 */ /* 0x080fe40007fde0ff */
[-C--:B------:R-:W-:Y:S02]  /*99f0*/  LEA.HI.X.SX32 R3, R21, R29.reuse, 0x1, P5 ;  /* 0x0000001d15037211 */ /* 0x080fe400028f0eff */
[----:B------:R-:W-:Y:S01]  /*9a00*/  LEA.HI.X.SX32 R15, R23, R29, 0x1, P6 ;  /* 0x0000001d170f7211 */ /* 0x000fe200030f0eff */
[----:B------:R-:W0:Y:S02]  /*9a10*/  LDC R24, c[0x0][0x268] ;  /* 0x00009a00ff187b82 */ /* 0x000e240000000800 */
[----:B------:R1:W-:Y:S06]  /*9a20*/  STL.64 [R1+0x15e8], R2 ;  /* 0x0015e80201007387 */ /* 0x0003ec0000100a00 */
[----:B------:R-:W4:Y:S01]  /*9a30*/  LDC R23, c[0x0][0x268] ;  /* 0x00009a00ff177b82 */ /* 0x000f220000000800 */
[----:B-1----:R-:W-:Y:S01]  /*9a40*/  IADD3 R2, P5, R22, R28, RZ ;  /* 0x0000001c16027210 */ /* 0x002fe20007fbe0ff */
[----:B---3--:R-:W-:-:S06]  /*9a50*/  IMAD R22, R27, 0x113, RZ ;  /* 0x000001131b167824 */ /* 0x008fcc00078e02ff */
[----:B------:R-:W1:Y:S01]  /*9a60*/  LDC R27, c[0x0][0x268] ;  /* 0x00009a00ff1b7b82 */ /* 0x000e620000000800 */
[----:B----4-:R-:W-:Y:S02]  /*9a70*/  IMAD R21, R23, 0x22c, RZ ;  /* 0x0000022c17157824 */ /* 0x010fe400078e02ff */
[----:B-1----:R-:W-:-:S05]  /*9a80*/  IMAD R23, R27, 0x45, RZ ;  /* 0x000000451b177824 */ /* 0x002fca00078e02ff */
[----:B------:R-:W1:Y:S01]  /*9a90*/  LDC R27, c[0x0][0x268] ;  /* 0x00009a00ff1b7b82 */ /* 0x000e620000000800 */
[----:B0-----:R-:W-:-:S05]  /*9aa0*/  IMAD R24, R24, 0x8a, RZ ;  /* 0x0000008a18187824 */ /* 0x001fca00078e02ff */
[----:B------:R-:W-:-:S04]  /*9ab0*/  IADD3 R10, P2, R24, R28, RZ ;  /* 0x0000001c180a7210 */ /* 0x000fc80007f5e0ff */
[-C--:B------:R-:W-:Y:S01]  /*9ac0*/  LEA.HI.X.SX32 R11, R23, R29.reuse, 0x1, P2 ;  /* 0x0000001d170b7211 */ /* 0x080fe200010f0eff */
[----:B-1----:R-:W-:Y:S02]  /*9ad0*/  IMAD R23, R27, 0x46, RZ ;  /* 0x000000461b177824 */ /* 0x002fe400078e02ff */
[----:B------:R-:W0:Y:S01]  /*9ae0*/  LDC R27, c[0x0][0x268] ;  /* 0x00009a00ff1b7b82 */ /* 0x000e220000000800 */
[----:B--2---:R-:W-:Y:S01]  /*9af0*/  IMAD R26, R26, 0x114, RZ ;  /* 0x000001141a1a7824 */ /* 0x004fe200078e02ff */
[-C--:B------:R-:W-:Y:S01]  /*9b00*/  LEA.HI.X.SX32 R13, R22, R29.reuse, 0x1, P1 ;  /* 0x0000001d160d7211 */ /* 0x080fe200008f0eff */
[----:B------:R-:W-:Y:S03]  /*9b10*/  STL.64 [R1+0x1238], R14 ;  /* 0x0012380e01007387 */ /* 0x000fe60000100a00 */
[----:B------:R-:W-:Y:S02]  /*9b20*/  IADD3 R8, P3, R26, R28, RZ ;  /* 0x0000001c1a087210 */ /* 0x000fe40007f7e0ff */
[----:B------:R-:W1:Y:S01]  /*9b30*/  LDC R22, c[0x0][0x268] ;  /* 0x00009a00ff167b82 */ /* 0x000e620000000800 */
[----:B------:R2:W-:Y:S01]  /*9b40*/  STL.64 [R1+0x1230], R12 ;  /* 0x0012300c01007387 */ /* 0x0005e20000100a00 */
[----:B------:R-:W-:-:S06]  /*9b50*/  LEA.HI.X.SX32 R9, R24, R29, 0x1, P3 ;  /* 0x0000001d18097211 */ /* 0x000fcc00018f0eff */
[----:B------:R-:W3:Y:S01]  /*9b60*/  LDC R24, c[0x0][0x268] ;  /* 0x00009a00ff187b82 */ /* 0x000ee20000000800 */
[----:B--2---:R-:W-:Y:S01]  /*9b70*/  IADD3 R12, P1, R21, R28, RZ ;  /* 0x0000001c150c7210 */ /* 0x004fe20007f3e0ff */
[----:B0-----:R-:W-:-:S06]  /*9b80*/  IMAD R21, R27, 0x8c, RZ ;  /* 0x0000008c1b157824 */ /* 0x001fcc00078e02ff */
[----:B------:R-:W0:Y:S01]  /*9b90*/  LDC R27, c[0x0][0x268] ;  /* 0x00009a00ff1b7b82 */ /* 0x000e220000000800 */
[----:B------:R-:W-:Y:S01]  /*9ba0*/  LEA.HI.X.SX32 R5, R26, R29, 0x1, P4 ;  /* 0x0000001d1a057211 */ /* 0x000fe200020f0eff */
[----:B------:R2:W-:Y:S01]  /*9bb0*/  STL.64 [R1+0x17b0], R10 ;  /* 0x0017b00a01007387 */ /* 0x0005e20000100a00 */
[----:B-1----:R-:W-:-:S05]  /*9bc0*/  IMAD R22, R22, 0x22e, RZ ;  /* 0x0000022e16167824 */ /* 0x002fca00078e02ff */
[----:B------:R-:W1:Y:S01]  /*9bd0*/  LDC R26, c[0x0][0x268] ;  /* 0x00009a00ff1a7b82 */ /* 0x000e620000000800 */
[----:B--2---:R-:W-:Y:S01]  /*9be0*/  IADD3 R10, P2, R22, R28, RZ ;  /* 0x0000001c160a7210 */ /* 0x004fe20007f5e0ff */
[----:B---3--:R-:W-:Y:S02]  /*9bf0*/  IMAD R22, R24, 0x118, RZ ;  /* 0x0000011818167824 */ /* 0x008fe400078e02ff */
[----:B0-----:R-:W-:-:S04]  /*9c00*/  IMAD R24, R27, 0x115, RZ ;  /* 0x000001151b187824 */ /* 0x001fc800078e02ff */
[----:B------:R-:W0:Y:S01]  /*9c10*/  LDC R27, c[0x0][0x268] ;  /* 0x00009a00ff1b7b82 */ /* 0x000e220000000800 */
[----:B------:R-:W-:Y:S01]  /*9c20*/  IADD3 R14, P6, R20, R28, RZ ;  /* 0x0000001c140e7210 */ /* 0x000fe20007fde0ff */
[----:B-1----:R-:W-:Y:S01]  /*9c30*/  IMAD R26, R26, 0x8b, RZ ;  /* 0x0000008b1a1a7824 */ /* 0x002fe200078e02ff */
[-C--:B------:R-:W-:Y:S01]  /*9c40*/  LEA.HI.X.SX32 R3, R24, R29.reuse, 0x1, P5 ;  /* 0x0000001d18037211 */ /* 0x080fe200028f0eff */
[----:B------:R-:W-:Y:S01]  /*9c50*/  STL.64 [R1+0x15e0], R8 ;  /* 0x0015e00801007387 */ /* 0x000fe20000100a00 */
[----:B------:R-:W-:-:S03]  /*9c60*/  LEA.HI.X.SX32 R13, R20, R29, 0x1, P1 ;  /* 0x0000001d140d7211 */ /* 0x000fc600008f0eff */
[----:B------:R-:W1:Y:S01]  /*9c70*/  LDC R24, c[0x0][0x268] ;  /* 0x00009a00ff187b82 */ /* 0x000e620000000800 */
[----:B------:R-:W-:Y:S01]  /*9c80*/  LEA.HI.X.SX32 R15, R26, R29, 0x1, P6 ;  /* 0x0000001d1a0f7211 */ /* 0x000fe200030f0eff */
[----:B------:R-:W-:Y:S04]  /*9c90*/  STL.64 [R1+0x1228], R4 ;  /* 0x0012280401007387 */ /* 0x000fe80000100a00 */
[----:B------:R-:W-:Y:S02]  /*9ca0*/  STL.64 [R1+0x1220], R2 ;  /* 0x0012200201007387 */ /* 0x000fe40000100a00 */
[----:B------:R-:W2:Y:S02]  /*9cb0*/  LDC R26, c[0x0][0x268] ;  /* 0x00009a00ff1a7b82 */ /* 0x000ea40000000800 */
[----:B------:R3:W-:Y:S01]  /*9cc0*/  STL.64 [R1+0x15d8], R14 ;  /* 0x0015d80e01007387 */ /* 0x0007e20000100a00 */
[----:B0-----:R-:W-:-:S05]  /*9cd0*/  IMAD R27, R27, 0x230, RZ ;  /* 0x000002301b1b7824 */ /* 0x001fca00078e02ff */
[----:B---3--:R-:W-:Y:S02]  /*9ce0*/  IADD3 R14, P6, R27, R28, RZ ;  /* 0x0000001c1b0e7210 */ /* 0x008fe40007fde0ff */
[----:B------:R-:W0:Y:S01]  /*9cf0*/  LDC R27, c[0x0][0x268] ;  /* 0x00009a00ff1b7b82 */ /* 0x000e220000000800 */
[----:B--2---:R-:W-:-:S07]  /*9d00*/  IMAD R18, R26, 0x232, RZ ;  /* 0x000002321a127824 */ /* 0x004fce00078e02ff */
[----:B------:R-:W2:Y:S01]  /*9d10*/  LDC R26, c[0x0][0x268] ;  /* 0x00009a00ff1a7b82 */ /* 0x000ea20000000800 */
[----:B0-----:R-:W-:-:S07]  /*9d20*/  IMAD R20, R27, 0x117, RZ ;  /* 0x000001171b147824 */ /* 0x001fce00078e02ff */
[----:B------:R-:W0:Y:S01]  /*9d30*/  LDC R27, c[0x0][0x268] ;  /* 0x00009a00ff1b7b82 */ /* 0x000e220000000800 */
[----:B------:R-:W-:Y:S01]  /*9d40*/  LEA.HI.X.SX32 R11, R20, R29, 0x1, P2 ;  /* 0x0000001d140b7211 */ /* 0x000fe200010f0eff */
[----:B--2---:R-:W-:Y:S02]  /*9d50*/  IMAD R20, R26, 0x23, RZ ;  /* 0x000000231a147824 */ /* 0x004fe400078e02ff */
[----:B0-----:R-:W-:-:S04]  /*9d60*/  IMAD R26, R27, 0x234, RZ ;  /* 0x000002341b1a7824 */ /* 0x001fc800078e02ff */
[----:B------:R-:W0:Y:S01]  /*9d70*/  LDC R27, c[0x0][0x268] ;  /* 0x00009a00ff1b7b82 */ /* 0x000e220000000800 */
[-C--:B------:R-:W-:Y:S02]  /*9d80*/  IADD3 R8, P3, R23, R28.reuse, RZ ;  /* 0x0000001c17087210 */ /* 0x080fe40007f7e0ff */
[-C--:B------:R-:W-:Y:S02]  /*9d90*/  IADD3 R4, P4, R21, R28.reuse, RZ ;  /* 0x0000001c15047210 */ /* 0x080fe40007f9e0ff */
[-C--:B------:R-:W-:Y:S02]  /*9da0*/  LEA.HI.X.SX32 R9, R20, R29.reuse, 0x1, P3 ;  /* 0x0000001d14097211 */ /* 0x080fe400018f0eff */
[-C--:B------:R-:W-:Y:S01]  /*9db0*/  LEA.HI.X.SX32 R5, R23, R29.reuse, 0x1, P4 ;  /* 0x0000001d17057211 */ /* 0x080fe200020f0eff */
[----:B------:R-:W-:Y:S01]  /*9dc0*/  STL.64 [R1+0x1218], R12 ;  /* 0x0012180c01007387 */ /* 0x000fe20000100a00 */
[-C--:B------:R-:W-:Y:S01]  /*9dd0*/  IADD3 R2, P5, R22, R28.reuse, RZ ;  /* 0x0000001c16027210 */ /* 0x080fe20007fbe0ff */
[----:B-1----:R-:W-:Y:S01]  /*9de0*/  IMAD R24, R24, 0x11a, RZ ;  /* 0x0000011a18187824 */ /* 0x002fe200078e02ff */
[----:B------:R-:W-:Y:S01]  /*9df0*/  LEA.HI.X.SX32 R15, R22, R29, 0x1, P6 ;  /* 0x0000001d160f7211 */ /* 0x000fe200030f0eff */
[----:B------:R-:W-:Y:S01]  /*9e00*/  STL.64 [R1+0x1210], R10 ;  /* 0x0012100a01007387 */ /* 0x000fe20000100a00 */
[----:B------:R-:W1:Y:S03]  /*9e10*/  LDC R22, c[0x0][0x268] ;  /* 0x00009a00ff167b82 */ /* 0x000e660000000800 */
[----:B------:R-:W-:Y:S04]  /*9e20*/  STL.64 [R1+0x1890], R8 ;  /* 0x0018900801007387 */ /* 0x000fe80000100a00 */
[----:B------:R2:W-:Y:S01]  /*9e30*/  STL.64 [R1+0x17a8], R4 ;  /* 0x0017a80401007387 */ /* 0x0005e20000100a00 */
[----:B0-----:R-:W-:Y:S01]  /*9e40*/  IMAD R27, R27, 0x236, RZ ;  /* 0x000002361b1b7824 */ /* 0x001fe200078e02ff */
[----:B------:R-:W0:Y:S04]  /*9e50*/  LDC R23, c[0x0][0x268] ;  /* 0x00009a00ff177b82 */ /* 0x000e280000000800 */
[----:B--2---:R-:W-:-:S04]  /*9e60*/  IADD3 R4, P4, R27, R28, RZ ;  /* 0x0000001c1b047210 */ /* 0x004fc80007f9e0ff */
[----:B------:R-:W2:Y:S01]  /*9e70*/  LDC R27, c[0x0][0x268] ;  /* 0x00009a00ff1b7b82 */ /* 0x000ea20000000800 */
[----:B------:R-:W-:Y:S01]  /*9e80*/  IADD3 R12, P1, R18, R28, RZ ;  /* 0x0000001c120c7210 */ /* 0x000fe20007f3e0ff */
[----:B--2---:R-:W-:-:S05]  /*9e90*/  IMAD R27, R27, 0x119, RZ ;  /* 0x000001191b1b7824 */ /* 0x004fca00078e02ff */
[----:B------:R-:W-:Y:S02]  /*9ea0*/  LEA.HI.X.SX32 R13, R27, R29, 0x1, P1 ;  /* 0x0000001d1b0d7211 */ /* 0x000fe400008f0eff */
[----:B------:R-:W2:Y:S01]  /*9eb0*/  LDC R27, c[0x0][0x268] ;  /* 0x00009a00ff1b7b82 */ /* 0x000ea20000000800 */
[----:B-1----:R-:W-:Y:S01]  /*9ec0*/  IMAD R20, R22, 0x238, RZ ;  /* 0x0000023816147824 */ /* 0x002fe200078e02ff */
[----:B------:R-:W-:-:S06]  /*9ed0*/  IADD3 R10, P2, R24, R28, RZ ;  /* 0x0000001c180a7210 */ /* 0x000fcc0007f5e0ff */
[----:B------:R-:W1:Y:S01]  /*9ee0*/  LDC R22, c[0x0][0x268] ;  /* 0x00009a00ff167b82 */ /* 0x000e620000000800 */
[----:B--2---:R-:W-:-:S05]  /*9ef0*/  IMAD R27, R27, 0x8d, RZ ;  /* 0x0000008d1b1b7824 */ /* 0x004fca00078e02ff */
[-C--:B------:R-:W-:Y:S02]  /*9f00*/  LEA.HI.X.SX32 R11, R27, R29.reuse, 0x1, P2 ;  /* 0x0000001d1b0b7211 */ /* 0x080fe400010f0eff */
[----:B------:R-:W2:Y:S01]  /*9f10*/  LDC R27, c[0x0][0x268] ;  /* 0x00009a00ff1b7b82 */ /* 0x000ea20000000800 */
[----:B------:R-:W-:Y:S01]  /*9f20*/  LEA.HI.X.SX32 R3, R21, R29, 0x1, P5 ;  /* 0x0000001d15037211 */ /* 0x000fe200028f0eff */
[----:B-1----:R-:W-:Y:S01]  /*9f30*/  IMAD R22, R22, 0x23a, RZ ;  /* 0x0000023a16167824 */ /* 0x002fe200078e02ff */
[----:B------:R-:W-:-:S03]  /*9f40*/  IADD3 R8, P3, R26, R28, RZ ;  /* 0x0000001c1a087210 */ /* 0x000fc60007f7e0ff */
[----:B------:R-:W-:Y:S02]  /*9f50*/  STL.64 [R1+0x15d0], R2 ;  /* 0x0015d00201007387 */ /* 0x000fe40000100a00 */
[----:B------:R-:W1:Y:S02]  /*9f60*/  LDC R26, c[0x0][0x268] ;  /* 0x00009a00ff1a7b82 */ /* 0x000e640000000800 */
[----:B------:R-:W-:Y:S04]  /*9f70*/  STL.64 [R1+0x1208], R14 ;  /* 0x0012080e01007387 */ /* 0x000fe80000100a00 */
[----:B------:R-:W-:Y:S01]  /*9f80*/  STL.64 [R1+0x1200], R12 ;  /* 0x0012000c01007387 */ /* 0x000fe20000100a00 */
[----:B0-----:R-:W-:Y:S01]  /*9f90*/  IMAD R23, R23, 0x11c, RZ ;  /* 0x0000011c17177824 */ /* 0x001fe200078e02ff */
[----:B------:R-:W0:Y:S02]  /*9fa0*/  LDC R21, c[0x0][0x268] ;  /* 0x00009a00ff157b82 */ /* 0x000e240000000800 */
[----:B------:R3:W-:Y:S02]  /*9fb0*/  STL.64 [R1+0x15c8], R10 ;  /* 0x0015c80a01007387 */ /* 0x0007e40000100a00 */
[----:B---3--:R-:W-:Y:S01]  /*9fc0*/  IADD3 R10, P2, R22, R28, RZ ;  /* 0x0000001c160a7210 */ /* 0x008fe20007f5e0ff */
[----:B--2---:R-:W-:-:S03]  /*9fd0*/  IMAD R22, R27, 0x11b, RZ ;  /* 0x0000011b1b167824 */ /* 0x004fc600078e02ff */
[----:B------:R-:W2:Y:S01]  /*9fe0*/  LDC R27, c[0x0][0x268] ;  /* 0x00009a00ff1b7b82 */ /* 0x000ea20000000800 */
[----:B-1----:R-:W-:-:S05]  /*9ff0*/  IMAD R26, R26, 0x8e, RZ ;  /* 0x0000008e1a1a7824 */ /* 0x002fca00078e02ff */
[----:B------:R-:W-:Y:S01]  /*a000*/  IADD3 R2, P5, R26, R28, RZ ;  /* 0x0000001c1a027210 */ /* 0x000fe20007fbe0ff */
[----:B--2---:R-:W-:-:S05]  /*a010*/  IMAD R27, R27, 0x47, RZ ;  /* 0x000000471b1b7824 */ /* 0x004fca00078e02ff */
[-C--:B------:R-:W-:Y:S02]  /*a020*/  LEA.HI.X.SX32 R3, R27, R29.reuse, 0x1, P5 ;  /* 0x0000001d1b037211 */ /* 0x080fe400028f0eff */
[----:B------:R-:W1:Y:S01]  /*a030*/  LDC R27, c[0x0][0x268] ;  /* 0x00009a00ff1b7b82 */ /* 0x000e620000000800 */
[----:B------:R-:W-:Y:S02]  /*a040*/  LEA.HI.X.SX32 R5, R22, R29, 0x1, P4 ;  /* 0x0000001d16057211 */ /* 0x000fe400020f0eff */
[----:B------:R-:W-:-:S05]  /*a050*/  IADD3 R12, P1, R20, R28, RZ ;  /* 0x0000001c140c7210 */ /* 0x000fca0007f3e0ff */
[----:B------:R-:W2:Y:S01]  /*a060*/  LDC R22, c[0x0][0x268] ;  /* 0x00009a00ff167b82 */ /* 0x000ea20000000800 */
[----:B-1----:R-:W-:-:S07]  /*a070*/  IMAD R20, R27, 0x24, RZ ;  /* 0x000000241b147824 */ /* 0x002fce00078e02ff */
[----:B------:R-:W1:Y:S01]  /*a080*/  LDC R27, c[0x0][0x268] ;  /* 0x00009a00ff1b7b82 */ /* 0x000e620000000800 */
[----:B------:R-:W-:Y:S01]  /*a090*/  LEA.HI.X.SX32 R9, R24, R29, 0x1, P3 ;  /* 0x0000001d18097211 */ /* 0x000fe200018f0eff */
[----:B--2---:R-:W-:-:S04]  /*a0a0*/  IMAD R22, R22, 0x23e, RZ ;  /* 0x0000023e16167824 */ /* 0x004fc800078e02ff */
[----:B------:R-:W-:Y:S01]  /*a0b0*/  STL.64 [R1+0x11f8], R8 ;  /* 0x0011f80801007387 */ /* 0x000fe20000100a00 */
[-C--:B------:R-:W-:Y:S01]  /*a0c0*/  IADD3 R14, P6, R23, R28.reuse, RZ ;  /* 0x0000001c170e7210 */ /* 0x080fe20007fde0ff */
[----:B0-----:R-:W-:Y:S01]  /*a0d0*/  IMAD R18, R21, 0x11e, RZ ;  /* 0x0000011e15127824 */ /* 0x001fe200078e02ff */
[-C--:B------:R-:W-:Y:S01]  /*a0e0*/  LEA.HI.X.SX32 R13, R23, R29.reuse, 0x1, P1 ;  /* 0x0000001d170d7211 */ /* 0x080fe200008f0eff */
[----:B------:R-:W-:Y:S01]  /*a0f0*/  STL.64 [R1+0x11f0], R4 ;  /* 0x0011f00401007387 */ /* 0x000fe20000100a00 */
[----:B------:R-:W0:Y:S03]  /*a100*/  LDC R23, c[0x0][0x268] ;  /* 0x00009a00ff177b82 */ /* 0x000e260000000800 */
[----:B------:R2:W-:Y:S05]  /*a110*/  STL.64 [R1+0x17a0], R2 ;  /* 0x0017a00201007387 */ /* 0x0005ea0000100a00 */
[----:B------:R-:W3:Y:S01]  /*a120*/  LDC R24, c[0x0][0x268] ;  /* 0x00009a00ff187b82 */ /* 0x000ee20000000800 */
[----:B--2---:R-:W-:Y:S01]  /*a130*/  IADD3 R2, P5, R22, R28, RZ ;  /* 0x0000001c16027210 */ /* 0x004fe20007fbe0ff */
[----:B-1----:R-:W-:Y:S01]  /*a140*/  IMAD R22, R27, 0x11d, RZ ;  /* 0x0000011d1b167824 */ /* 0x002fe200078e02ff */
[----:B------:R-:W-:-:S05]  /*a150*/  LEA.HI.X.SX32 R15, R26, R29, 0x1, P6 ;  /* 0x0000001d1a0f7211 */ /* 0x000fca00030f0eff */
[----:B------:R-:W1:Y:S01]  /*a160*/  LDC R27, c[0x0][0x268] ;  /* 0x00009a00ff1b7b82 */ /* 0x000e620000000800 */
[----:B------:R-:W-:Y:S01]  /*a170*/  LEA.HI.X.SX32 R11, R22, R29, 0x1, P2 ;  /* 0x0000001d160b7211 */ /* 0x000fe200010f0eff */
[----:B0-----:R-:W-:Y:S01]  /*a180*/  IMAD R22, R23, 0x90, RZ ;  /* 0x0000009017167824 */ /* 0x001fe200078e02ff */
[----:B------:R-:W-:-:S05]  /*a190*/  IADD3 R8, P3, R18, R28, RZ ;  /* 0x0000001c12087210 */ /* 0x000fca0007f7e0ff */
[----:B------:R-:W0:Y:S08]  /*a1a0*/  LDC R26, c[0x0][0x268] ;  /* 0x00009a00ff1a7b82 */ /* 0x000e300000000800 */
[----:B------:R-:W2:Y:S01]  /*a1b0*/  LDC R21, c[0x0][0x268] ;  /* 0x00009a00ff157b82 */ /* 0x000ea20000000800 */
[----:B-1----:R-:W-:-:S07]  /*a1c0*/  IMAD R23, R27, 0x8f, RZ ;  /* 0x0000008f1b177824 */ /* 0x002fce00078e02ff */
[----:B------:R-:W1:Y:S01]  /*a1d0*/  LDC R27, c[0x0][0x268] ;  /* 0x00009a00ff1b7b82 */ /* 0x000e620000000800 */
[----:B------:R-:W-:Y:S01]  /*a1e0*/  LEA.HI.X.SX32 R9, R23, R29, 0x1, P3 ;  /* 0x0000001d17097211 */ /* 0x000fe200018f0eff */
[----:B------:R-:W-:Y:S01]  /*a1f0*/  STL.64 [R1+0x15c0], R14 ;  /* 0x0015c00e01007387 */ /* 0x000fe20000100a00 */
[----:B-1----:R-:W-:-:S05]  /*a200*/  IMAD R23, R27, 0x11f, RZ ;  /* 0x0000011f1b177824 */ /* 0x002fca00078e02ff */
[----:B------:R-:W1:Y:S01]  /*a210*/  LDC R27, c[0x0][0x268] ;  /* 0x00009a00ff1b7b82 */ /* 0x000e620000000800 */
[----:B------:R-:W-:Y:S01]  /*a220*/  STL.64 [R1+0x11e8], R12 ;  /* 0x0011e80c01007387 */ /* 0x000fe20000100a00 */
[----:B------:R-:W-:-:S03]  /*a230*/  LEA.HI.X.SX32 R3, R23, R29, 0x1, P5 ;  /* 0x0000001d17037211 */ /* 0x000fc600028f0eff */
[----:B------:R-:W-:Y:S03]  /*a240*/  STL.64 [R1+0x11e0], R10 ;  /* 0x0011e00a01007387 */ /* 0x000fe60000100a00 */
[----:B------:R-:W4:Y:S01]  /*a250*/  LDC R23, c[0x0][0x268] ;  /* 0x00009a00ff177b82 */ /* 0x000f220000000800 */
[----:B------:R-:W-:Y:S04]  /*a260*/  STL.64 [R1+0x15b8], R8 ;  /* 0x0015b80801007387 */ /* 0x000fe80000100a00 */
[----:B------:R0:W-:Y:S01]  /*a270*/  STL.64 [R1+0x11d0], R2 ;  /* 0x0011d00201007387 */ /* 0x0001e20000100a00 */
[----:B---3--:R-:W-:Y:S02]  /*a280*/  IMAD R24, R24, 0x23c, RZ ;  /* 0x0000023c18187824 */ /* 0x008fe400078e02ff */
[----:B0-----:R-:W0:Y:S01]  /*a290*/  LDC R3, c[0x0][0x268] ;  /* 0x00009a00ff037b82 */ /* 0x001e220000000800 */
[----:B-1----:R-:W-:-:S07]  /*a2a0*/  IMAD R2, R27, 0x240, RZ ;  /* 0x000002401b027824 */ /* 0x002fce00078e02ff */
[----:B------:R-:W1:Y:S01]  /*a2b0*/  LDC R27, c[0x0][0x268] ;  /* 0x00009a00ff1b7b82 */ /* 0x000e620000000800 */
[----:B------:R-:W-:-:S04]  /*a2c0*/  IADD3 R4, P4, R24, R28, RZ ;  /* 0x0000001c18047210 */ /* 0x000fc80007f9e0ff */
[----:B------:R-:W-:-:S03]  /*a2d0*/  LEA.HI.X.SX32 R5, R18, R29, 0x1, P4 ;  /* 0x0000001d12057211 */ /* 0x000fc600020f0eff */
[----:B------:R-:W3:Y:S02]  /*a2e0*/  LDC R24, c[0x0][0x268] ;  /* 0x00009a00ff187b82 */ /* 0x000ee40000000800 */
[----:B------:R2:W-:Y:S02]  /*a2f0*/  STL.64 [R1+0x11d8], R4 ;  /* 0x0011d80401007387 */ /* 0x0005e40000100a00 */
[-C--:B--2---:R-:W-:Y:S01]  /*a300*/  IADD3 R4, P5, R2, R28.reuse, RZ ;  /* 0x0000001c02047210 */ /* 0x084fe20007fbe0ff */
[----:B0-----:R-:W-:Y:S02]  /*a310*/  IMAD R2, R3, 0x9, RZ ;  /* 0x0000000903027824 */ /* 0x001fe400078e02ff */
[----:B----4-:R-:W-:Y:S02]  /*a320*/  IMAD R3, R23, 0x242, RZ ;  /* 0x0000024217037824 */ /* 0x010fe400078e02ff */
[----:B-1----:R-:W-:Y:S02]  /*a330*/  IMAD R23, R27, 0x122, RZ ;  /* 0x000001221b177824 */ /* 0x002fe400078e02ff */
[----:B------:R-:W0:Y:S01]  /*a340*/  LDC R27, c[0x0][0x268] ;  /* 0x00009a00ff1b7b82 */ /* 0x000e220000000800 */
[----:B------:R-:W-:Y:S01]  /*a350*/  IADD3 R14, P1, R20, R28, RZ ;  /* 0x0000001c140e7210 */ /* 0x000fe20007f3e0ff */
[----:B---3--:R-:W-:-:S05]  /*a360*/  IMAD R24, R24, 0x12, RZ ;  /* 0x0000001218187824 */ /* 0x008fca00078e02ff */
[CC--:B------:R-:W-:Y:S02]  /*a370*/  IADD3 R16, P6, R24.reuse, R28.reuse, RZ ;  /* 0x0000001c18107210 */ /* 0x0c0fe40007fde0ff */
[-C--:B------:R-:W-:Y:S01]  /*a380*/  LEA.HI.X.SX32 R15, R24, R29.reuse, 0x1, P1 ;  /* 0x0000001d180f7211 */ /* 0x080fe200008f0eff */
[----:B0-----:R-:W-:Y:S02]  /*a390*/  IMAD R24, R27, 0x244, RZ ;  /* 0x000002441b187824 */ /* 0x001fe400078e02ff */
[----:B------:R-:W0:Y:S01]  /*a3a0*/  LDC R27, c[0x0][0x268] ;  /* 0x00009a00ff1b7b82 */ /* 0x000e220000000800 */
[----:B------:R-:W-:Y:S01]  /*a3b0*/  IMAD R26, R26, 0x48, RZ ;  /* 0x000000481a1a7824 */ /* 0x000fe200078e02ff */
[-C--:B------:R-:W-:Y:S02]  /*a3c0*/  IADD3 R10, P3, R22, R28.reuse, RZ ;  /* 0x0000001c160a7210 */ /* 0x080fe40007f7e0ff */
[----:B------:R-:W-:Y:S02]  /*a3d0*/  LEA.HI.X.SX32 R17, R2, R29, 0x1, P6 ;  /* 0x0000001d02117211 */ /* 0x000fe400030f0eff */
[----:B------:R-:W-:-:S02]  /*a3e0*/  IADD3 R12, P2, R26, R28, RZ ;  /* 0x0000001c1a0c7210 */ /* 0x000fc40007f5e0ff */
[-C--:B------:R-:W-:Y:S02]  /*a3f0*/  LEA.HI.X.SX32 R11, R26, R29.reuse, 0x1, P3 ;  /* 0x0000001d1a0b7211 */ /* 0x080fe400018f0eff */
[----:B------:R-:W-:Y:S01]  /*a400*/  LEA.HI.X.SX32 R13, R20, R29, 0x1, P2 ;  /* 0x0000001d140d7211 */ /* 0x000fe200010f0eff */
[----:B------:R-:W-:Y:S01]  /*a410*/  STL.64 [R1+0x1930], R16 ;  /* 0x0019301001007387 */ /* 0x000fe20000100a00 */
[----:B0-----:R-:W-:-:S03]  /*a420*/  IMAD R27, R27, 0x246, RZ ;  /* 0x000002461b1b7824 */ /* 0x001fc600078e02ff */
[----:B------:R-:W-:Y:S01]  /*a430*/  STL.64 [R1+0x18f8], R14 ;  /* 0x0018f80e01007387 */ /* 0x000fe20000100a00 */
[----:B------:R-:W-:Y:S01]  /*a440*/  IMAD R21, R21, 0x120, RZ ;  /* 0x0000012015157824 */ /* 0x000fe200078e02ff */
[-C--:B------:R-:W-:Y:S01]  /*a450*/  IADD3 R2, P6, R3, R28.reuse, RZ ;  /* 0x0000001c03027210 */ /* 0x080fe20007fde0ff */
[----:B------:R-:W0:Y:S01]  /*a460*/  LDC R26, c[0x0][0x268] ;  /* 0x00009a00ff1a7b82 */ /* 0x000e220000000800 */
[----:B------:R-:W-:Y:S04]  /*a470*/  STL.64 [R1+0x1888], R12 ;  /* 0x0018880c01007387 */ /* 0x000fe80000100a00 */
[----:B------:R1:W-:Y:S02]  /*a480*/  STL.64 [R1+0x1798], R10 ;  /* 0x0017980a01007387 */ /* 0x0003e40000100a00 */
[----:B-1----:R-:W-:-:S02]  /*a490*/  IADD3 R10, P3, R27, R28, RZ ;  /* 0x0000001c1b0a7210 */ /* 0x002fc40007f7e0ff */
[----:B------:R-:W1:Y:S01]  /*a4a0*/  LDC R27, c[0x0][0x268] ;  /* 0x00009a00ff1b7b82 */ /* 0x000e620000000800 */
[----:B------:R-:W-:-:S04]  /*a4b0*/  IADD3 R8, P4, R21, R28, RZ ;  /* 0x0000001c15087210 */ /* 0x000fc80007f9e0ff */
[-C--:B------:R-:W-:Y:S01]  /*a4c0*/  LEA.HI.X.SX32 R9, R22, R29.reuse, 0x1, P4 ;  /* 0x0000001d16097211 */ /* 0x080fe200020f0eff */
[----:B-1----:R-:W-:Y:S02]  /*a4d0*/  IMAD R22, R27, 0x121, RZ ;  /* 0x000001211b167824 */ /* 0x002fe400078e02ff */
[----:B------:R-:W1:Y:S01]  /*a4e0*/  LDC R27, c[0x0][0x268] ;  /* 0x00009a00ff1b7b82 */ /* 0x000e620000000800 */
[-C--:B------:R-:W-:Y:S02]  /*a4f0*/  LEA.HI.X.SX32 R5, R21, R29.reuse, 0x1, P5 ;  /* 0x0000001d15057211 */ /* 0x080fe400028f0eff */
[----:B------:R-:W-:-:S05]  /*a500*/  LEA.HI.X.SX32 R3, R22, R29, 0x1, P6 ;  /* 0x0000001d16037211 */ /* 0x000fca00030f0eff */
[----:B------:R-:W2:Y:S01]  /*a510*/  LDC R21, c[0x0][0x268] ;  /* 0x00009a00ff157b82 */ /* 0x000ea20000000800 */
[----:B------:R-:W-:Y:S01]  /*a520*/  STL.64 [R1+0x15b0], R8 ;  /* 0x0015b00801007387 */ /* 0x000fe20000100a00 */
[----:B-1----:R-:W-:-:S06]  /*a530*/  IMAD R20, R27, 0x248, RZ ;  /* 0x000002481b147824 */ /* 0x002fcc00078e02ff */
[----:B------:R-:W1:Y:S08]  /*a540*/  LDC R22, c[0x0][0x268] ;  /* 0x00009a00ff167b82 */ /* 0x000e700000000800 */
[----:B------:R-:W3:Y:S01]  /*a550*/  LDC R27, c[0x0][0x268] ;  /* 0x00009a00ff1b7b82 */ /* 0x000ee20000000800 */
[----:B------:R-:W-:Y:S04]  /*a560*/  STL.64 [R1+0x11c8], R4 ;  /* 0x0011c80401007387 */ /* 0x000fe80000100a00 */
[----:B------:R4:W-:Y:S02]  /*a570*/  STL.64 [R1+0x11c0], R2 ;  /* 0x0011c00201007387 */ /* 0x0009e40000100a00 */
[----:B----4-:R-:W-:Y:S01]  /*a580*/  IADD3 R2, P6, R20, R28, RZ ;  /* 0x0000001c14027210 */ /* 0x010fe20007fde0ff */
[----:B---3--:R-:W-:-:S02]  /*a590*/  IMAD R20, R27, 0x126, RZ ;  /* 0x000001261b147824 */ /* 0x008fc400078e02ff */
[----:B------:R-:W3:Y:S01]  /*a5a0*/  LDC R27, c[0x0][0x268] ;  /* 0x00009a00ff1b7b82 */ /* 0x000ee20000000800 */
[----:B--2---:R-:W-:Y:S01]  /*a5b0*/  IMAD R21, R21, 0x91, RZ ;  /* 0x0000009115157824 */ /* 0x004fe200078e02ff */
[-C--:B------:R-:W-:Y:S01]  /*a5c0*/  IADD3 R14, P1, R23, R28.reuse, RZ ;  /* 0x0000001c170e7210 */ /* 0x080fe20007f3e0ff */
[----:B-1----:R-:W-:Y:S01]  /*a5d0*/  IMAD R22, R22, 0x24a, RZ ;  /* 0x0000024a16167824 */ /* 0x002fe200078e02ff */
[-C--:B------:R-:W-:Y:S02]  /*a5e0*/  IADD3 R12, P2, R24, R28.reuse, RZ ;  /* 0x0000001c180c7210 */ /* 0x080fe40007f5e0ff */
[-C--:B------:R-:W-:Y:S02]  /*a5f0*/  LEA.HI.X.SX32 R15, R21, R29.reuse, 0x1, P1 ;  /* 0x0000001d150f7211 */ /* 0x080fe400008f0eff */
[----:B------:R-:W-:Y:S01]  /*a600*/  LEA.HI.X.SX32 R13, R23, R29, 0x1, P2 ;  /* 0x0000001d170d7211 */ /* 0x000fe200010f0eff */
[----:B------:R-:W1:Y:S02]  /*a610*/  LDC R24, c[0x0][0x268] ;  /* 0x00009a00ff187b82 */ /* 0x000e640000000800 */
[----:B------:R2:W-:Y:S06]  /*a620*/  STL.64 [R1+0x15a8], R14 ;  /* 0x0015a80e01007387 */ /* 0x0005ec0000100a00 */
[----:B------:R-:W4:Y:S01]  /*a630*/  LDC R23, c[0x0][0x268] ;  /* 0x00009a00ff177b82 */ /* 0x000f220000000800 */
[----:B--2---:R-:W-:Y:S01]  /*a640*/  IADD3 R14, P1, R22, R28, RZ ;  /* 0x0000001c160e7210 */ /* 0x004fe20007f3e0ff */
[----:B---3--:R-:W-:-:S06]  /*a650*/  IMAD R22, R27, 0x123, RZ ;  /* 0x000001231b167824 */ /* 0x008fcc00078e02ff */
[----:B------:R-:W2:Y:S01]  /*a660*/  LDC R27, c[0x0][0x268] ;  /* 0x00009a00ff1b7b82 */ /* 0x000ea20000000800 */
[----:B----4-:R-:W-:Y:S02]  /*a670*/  IMAD R21, R23, 0x24c, RZ ;  /* 0x0000024c17157824 */ /* 0x010fe400078e02ff */
[----:B--2---:R-:W-:-:S05]  /*a680*/  IMAD R23, R27, 0x49, RZ ;  /* 0x000000491b177824 */ /* 0x004fca00078e02ff */
[----:B------:R-:W2:Y:S01]  /*a690*/  LDC R27, c[0x0][0x268] ;  /* 0x00009a00ff1b7b82 */ /* 0x000ea20000000800 */
[----:B-1----:R-:W-:Y:S01]  /*a6a0*/  IMAD R24, R24, 0x92, RZ ;  /* 0x0000009218187824 */ /* 0x002fe200078e02ff */
[----:B------:R-:W-:-:S04]  /*a6b0*/  LEA.HI.X.SX32 R11, R22, R29, 0x1, P3 ;  /* 0x0000001d160b7211 */ /* 0x000fc800018f0eff */
[----:B------:R-:W-:Y:S02]  /*a6c0*/  IADD3 R8, P4, R24, R28, RZ ;  /* 0x0000001c18087210 */ /* 0x000fe40007f9e0ff */
[----:B------:R-:W1:Y:S02]  /*a6d0*/  LDC R22, c[0x0][0x268] ;  /* 0x00009a00ff167b82 */ /* 0x000e640000000800 */
[----:B------:R-:W-:Y:S01]  /*a6e0*/  LEA.HI.X.SX32 R9, R23, R29, 0x1, P4 ;  /* 0x0000001d17097211 */ /* 0x000fe200020f0eff */
[----:B--2---:R-:W-:-:S05]  /*a6f0*/  IMAD R23, R27, 0x4a, RZ ;  /* 0x0000004a1b177824 */ /* 0x004fca00078e02ff */
[----:B------:R-:W2:Y:S01]  /*a700*/  LDC R27, c[0x0][0x268] ;  /* 0x00009a00ff1b7b82 */ /* 0x000ea20000000800 */
[----:B0-----:R-:W-:Y:S01]  /*a710*/  IMAD R26, R26, 0x124, RZ ;  /* 0x000001241a1a7824 */ /* 0x001fe200078e02ff */
[----:B------:R-:W-:Y:S01]  /*a720*/  STL.64 [R1+0x11b8], R12 ;  /* 0x0011b80c01007387 */ /* 0x000fe20000100a00 */
[----:B-1----:R-:W-:-:S03]  /*a730*/  IMAD R22, R22, 0x24e, RZ ;  /* 0x0000024e16167824 */ /* 0x002fc600078e02ff */
[-C--:B------:R-:W-:Y:S01]  /*a740*/  IADD3 R4, P5, R26, R28.reuse, RZ ;  /* 0x0000001c1a047210 */ /* 0x080fe20007fbe0ff */
[----:B------:R-:W-:Y:S03]  /*a750*/  STL.64 [R1+0x11b0], R10 ;  /* 0x0011b00a01007387 */ /* 0x000fe60000100a00 */
[-C--:B------:R-:W-:Y:S01]  /*a760*/  LEA.HI.X.SX32 R5, R24, R29.reuse, 0x1, P5 ;  /* 0x0000001d18057211 */ /* 0x080fe200028f0eff */
[----:B------:R0:W-:Y:S01]  /*a770*/  STL.64 [R1+0x1790], R8 ;  /* 0x0017900801007387 */ /* 0x0001e20000100a00 */
[----:B------:R-:W-:Y:S02]  /*a780*/  LEA.HI.X.SX32 R3, R26, R29, 0x1, P6 ;  /* 0x0000001d1a037211 */ /* 0x000fe400030f0eff */
[----:B------:R-:W1:Y:S01]  /*a790*/  LDC R26, c[0x0][0x268] ;  /* 0x00009a00ff1a7b82 */ /* 0x000e620000000800 */
[----:B0-----:R-:W-:Y:S01]  /*a7a0*/  IADD3 R8, P4, R22, R28, RZ ;  /* 0x0000001c16087210 */ /* 0x001fe20007f9e0ff */
[----:B--2---:R-:W-:-:S06]  /*a7b0*/  IMAD R24, R27, 0x94, RZ ;  /* 0x000000941b187824 */ /* 0x004fcc00078e02ff */
[----:B------:R-:W0:Y:S08]  /*a7c0*/  LDC R22, c[0x0][0x268] ;  /* 0x00009a00ff167b82 */ /* 0x000e300000000800 */
[----:B------:R-:W2:Y:S01]  /*a7d0*/  LDC R27, c[0x0][0x268] ;  /* 0x00009a00ff1b7b82 */ /* 0x000ea20000000800 */
[-C--:B------:R-:W-:Y:S02]  /*a7e0*/  IADD3 R10, P3, R21, R28.reuse, RZ ;  /* 0x0000001c150a7210 */ /* 0x080fe40007f7e0ff */
[----:B------:R-:W-:Y:S01]  /*a7f0*/  IADD3 R12, P2, R20, R28, RZ ;  /* 0x0000001c140c7210 */ /* 0x000fe20007f5e0ff */
[----:B-1----:R-:W-:-:S02]  /*a800*/  IMAD R26, R26, 0x93, RZ ;  /* 0x000000931a1a7824 */ /* 0x002fc400078e02ff */
[----:B0-----:R-:W-:Y:S02]  /*a810*/  IMAD R21, R22, 0x128, RZ ;  /* 0x0000012816157824 */ /* 0x001fe400078e02ff */
[----:B--2---:R-:W-:Y:S02]  /*a820*/  IMAD R22, R27, 0x125, RZ ;  /* 0x000001251b167824 */ /* 0x004fe400078e02ff */
        /* <DEDUP_REMOVED lines=148> */
[----:B------:R-:W-:Y:S01]  /*b170*/  IADD3 R12, P2, R23, R28, RZ ;  /* 0x0000001c170c7210 */ /* 0x000fe20007f5e0ff */
[----:B-1----:R-:W-:-:S03]  /*b180*/  IMAD R22, R22, 0x26a, RZ ;  /* 0x0000026a16167824 */ /* 0x002fc600078e02ff */
[----:B------:R-:W-:-:S05]  /*b190*/  LEA.HI.X.SX32 R13, R21, R29, 0x1, P2 ;  /* 0x0000001d150d7211 */ /* 0x000fca00010f0eff */
[----:B------:R0:W-:Y:S02]  /*b1a0*/  STL.64 [R1+0x1568], R12 ;  /* 0x0015680c01007387 */ /* 0x0001e40000100a00 */
[-C--:B0-----:R-:W-:Y:S01]  /*b1b0*/  IADD3 R12, P2, R22, R28.reuse, RZ ;  /* 0x0000001c160c7210 */ /* 0x081fe20007f5e0ff */
[----:B---3--:R-:W-:Y:S02]  /*b1c0*/  IMAD R22, R27, 0x133, RZ ;  /* 0x000001331b167824 */ /* 0x008fe400078e02ff */
[----:B------:R-:W0:Y:S01]  /*b1d0*/  LDC R27, c[0x0][0x268] ;  /* 0x00009a00ff1b7b82 */ /* 0x000e220000000800 */
[----:B------:R-:W-:-:S07]  /*b1e0*/  IADD3 R10, P3, R24, R28, RZ ;  /* 0x0000001c180a7210 */ /* 0x000fce0007f7e0ff */
[----:B------:R-:W1:Y:S01]  /*b1f0*/  LDC R24, c[0x0][0x268] ;  /* 0x00009a00ff187b82 */ /* 0x000e620000000800 */
[----:B------:R-:W-:Y:S01]  /*b200*/  LEA.HI.X.SX32 R9, R22, R29, 0x1, P4 ;  /* 0x0000001d16097211 */ /* 0x000fe200020f0eff */
[----:B0-----:R-:W-:-:S06]  /*b210*/  IMAD R22, R27, 0x4d, RZ ;  /* 0x0000004d1b167824 */ /* 0x001fcc00078e02ff */
[----:B------:R-:W0:Y:S01]  /*b220*/  LDC R27, c[0x0][0x268] ;  /* 0x00009a00ff1b7b82 */ /* 0x000e220000000800 */
[----:B------:R-:W-:Y:S01]  /*b230*/  LEA.HI.X.SX32 R11, R23, R29, 0x1, P3 ;  /* 0x0000001d170b7211 */ /* 0x000fe200018f0eff */
[----:B-1----:R-:W-:-:S06]  /*b240*/  IMAD R24, R24, 0x9a, RZ ;  /* 0x0000009a18187824 */ /* 0x002fcc00078e02ff */
[----:B------:R-:W1:Y:S01]  /*b250*/  LDC R23, c[0x0][0x268] ;  /* 0x00009a00ff177b82 */ /* 0x000e620000000800 */
[----:B------:R-:W-:-:S04]  /*b260*/  IADD3 R4, P5, R24, R28, RZ ;  /* 0x0000001c18047210 */ /* 0x000fc80007fbe0ff */
[----:B------:R-:W-:Y:S01]  /*b270*/  LEA.HI.X.SX32 R5, R22, R29, 0x1, P5 ;  /* 0x0000001d16057211 */ /* 0x000fe200028f0eff */
[----:B0-----:R-:W-:Y:S02]  /*b280*/  IMAD R22, R27, 0x4e, RZ ;  /* 0x0000004e1b167824 */ /* 0x001fe400078e02ff */
[----:B------:R-:W0:Y:S01]  /*b290*/  LDC R27, c[0x0][0x268] ;  /* 0x00009a00ff1b7b82 */ /* 0x000e220000000800 */
[----:B--2---:R-:W-:Y:S01]  /*b2a0*/  IMAD R26, R26, 0x134, RZ ;  /* 0x000001341a1a7824 */ /* 0x004fe200078e02ff */
[----:B------:R-:W-:Y:S01]  /*b2b0*/  STL.64 [R1+0x1138], R10 ;  /* 0x0011380a01007387 */ /* 0x000fe20000100a00 */
[----:B-1----:R-:W-:-:S03]  /*b2c0*/  IMAD R21, R23, 0x26c, RZ ;  /* 0x0000026c17157824 */ /* 0x002fc600078e02ff */
        /* <DEDUP_REMOVED lines=41> */
[----:B------:R-:W-:Y:S01]  /*b560*/  LEA.HI.X.SX32 R15, R22, R29, 0x1, P1 ;  /* 0x0000001d160f7211 */ /* 0x000fe200008f0eff */
[----:B------:R-:W-:Y:S01]  /*b570*/  STL.64 [R1+0x1118], R8 ;  /* 0x0011180801007387 */ /* 0x000fe20000100a00 */
[----:B-1----:R-:W-:Y:S01]  /*b580*/  IMAD R24, R24, 0x13a, RZ ;  /* 0x0000013a18187824 */ /* 0x002fe200078e02ff */
[----:B------:R-:W-:Y:S01]  /*b590*/  IADD3 R12, P2, R23, R28, RZ ;  /* 0x0000001c170c7210 */ /* 0x000fe20007f5e0ff */
[----:B------:R-:W1:Y:S01]  /*b5a0*/  LDC R22, c[0x0][0x268] ;  /* 0x00009a00ff167b82 */ /* 0x000e620000000800 */
[----:B------:R-:W-:Y:S04]  /*b5b0*/  STL.64 [R1+0x1110], R4 ;  /* 0x0011100401007387 */ /* 0x000fe80000100a00 */
[----:B------:R-:W-:Y:S04]  /*b5c0*/  STL.64 [R1+0x1870], R2 ;  /* 0x0018700201007387 */ /* 0x000fe80000100a00 */
[----:B------:R2:W-:Y:S01]  /*b5d0*/  STL.64 [R1+0x1768], R14 ;  /* 0x0017680e01007387 */ /* 0x0005e20000100a00 */
[----:B0-----:R-:W-:-:S05]  /*b5e0*/  IMAD R27, R27, 0x276, RZ ;  /* 0x000002761b1b7824 */ /* 0x001fca00078e02ff */
[-C--:B--2---:R-:W-:Y:S02]  /*b5f0*/  IADD3 R14, P1, R27, R28.reuse, RZ ;  /* 0x0000001c1b0e7210 */ /* 0x084fe40007f3e0ff */
[----:B------:R-:W0:Y:S01]  /*b600*/  LDC R27, c[0x0][0x268] ;  /* 0x00009a00ff1b7b82 */ /* 0x000e220000000800 */
[----:B------:R-:W-:Y:S01]  /*b610*/  IADD3 R8, P4, R18, R28, RZ ;  /* 0x0000001c12087210 */ /* 0x000fe20007f9e0ff */
[----:B0-----:R-:W-:-:S05]  /*b620*/  IMAD R27, R27, 0x139, RZ ;  /* 0x000001391b1b7824 */ /* 0x001fca00078e02ff */
[----:B------:R-:W-:Y:S02]  /*b630*/  LEA.HI.X.SX32 R9, R27, R29, 0x1, P4 ;  /* 0x0000001d1b097211 */ /* 0x000fe400020f0eff */
[----:B------:R-:W0:Y:S01]  /*b640*/  LDC R27, c[0x0][0x268] ;  /* 0x00009a00ff1b7b82 */ /* 0x000e220000000800 */
[----:B------:R-:W-:Y:S01]  /*b650*/  IADD3 R4, P5, R24, R28, RZ ;  /* 0x0000001c18047210 */ /* 0x000fe20007fbe0ff */
[----:B0-----:R-:W-:-:S05]  /*b660*/  IMAD R27, R27, 0x9d, RZ ;  /* 0x0000009d1b1b7824 */ /* 0x001fca00078e02ff */
[----:B------:R-:W-:Y:S02]  /*b670*/  LEA.HI.X.SX32 R5, R27, R29, 0x1, P5 ;  /* 0x0000001d1b057211 */ /* 0x000fe400028f0eff */
[----:B------:R-:W0:Y:S01]  /*b680*/  LDC R27, c[0x0][0x268] ;  /* 0x00009a00ff1b7b82 */ /* 0x000e220000000800 */
[----:B------:R-:W-:-:S04]  /*b690*/  IADD3 R2, P6, R26, R28, RZ ;  /* 0x0000001c1a027210 */ /* 0x000fc80007fde0ff */
[----:B------:R-:W-:-:S03]  /*b6a0*/  LEA.HI.X.SX32 R3, R24, R29, 0x1, P6 ;  /* 0x0000001d18037211 */ /* 0x000fc600030f0eff */
[----:B------:R-:W2:Y:S01]  /*b6b0*/  LDC R26, c[0x0][0x268] ;  /* 0x00009a00ff1a7b82 */ /* 0x000ea20000000800 */
[----:B0-----:R-:W-:-:S07]  /*b6c0*/  IMAD R24, R27, 0x13b, RZ ;  /* 0x0000013b1b187824 */ /* 0x001fce00078e02ff */
[----:B------:R-:W0:Y:S01]  /*b6d0*/  LDC R27, c[0x0][0x268] ;  /* 0x00009a00ff1b7b82 */ /* 0x000e220000000800 */
[-C--:B------:R-:W-:Y:S02]  /*b6e0*/  LEA.HI.X.SX32 R13, R21, R29.reuse, 0x1, P2 ;  /* 0x0000001d150d7211 */ /* 0x080fe400010f0eff */
[-C--:B------:R-:W-:Y:S01]  /*b6f0*/  LEA.HI.X.SX32 R15, R24, R29.reuse, 0x1, P1 ;  /* 0x0000001d180f7211 */ /* 0x080fe200008f0eff */
[----:B--2---:R-:W-:Y:S02]  /*b700*/  IMAD R26, R26, 0x9e, RZ ;  /* 0x0000009e1a1a7824 */ /* 0x004fe400078e02ff */
[----:B------:R2:W-:Y:S02]  /*b710*/  STL.64 [R1+0x1550], R12 ;  /* 0x0015500c01007387 */ /* 0x0005e40000100a00 */
[----:B------:R-:W3:Y:S01]  /*b720*/  LDC R24, c[0x0][0x268] ;  /* 0x00009a00ff187b82 */ /* 0x000ee20000000800 */
[----:B------:R-:W-:Y:S01]  /*b730*/  LEA.HI.X.SX32 R11, R23, R29, 0x1, P3 ;  /* 0x0000001d170b7211 */ /* 0x000fe200018f0eff */
[----:B-1----:R-:W-:-:S06]  /*b740*/  IMAD R22, R22, 0x13c, RZ ;  /* 0x0000013c16167824 */ /* 0x002fcc00078e02ff */
[----:B------:R-:W1:Y:S01]  /*b750*/  LDC R21, c[0x0][0x268] ;  /* 0x00009a00ff157b82 */ /* 0x000e620000000800 */
[----:B--2---:R-:W-:Y:S01]  /*b760*/  IADD3 R12, P2, R26, R28, RZ ;  /* 0x0000001c1a0c7210 */ /* 0x004fe20007f5e0ff */
[----:B0-----:R-:W-:-:S06]  /*b770*/  IMAD R27, R27, 0x4f, RZ ;  /* 0x0000004f1b1b7824 */ /* 0x001fcc00078e02ff */
[----:B------:R-:W0:Y:S01]  /*b780*/  LDC R23, c[0x0][0x268] ;  /* 0x00009a00ff177b82 */ /* 0x000e220000000800 */
[----:B------:R-:W-:-:S07]  /*b790*/  LEA.HI.X.SX32 R13, R27, R29, 0x1, P2 ;  /* 0x0000001d1b0d7211 */ /* 0x000fce00010f0eff */
[----:B------:R-:W2:Y:S01]  /*b7a0*/  LDC R27, c[0x0][0x268] ;  /* 0x00009a00ff1b7b82 */ /* 0x000ea20000000800 */
[----:B------:R4:W-:Y:S01]  /*b7b0*/  STL.64 [R1+0x1108], R10 ;  /* 0x0011080a01007387 */ /* 0x0009e20000100a00 */
[----:B---3--:R-:W-:-:S03]  /*b7c0*/  IMAD R24, R24, 0x27e, RZ ;  /* 0x0000027e18187824 */ /* 0x008fc600078e02ff */
[----:B------:R-:W-:Y:S04]  /*b7d0*/  STL.64 [R1+0x1100], R8 ;  /* 0x0011000801007387 */ /* 0x000fe80000100a00 */
[----:B------:R-:W-:Y:S01]  /*b7e0*/  STL.64 [R1+0x1548], R4 ;  /* 0x0015480401007387 */ /* 0x000fe20000100a00 */
[----:B----4-:R-:W-:-:S03]  /*b7f0*/  IADD3 R10, P3, R22, R28, RZ ;  /* 0x0000001c160a7210 */ /* 0x010fc60007f7e0ff */
[----:B------:R-:W-:Y:S04]  /*b800*/  STL.64 [R1+0x10f8], R2 ;  /* 0x0010f80201007387 */ /* 0x000fe80000100a00 */
[----:B------:R-:W-:Y:S01]  /*b810*/  STL.64 [R1+0x10f0], R14 ;  /* 0x0010f00e01007387 */ /* 0x000fe20000100a00 */
[----:B------:R-:W-:Y:S02]  /*b820*/  LEA.HI.X.SX32 R11, R26, R29, 0x1, P3 ;  /* 0x0000001d1a0b7211 */ /* 0x000fe400018f0eff */
[----:B------:R-:W3:Y:S01]  /*b830*/  LDC R26, c[0x0][0x268] ;  /* 0x00009a00ff1a7b82 */ /* 0x000ee20000000800 */
[----:B------:R4:W-:Y:S02]  /*b840*/  STL.64 [R1+0x1760], R12 ;  /* 0x0017600c01007387 */ /* 0x0009e40000100a00 */
[----:B----4-:R-:W-:Y:S01]  /*b850*/  IADD3 R12, P2, R24, R28, RZ ;  /* 0x0000001c180c7210 */ /* 0x010fe20007f5e0ff */
[----:B--2---:R-:W-:-:S04]  /*b860*/  IMAD R24, R27, 0x14, RZ ;  /* 0x000000141b187824 */ /* 0x004fc800078e02ff */
[----:B------:R-:W2:Y:S01]  /*b870*/  LDC R27, c[0x0][0x268] ;  /* 0x00009a00ff1b7b82 */ /* 0x000ea20000000800 */
[----:B0-----:R-:W-:-:S05]  /*b880*/  IMAD R20, R23, 0x278, RZ ;  /* 0x0000027817147824 */ /* 0x001fca00078e02ff */
[----:B------:R-:W-:Y:S01]  /*b890*/  IADD3 R8, P4, R20, R28, RZ ;  /* 0x0000001c14087210 */ /* 0x000fe20007f9e0ff */
[----:B---3--:R-:W-:Y:S01]  /*b8a0*/  IMAD R20, R26, 0x28, RZ ;  /* 0x000000281a147824 */ /* 0x008fe200078e02ff */
[----:B------:R-:W0:Y:S02]  /*b8b0*/  LDC R23, c[0x0][0x268] ;  /* 0x00009a00ff177b82 */ /* 0x000e240000000800 */
[----:B------:R-:W-:-:S06]  /*b8c0*/  LEA.HI.X.SX32 R9, R22, R29, 0x1, P4 ;  /* 0x0000001d16097211 */ /* 0x000fcc00020f0eff */
[----:B------:R-:W3:Y:S01]  /*b8d0*/  LDC R26, c[0x0][0x268] ;  /* 0x00009a00ff1a7b82 */ /* 0x000ee20000000800 */
[----:B--2---:R-:W-:-:S07]  /*b8e0*/  IMAD R22, R27, 0x13d, RZ ;  /* 0x0000013d1b167824 */ /* 0x004fce00078e02ff */
[----:B------:R-:W2:Y:S01]  /*b8f0*/  LDC R27, c[0x0][0x268] ;  /* 0x00009a00ff1b7b82 */ /* 0x000ea20000000800 */
[----:B-1----:R-:W-:-:S05]  /*b900*/  IMAD R21, R21, 0x27a, RZ ;  /* 0x0000027a15157824 */ /* 0x002fca00078e02ff */
[----:B------:R-:W-:Y:S01]  /*b910*/  IADD3 R4, P5, R21, R28, RZ ;  /* 0x0000001c15047210 */ /* 0x000fe20007fbe0ff */
[----:B0-----:R-:W-:Y:S01]  /*b920*/  IMAD R23, R23, 0x13e, RZ ;  /* 0x0000013e17177824 */ /* 0x001fe200078e02ff */
[----:B------:R-:W0:Y:S02]  /*b930*/  LDC R21, c[0x0][0x268] ;  /* 0x00009a00ff157b82 */ /* 0x000e240000000800 */
[----:B------:R-:W-:Y:S01]  /*b940*/  LEA.HI.X.SX32 R5, R22, R29, 0x1, P5 ;  /* 0x0000001d16057211 */ /* 0x000fe200028f0eff */
[----:B---3--:R-:W-:Y:S02]  /*b950*/  IMAD R22, R26, 0x9f, RZ ;  /* 0x0000009f1a167824 */ /* 0x008fe400078e02ff */
[----:B--2---:R-:W-:-:S03]  /*b960*/  IMAD R26, R27, 0x50, RZ ;  /* 0x000000501b1a7824 */ /* 0x004fc600078e02ff */
[----:B------:R-:W1:Y:S01]  /*b970*/  LDC R27, c[0x0][0x268] ;  /* 0x00009a00ff1b7b82 */ /* 0x000e620000000800 */
[----:B------:R-:W-:-:S04]  /*b980*/  IADD3 R2, P6, R23, R28, RZ ;  /* 0x0000001c17027210 */ /* 0x000fc80007fde0ff */
[----:B------:R-:W-:Y:S01]  /*b990*/  LEA.HI.X.SX32 R3, R22, R29, 0x1, P6 ;  /* 0x0000001d16037211 */ /* 0x000fe200030f0eff */
[----:B0-----:R-:W-:Y:S02]  /*b9a0*/  IMAD R21, R21, 0x27c, RZ ;  /* 0x0000027c15157824 */ /* 0x001fe400078e02ff */
[----:B-1----:R-:W-:Y:S02]  /*b9b0*/  IMAD R22, R27, 0xa0, RZ ;  /* 0x000000a01b167824 */ /* 0x002fe400078e02ff */
[----:B------:R-:W0:Y:S01]  /*b9c0*/  LDC R27, c[0x0][0x268] ;  /* 0x00009a00ff1b7b82 */ /* 0x000e220000000800 */
[----:B------:R-:W-:-:S04]  /*b9d0*/  IADD3 R14, P1, R21, R28, RZ ;  /* 0x0000001c150e7210 */ /* 0x000fc80007f3e0ff */
[----:B------:R-:W-:-:S03]  /*b9e0*/  LEA.HI.X.SX32 R15, R23, R29, 0x1, P1 ;  /* 0x0000001d170f7211 */ /* 0x000fc600008f0eff */
[----:B------:R-:W1:Y:S08]  /*b9f0*/  LDC R23, c[0x0][0x268] ;  /* 0x00009a00ff177b82 */ /* 0x000e700000000800 */
[----:B------:R-:W2:Y:S01]  /*ba00*/  LDC R21, c[0x0][0x268] ;  /* 0x00009a00ff157b82 */ /* 0x000ea20000000800 */
[----:B0-----:R-:W-:-:S07]  /*ba10*/  IMAD R18, R27, 0x13f, RZ ;  /* 0x0000013f1b127824 */ /* 0x001fce00078e02ff */
[----:B------:R-:W0:Y:S01]  /*ba20*/  LDC R27, c[0x0][0x268] ;  /* 0x00009a00ff1b7b82 */ /* 0x000e220000000800 */
[----:B------:R-:W-:Y:S01]  /*ba30*/  LEA.HI.X.SX32 R13, R18, R29, 0x1, P2 ;  /* 0x0000001d120d7211 */ /* 0x000fe200010f0eff */
[----:B-1----:R-:W-:-:S06]  /*ba40*/  IMAD R17, R23, 0x5, RZ ;  /* 0x0000000517117824 */ /* 0x002fcc00078e02ff */
[----:B------:R-:W1:Y:S01]  /*ba50*/  LDC R23, c[0x0][0x268] ;  /* 0x00009a00ff177b82 */ /* 0x000e620000000800 */
[----:B------:R3:W-:Y:S01]  /*ba60*/  STL.64 [R1+0x1540], R10 ;  /* 0x0015400a01007387 */ /* 0x0007e20000100a00 */
[----:B--2---:R-:W-:Y:S02]  /*ba70*/  IMAD R16, R21, 0xa, RZ ;  /* 0x0000000a15107824 */ /* 0x004fe400078e02ff */
[----:B0-----:R-:W-:Y:S01]  /*ba80*/  IMAD R18, R27, 0x280, RZ ;  /* 0x000002801b127824 */ /* 0x001fe200078e02ff */
[----:B------:R-:W-:Y:S03]  /*ba90*/  STL.64 [R1+0x10e8], R8 ;  /* 0x0010e80801007387 */ /* 0x000fe60000100a00 */
[----:B------:R-:W0:Y:S01]  /*baa0*/  LDC R27, c[0x0][0x268] ;  /* 0x00009a00ff1b7b82 */ /* 0x000e220000000800 */
[-C--:B---3--:R-:W-:Y:S01]  /*bab0*/  IADD3 R10, P3, R16, R28.reuse, RZ ;  /* 0x0000001c100a7210 */ /* 0x088fe20007f7e0ff */
[----:B------:R-:W-:Y:S03]  /*bac0*/  STL.64 [R1+0x10e0], R4 ;  /* 0x0010e00401007387 */ /* 0x000fe60000100a00 */
[----:B------:R-:W-:Y:S01]  /*bad0*/  LEA.HI.X.SX32 R11, R17, R29, 0x1, P3 ;  /* 0x0000001d110b7211 */ /* 0x000fe200018f0eff */
[----:B------:R-:W-:Y:S02]  /*bae0*/  STL.64 [R1+0x1538], R2 ;  /* 0x0015380201007387 */ /* 0x000fe40000100a00 */
[----:B------:R-:W2:Y:S02]  /*baf0*/  LDC R21, c[0x0][0x268] ;  /* 0x00009a00ff157b82 */ /* 0x000ea40000000800 */
[----:B------:R-:W-:Y:S04]  /*bb00*/  STL.64 [R1+0x10d8], R14 ;  /* 0x0010d80e01007387 */ /* 0x000fe80000100a00 */
[----:B------:R-:W-:Y:S04]  /*bb10*/  STL.64 [R1+0x10d0], R12 ;  /* 0x0010d00c01007387 */ /* 0x000fe80000100a00 */
[----:B------:R3:W-:Y:S02]  /*bb20*/  STL.64 [R1+0x1948], R10 ;  /* 0x0019480a01007387 */ /* 0x0007e40000100a00 */
[----:B---3--:R-:W-:Y:S01]  /*bb30*/  IADD3 R10, P3, R18, R28, RZ ;  /* 0x0000001c120a7210 */ /* 0x008fe20007f7e0ff */
[----:B-1----:R-:W-:-:S02]  /*bb40*/  IMAD R18, R23, 0x282, RZ ;  /* 0x0000028217127824 */ /* 0x002fc400078e02ff */
[----:B0-----:R-:W-:Y:S02]  /*bb50*/  IMAD R23, R27, 0x142, RZ ;  /* 0x000001421b177824 */ /* 0x001fe400078e02ff */
[----:B------:R-:W0:Y:S01]  /*bb60*/  LDC R27, c[0x0][0x268] ;  /* 0x00009a00ff1b7b82 */ /* 0x000e220000000800 */
[-C--:B------:R-:W-:Y:S02]  /*bb70*/  IADD3 R4, P5, R20, R28.reuse, RZ ;  /* 0x0000001c14047210 */ /* 0x080fe40007fbe0ff */
[CC--:B------:R-:W-:Y:S02]  /*bb80*/  IADD3 R8, P4, R24.reuse, R28.reuse, RZ ;  /* 0x0000001c18087210 */ /* 0x0c0fe40007f9e0ff */
[----:B------:R-:W-:Y:S01]  /*bb90*/  LEA.HI.X.SX32 R5, R24, R29, 0x1, P5 ;  /* 0x0000001d18057211 */ /* 0x000fe200028f0eff */
[----:B0-----:R-:W-:Y:S02]  /*bba0*/  IMAD R24, R27, 0x284, RZ ;  /* 0x000002841b187824 */ /* 0x001fe400078e02ff */
[----:B------:R-:W0:Y:S01]  /*bbb0*/  LDC R27, c[0x0][0x268] ;  /* 0x00009a00ff1b7b82 */ /* 0x000e220000000800 */
[----:B------:R-:W-:-:S02]  /*bbc0*/  IADD3 R2, P6, R26, R28, RZ ;  /* 0x0000001c1a027210 */ /* 0x000fc40007fde0ff */
[----:B------:R-:W-:Y:S02]  /*bbd0*/  IADD3 R14, P1, R22, R28, RZ ;  /* 0x0000001c160e7210 */ /* 0x000fe40007f3e0ff */
[-C--:B------:R-:W-:Y:S02]  /*bbe0*/  LEA.HI.X.SX32 R9, R16, R29.reuse, 0x1, P4 ;  /* 0x0000001d10097211 */ /* 0x080fe400020f0eff */
[-C--:B------:R-:W-:Y:S02]  /*bbf0*/  LEA.HI.X.SX32 R3, R20, R29.reuse, 0x1, P6 ;  /* 0x0000001d14037211 */ /* 0x080fe400030f0eff */
[----:B------:R-:W-:Y:S01]  /*bc00*/  LEA.HI.X.SX32 R15, R26, R29, 0x1, P1 ;  /* 0x0000001d1a0f7211 */ /* 0x000fe200008f0eff */
[----:B------:R-:W-:Y:S01]  /*bc10*/  STL.64 [R1+0x1928], R8 ;  /* 0x0019280801007387 */ /* 0x000fe20000100a00 */
[----:B--2---:R-:W-:Y:S01]  /*bc20*/  IMAD R21, R21, 0x140, RZ ;  /* 0x0000014015157824 */ /* 0x004fe200078e02ff */
[----:B------:R-:W1:Y:S02]  /*bc30*/  LDC R26, c[0x0][0x268] ;  /* 0x00009a00ff1a7b82 */ /* 0x000e640000000800 */
[----:B------:R-:W-:Y:S04]  /*bc40*/  STL.64 [R1+0x18e8], R4 ;  /* 0x0018e80401007387 */ /* 0x000fe80000100a00 */
[----:B------:R-:W-:Y:S01]  /*bc50*/  STL.64 [R1+0x1868], R2 ;  /* 0x0018680201007387 */ /* 0x000fe20000100a00 */
[----:B0-----:R-:W-:-:S03]  /*bc60*/  IMAD R27, R27, 0x286, RZ ;  /* 0x000002861b1b7824 */ /* 0x001fc600078e02ff */
[----:B------:R0:W-:Y:S02]  /*bc70*/  STL.64 [R1+0x1758], R14 ;  /* 0x0017580e01007387 */ /* 0x0001e40000100a00 */
[-C--:B0-----:R-:W-:Y:S02]  /*bc80*/  IADD3 R14, P1, R27, R28.reuse, RZ ;  /* 0x0000001c1b0e7210 */ /* 0x081fe40007f3e0ff */
[----:B------:R-:W0:Y:S01]  /*bc90*/  LDC R27, c[0x0][0x268] ;  /* 0x00009a00ff1b7b82 */ /* 0x000e220000000800 */
[----:B------:R-:W-:-:S04]  /*bca0*/  IADD3 R12, P2, R21, R28, RZ ;  /* 0x0000001c150c7210 */ /* 0x000fc80007f5e0ff */
[-C--:B------:R-:W-:Y:S01]  /*bcb0*/  LEA.HI.X.SX32 R13, R22, R29.reuse, 0x1, P2 ;  /* 0x0000001d160d7211 */ /* 0x080fe200010f0eff */
[----:B0-----:R-:W-:Y:S02]  /*bcc0*/  IMAD R22, R27, 0x141, RZ ;  /* 0x000001411b167824 */ /* 0x001fe400078e02ff */
[----:B------:R-:W0:Y:S01]  /*bcd0*/  LDC R27, c[0x0][0x268] ;  /* 0x00009a00ff1b7b82 */ /* 0x000e220000000800 */
[----:B------:R-:W-:Y:S02]  /*bce0*/  LEA.HI.X.SX32 R11, R21, R29, 0x1, P3 ;  /* 0x0000001d150b7211 */ /* 0x000fe400018f0eff */
[----:B------:R-:W-:-:S05]  /*bcf0*/  IADD3 R8, P4, R18, R28, RZ ;  /* 0x0000001c12087210 */ /* 0x000fca0007f9e0ff */
[----:B------:R-:W2:Y:S01]  /*bd00*/  LDC R21, c[0x0][0x268] ;  /* 0x00009a00ff157b82 */ /* 0x000ea20000000800 */
[----:B0-----:R-:W-:-:S07]  /*bd10*/  IMAD R20, R27, 0x288, RZ ;  /* 0x000002881b147824 */ /* 0x001fce00078e02ff */
[----:B------:R-:W0:Y:S01]  /*bd20*/  LDC R27, c[0x0][0x268] ;  /* 0x00009a00ff1b7b82 */ /* 0x000e220000000800 */
[----:B------:R-:W-:Y:S01]  /*bd30*/  LEA.HI.X.SX32 R9, R22, R29, 0x1, P4 ;  /* 0x0000001d16097211 */ /* 0x000fe200020f0eff */
[----:B------:R-:W-:Y:S04]  /*bd40*/  STL.64 [R1+0x1530], R12 ;  /* 0x0015300c01007387 */ /* 0x000fe80000100a00 */
[----:B------:R-:W-:Y:S02]  /*bd50*/  STL.64 [R1+0x10c8], R10 ;  /* 0x0010c80a01007387 */ /* 0x000fe40000100a00 */
[----:B------:R-:W3:Y:S02]  /*bd60*/  LDC R22, c[0x0][0x268] ;  /* 0x00009a00ff167b82 */ /* 0x000ee40000000800 */
[----:B------:R4:W-:Y:S02]  /*bd70*/  STL.64 [R1+0x10c0], R8 ;  /* 0x0010c00801007387 */ /* 0x0009e40000100a00 */
[----:B----4-:R-:W-:Y:S01]  /*bd80*/  IADD3 R8, P4, R20, R28, RZ ;  /* 0x0000001c14087210 */ /* 0x010fe20007f9e0ff */
[----:B0-----:R-:W-:-:S03]  /*bd90*/  IMAD R20, R27, 0x146, RZ ;  /* 0x000001461b147824 */ /* 0x001fc600078e02ff */
[----:B------:R-:W0:Y:S01]  /*bda0*/  LDC R27, c[0x0][0x268] ;  /* 0x00009a00ff1b7b82 */ /* 0x000e220000000800 */
[----:B--2---:R-:W-:Y:S01]  /*bdb0*/  IMAD R21, R21, 0xa1, RZ ;  /* 0x000000a115157824 */ /* 0x004fe200078e02ff */
[-C--:B------:R-:W-:Y:S02]  /*bdc0*/  IADD3 R4, P5, R23, R28.reuse, RZ ;  /* 0x0000001c17047210 */ /* 0x080fe40007fbe0ff */
[-C--:B------:R-:W-:Y:S02]  /*bdd0*/  IADD3 R2, P6, R24, R28.reuse, RZ ;  /* 0x0000001c18027210 */ /* 0x080fe40007fde0ff */
[-C--:B------:R-:W-:Y:S01]  /*bde0*/  LEA.HI.X.SX32 R5, R21, R29.reuse, 0x1, P5 ;  /* 0x0000001d15057211 */ /* 0x080fe200028f0eff */
[----:B---3--:R-:W-:Y:S01]  /*bdf0*/  IMAD R22, R22, 0x28a, RZ ;  /* 0x0000028a16167824 */ /* 0x008fe200078e02ff */
[----:B------:R-:W-:Y:S01]  /*be00*/  LEA.HI.X.SX32 R3, R23, R29, 0x1, P6 ;  /* 0x0000001d17037211 */ /* 0x000fe200030f0eff */
[----:B------:R-:W2:Y:S02]  /*be10*/  LDC R24, c[0x0][0x268] ;  /* 0x00009a00ff187b82 */ /* 0x000ea40000000800 */
[----:B------:R3:W-:Y:S06]  /*be20*/  STL.64 [R1+0x1528], R4 ;  /* 0x0015280401007387 */ /* 0x0007ec0000100a00 */
[----:B------:R-:W4:Y:S01]  /*be30*/  LDC R23, c[0x0][0x268] ;  /* 0x00009a00ff177b82 */ /* 0x000f220000000800 */
[----:B---3--:R-:W-:Y:S01]  /*be40*/  IADD3 R4, P5, R22, R28, RZ ;  /* 0x0000001c16047210 */ /* 0x008fe20007fbe0ff */
[----:B0-----:R-:W-:-:S06]  /*be50*/  IMAD R22, R27, 0x143, RZ ;  /* 0x000001431b167824 */ /* 0x001fcc00078e02ff */
[----:B------:R-:W0:Y:S01]  /*be60*/  LDC R27, c[0x0][0x268] ;  /* 0x00009a00ff1b7b82 */ /* 0x000e220000000800 */
[----:B----4-:R-:W-:Y:S02]  /*be70*/  IMAD R21, R23, 0x28c, RZ ;  /* 0x0000028c17157824 */ /* 0x010fe400078e02ff */
[----:B0-----:R-:W-:-:S05]  /*be80*/  IMAD R23, R27, 0x51, RZ ;  /* 0x000000511b177824 */ /* 0x001fca00078e02ff */
[----:B------:R-:W0:Y:S01]  /*be90*/  LDC R27, c[0x0][0x268] ;  /* 0x00009a00ff1b7b82 */ /* 0x000e220000000800 */
[----:B--2---:R-:W-:Y:S01]  /*bea0*/  IMAD R24, R24, 0xa2, RZ ;  /* 0x000000a218187824 */ /* 0x004fe200078e02ff */
[----:B------:R-:W-:-:S04]  /*beb0*/  LEA.HI.X.SX32 R15, R22, R29, 0x1, P1 ;  /* 0x0000001d160f7211 */ /* 0x000fc800008f0eff */
[----:B------:R-:W-:Y:S02]  /*bec0*/  IADD3 R12, P2, R24, R28, RZ ;  /* 0x0000001c180c7210 */ /* 0x000fe40007f5e0ff */
[----:B------:R-:W2:Y:S02]  /*bed0*/  LDC R22, c[0x0][0x268] ;  /* 0x00009a00ff167b82 */ /* 0x000ea40000000800 */
[----:B------:R-:W-:Y:S01]  /*bee0*/  LEA.HI.X.SX32 R13, R23, R29, 0x1, P2 ;  /* 0x0000001d170d7211 */ /* 0x000fe200010f0eff */
[----:B0-----:R-:W-:-:S05]  /*bef0*/  IMAD R23, R27, 0x52, RZ ;  /* 0x000000521b177824 */ /* 0x001fca00078e02ff */
[----:B------:R-:W0:Y:S01]  /*bf00*/  LDC R27, c[0x0][0x268] ;  /* 0x00009a00ff1b7b82 */ /* 0x000e220000000800 */
[----:B-1----:R-:W-:Y:S01]  /*bf10*/  IMAD R26, R26, 0x144, RZ ;  /* 0x000001441a1a7824 */ /* 0x002fe200078e02ff */
[----:B------:R-:W-:Y:S01]  /*bf20*/  STL.64 [R1+0x10b8], R2 ;  /* 0x0010b80201007387 */ /* 0x000fe20000100a00 */
[----:B--2---:R-:W-:-:S03]  /*bf30*/  IMAD R22, R22, 0x28e, RZ ;  /* 0x0000028e16167824 */ /* 0x004fc600078e02ff */
[-C--:B------:R-:W-:Y:S01]  /*bf40*/  IADD3 R10, P3, R26, R28.reuse, RZ ;  /* 0x0000001c1a0a7210 */ /* 0x080fe20007f7e0ff */
[----:B------:R-:W-:Y:S03]  /*bf50*/  STL.64 [R1+0x10b0], R14 ;  /* 0x0010b00e01007387 */ /* 0x000fe60000100a00 */
[-C--:B------:R-:W-:Y:S01]  /*bf60*/  LEA.HI.X.SX32 R11, R24, R29.reuse, 0x1, P3 ;  /* 0x0000001d180b7211 */ /* 0x080fe200018f0eff */
        /* <DEDUP_REMOVED lines=272> */
[C---:B------:R-:W-:Y:S01]  /*d070*/  IADD3 R14, P1, R23.reuse, R28, RZ ;  /* 0x0000001c170e7210 */ /* 0x040fe20007f3e0ff */
[----:B------:R-:W2:Y:S02]  /*d080*/  LDC R24, c[0x0][0x268] ;  /* 0x00009a00ff187b82 */ /* 0x000ea40000000800 */
[----:B------:R-:W-:Y:S01]  /*d090*/  STL.64 [R1+0xff0], R4 ;  /* 0x000ff00401007387 */ /* 0x000fe20000100a00 */
[----:B------:R-:W-:-:S03]  /*d0a0*/  LEA.HI.X.SX32 R13, R23, R29, 0x1, P2 ;  /* 0x0000001d170d7211 */ /* 0x000fc600010f0eff */
[----:B------:R3:W-:Y:S02]  /*d0b0*/  STL.64 [R1+0x1720], R2 ;  /* 0x0017200201007387 */ /* 0x0007e40000100a00 */
[----:B------:R-:W4:Y:S01]  /*d0c0*/  LDC R23, c[0x0][0x268] ;  /* 0x00009a00ff177b82 */ /* 0x000f220000000800 */
[----:B---3--:R-:W-:Y:S01]  /*d0d0*/  IADD3 R2, P6, R22, R28, RZ ;  /* 0x0000001c16027210 */ /* 0x008fe20007fde0ff */
[----:B-1----:R-:W-:-:S06]  /*d0e0*/  IMAD R22, R27, 0x15d, RZ ;  /* 0x0000015d1b167824 */ /* 0x002fcc00078e02ff */
[----:B------:R-:W1:Y:S01]  /*d0f0*/  LDC R27, c[0x0][0x268] ;  /* 0x00009a00ff1b7b82 */ /* 0x000e620000000800 */
[----:B------:R-:W-:Y:S01]  /*d100*/  LEA.HI.X.SX32 R11, R22, R29, 0x1, P3 ;  /* 0x0000001d160b7211 */ /* 0x000fe200018f0eff */
[----:B----4-:R-:W-:Y:S02]  /*d110*/  IMAD R22, R23, 0xb0, RZ ;  /* 0x000000b017167824 */ /* 0x010fe400078e02ff */
[----:B-1----:R-:W-:-:S04]  /*d120*/  IMAD R23, R27, 0xaf, RZ ;  /* 0x000000af1b177824 */ /* 0x002fc800078e02ff */
[----:B------:R-:W1:Y:S01]  /*d130*/  LDC R27, c[0x0][0x268] ;  /* 0x00009a00ff1b7b82 */ /* 0x000e620000000800 */
[----:B0-----:R-:W-:-:S05]  /*d140*/  IMAD R18, R21, 0x15e, RZ ;  /* 0x0000015e15127824 */ /* 0x001fca00078e02ff */
[-C--:B------:R-:W-:Y:S01]  /*d150*/  IADD3 R8, P4, R18, R28.reuse, RZ ;  /* 0x0000001c12087210 */ /* 0x080fe20007f9e0ff */
[----:B--2---:R-:W-:Y:S01]  /*d160*/  IMAD R24, R24, 0x2bc, RZ ;  /* 0x000002bc18187824 */ /* 0x004fe200078e02ff */
[-C--:B------:R-:W-:Y:S01]  /*d170*/  LEA.HI.X.SX32 R15, R26, R29.reuse, 0x1, P1 ;  /* 0x0000001d1a0f7211 */ /* 0x080fe200008f0eff */
[----:B------:R-:W0:Y:S01]  /*d180*/  LDC R21, c[0x0][0x268] ;  /* 0x00009a00ff157b82 */ /* 0x000e220000000800 */
[----:B------:R-:W-:Y:S02]  /*d190*/  LEA.HI.X.SX32 R9, R23, R29, 0x1, P4 ;  /* 0x0000001d17097211 */ /* 0x000fe400020f0eff */
[----:B------:R-:W-:-:S05]  /*d1a0*/  IADD3 R4, P5, R24, R28, RZ ;  /* 0x0000001c18047210 */ /* 0x000fca0007fbe0ff */
[----:B------:R-:W2:Y:S01]  /*d1b0*/  LDC R26, c[0x0][0x268] ;  /* 0x00009a00ff1a7b82 */ /* 0x000ea20000000800 */
[----:B-1----:R-:W-:Y:S01]  /*d1c0*/  IMAD R23, R27, 0x15f, RZ ;  /* 0x0000015f1b177824 */ /* 0x002fe200078e02ff */
[----:B------:R-:W-:Y:S06]  /*d1d0*/  STL.64 [R1+0x14c0], R14 ;  /* 0x0014c00e01007387 */ /* 0x000fec0000100a00 */
[----:B------:R-:W1:Y:S01]  /*d1e0*/  LDC R27, c[0x0][0x268] ;  /* 0x00009a00ff1b7b82 */ /* 0x000e620000000800 */
[-C--:B------:R-:W-:Y:S02]  /*d1f0*/  LEA.HI.X.SX32 R5, R18, R29.reuse, 0x1, P5 ;  /* 0x0000001d12057211 */ /* 0x080fe400028f0eff */
[----:B------:R-:W-:Y:S01]  /*d200*/  LEA.HI.X.SX32 R3, R23, R29, 0x1, P6 ;  /* 0x0000001d17037211 */ /* 0x000fe200030f0eff */
[----:B------:R-:W-:Y:S04]  /*d210*/  STL.64 [R1+0xfe8], R12 ;  /* 0x000fe80c01007387 */ /* 0x000fe80000100a00 */
[----:B------:R-:W-:Y:S01]  /*d220*/  STL.64 [R1+0xfe0], R10 ;  /* 0x000fe00a01007387 */ /* 0x000fe20000100a00 */
[----:B------:R-:W3:Y:S03]  /*d230*/  LDC R23, c[0x0][0x268] ;  /* 0x00009a00ff177b82 */ /* 0x000ee60000000800 */
[----:B------:R-:W-:Y:S04]  /*d240*/  STL.64 [R1+0x14b8], R8 ;  /* 0x0014b80801007387 */ /* 0x000fe80000100a00 */
[----:B------:R-:W-:Y:S01]  /*d250*/  STL.64 [R1+0xfd8], R4 ;  /* 0x000fd80401007387 */ /* 0x000fe20000100a00 */
[----:B------:R-:W4:Y:S03]  /*d260*/  LDC R24, c[0x0][0x268] ;  /* 0x00009a00ff187b82 */ /* 0x000f260000000800 */
[----:B------:R0:W-:Y:S05]  /*d270*/  STL.64 [R1+0xfd0], R2 ;  /* 0x000fd00201007387 */ /* 0x0001ea0000100a00 */
[----:B0-----:R-:W0:Y:S01]  /*d280*/  LDC R3, c[0x0][0x268] ;  /* 0x00009a00ff037b82 */ /* 0x001e220000000800 */
[----:B-1----:R-:W-:-:S07]  /*d290*/  IMAD R2, R27, 0x2c0, RZ ;  /* 0x000002c01b027824 */ /* 0x002fce00078e02ff */
[----:B------:R-:W1:Y:S01]  /*d2a0*/  LDC R27, c[0x0][0x268] ;  /* 0x00009a00ff1b7b82 */ /* 0x000e620000000800 */
[-C--:B------:R-:W-:Y:S01]  /*d2b0*/  IADD3 R10, P6, R2, R28.reuse, RZ ;  /* 0x0000001c020a7210 */ /* 0x080fe20007fde0ff */
[----:B0-----:R-:W-:Y:S02]  /*d2c0*/  IMAD R2, R3, 0xb, RZ ;  /* 0x0000000b03027824 */ /* 0x001fe400078e02ff */
[----:B---3--:R-:W-:Y:S02]  /*d2d0*/  IMAD R3, R23, 0x2c2, RZ ;  /* 0x000002c217037824 */ /* 0x008fe400078e02ff */
[----:B-1----:R-:W-:Y:S02]  /*d2e0*/  IMAD R23, R27, 0x162, RZ ;  /* 0x000001621b177824 */ /* 0x002fe400078e02ff */
[----:B------:R-:W0:Y:S01]  /*d2f0*/  LDC R27, c[0x0][0x268] ;  /* 0x00009a00ff1b7b82 */ /* 0x000e220000000800 */
[----:B----4-:R-:W-:Y:S01]  /*d300*/  IMAD R24, R24, 0x16, RZ ;  /* 0x0000001618187824 */ /* 0x010fe200078e02ff */
[----:B------:R-:W-:-:S04]  /*d310*/  IADD3 R14, P2, R20, R28, RZ ;  /* 0x0000001c140e7210 */ /* 0x000fc80007f5e0ff */
[CC--:B------:R-:W-:Y:S02]  /*d320*/  IADD3 R16, P1, R24.reuse, R28.reuse, RZ ;  /* 0x0000001c18107210 */ /* 0x0c0fe40007f3e0ff */
[----:B------:R-:W-:Y:S01]  /*d330*/  LEA.HI.X.SX32 R15, R24, R29, 0x1, P2 ;  /* 0x0000001d180f7211 */ /* 0x000fe200010f0eff */
[----:B--2---:R-:W-:Y:S02]  /*d340*/  IMAD R26, R26, 0x58, RZ ;  /* 0x000000581a1a7824 */ /* 0x004fe400078e02ff */
[----:B0-----:R-:W-:Y:S02]  /*d350*/  IMAD R24, R27, 0x2c4, RZ ;  /* 0x000002c41b187824 */ /* 0x001fe400078e02ff */
[----:B------:R-:W0:Y:S01]  /*d360*/  LDC R27, c[0x0][0x268] ;  /* 0x00009a00ff1b7b82 */ /* 0x000e220000000800 */
[-C--:B------:R-:W-:Y:S02]  /*d370*/  IADD3 R12, P3, R26, R28.reuse, RZ ;  /* 0x0000001c1a0c7210 */ /* 0x080fe40007f7e0ff */
[----:B------:R-:W-:-:S02]  /*d380*/  IADD3 R8, P4, R22, R28, RZ ;  /* 0x0000001c16087210 */ /* 0x000fc40007f9e0ff */
[-C--:B------:R-:W-:Y:S02]  /*d390*/  LEA.HI.X.SX32 R17, R2, R29.reuse, 0x1, P1 ;  /* 0x0000001d02117211 */ /* 0x080fe400008f0eff */
        /* <DEDUP_REMOVED lines=111> */
[----:B------:R-:W-:Y:S01]  /*da90*/  STL.64 [R1+0x1490], R14 ;  /* 0x0014900e01007387 */ /* 0x000fe20000100a00 */
[----:B------:R-:W-:-:S03]  /*daa0*/  IADD3 R10, P6, R27, R28, RZ ;  /* 0x0000001c1b0a7210 */ /* 0x000fc60007fde0ff */
[----:B------:R-:W-:Y:S01]  /*dab0*/  STL.64 [R1+0xf88], R12 ;  /* 0x000f880c01007387 */ /* 0x000fe20000100a00 */
[----:B------:R-:W-:Y:S02]  /*dac0*/  IADD3 R4, P5, R22, R28, RZ ;  /* 0x0000001c16047210 */ /* 0x000fe40007fbe0ff */
[----:B------:R-:W4:Y:S01]  /*dad0*/  LDC R27, c[0x0][0x268] ;  /* 0x00009a00ff1b7b82 */ /* 0x000f220000000800 */
[----:B------:R1:W-:Y:S01]  /*dae0*/  STL.64 [R1+0xf80], R8 ;  /* 0x000f800801007387 */ /* 0x0003e20000100a00 */
[----:B0-----:R-:W-:Y:S01]  /*daf0*/  IMAD R20, R26, 0x2d8, RZ ;  /* 0x000002d81a147824 */ /* 0x001fe200078e02ff */
[----:B------:R-:W-:Y:S01]  /*db00*/  LEA.HI.X.SX32 R11, R22, R29, 0x1, P6 ;  /* 0x0000001d160b7211 */ /* 0x000fe200030f0eff */
[----:B--2---:R-:W-:-:S04]  /*db10*/  IMAD R23, R23, 0x16c, RZ ;  /* 0x0000016c17177824 */ /* 0x004fc800078e02ff */
[----:B------:R-:W0:Y:S01]  /*db20*/  LDC R22, c[0x0][0x268] ;  /* 0x00009a00ff167b82 */ /* 0x000e220000000800 */
[----:B-1----:R-:W-:Y:S01]  /*db30*/  IADD3 R8, P4, R20, R28, RZ ;  /* 0x0000001c14087210 */ /* 0x002fe20007f9e0ff */
[----:B------:R-:W-:Y:S02]  /*db40*/  IMAD R20, R21, 0xb5, RZ ;  /* 0x000000b515147824 */ /* 0x000fe400078e02ff */
[----:B---3--:R-:W-:-:S04]  /*db50*/  IMAD R21, R24, 0x2da, RZ ;  /* 0x000002da18157824 */ /* 0x008fc800078e02ff */
[----:B------:R-:W1:Y:S01]  /*db60*/  LDC R24, c[0x0][0x268] ;  /* 0x00009a00ff187b82 */ /* 0x000e620000000800 */
[----:B------:R-:W-:-:S05]  /*db70*/  LEA.HI.X.SX32 R5, R20, R29, 0x1, P5 ;  /* 0x0000001d14057211 */ /* 0x000fca00028f0eff */
[----:B------:R2:W-:Y:S01]  /*db80*/  STL.64 [R1+0x1488], R4 ;  /* 0x0014880401007387 */ /* 0x0005e20000100a00 */
[----:B----4-:R-:W-:Y:S01]  /*db90*/  IMAD R27, R27, 0xb6, RZ ;  /* 0x000000b61b1b7824 */ /* 0x010fe200078e02ff */
[-C--:B------:R-:W-:Y:S01]  /*dba0*/  IADD3 R12, P3, R23, R28.reuse, RZ ;  /* 0x0000001c170c7210 */ /* 0x080fe20007f7e0ff */
[----:B------:R-:W3:Y:S01]  /*dbb0*/  LDC R26, c[0x0][0x268] ;  /* 0x00009a00ff1a7b82 */ /* 0x000ee20000000800 */
[----:B0-----:R-:W-:Y:S01]  /*dbc0*/  IMAD R20, R22, 0x2dc, RZ ;  /* 0x000002dc16147824 */ /* 0x001fe200078e02ff */
[----:B--2---:R-:W-:-:S06]  /*dbd0*/  IADD3 R4, P5, R21, R28, RZ ;  /* 0x0000001c15047210 */ /* 0x004fcc0007fbe0ff */
[----:B------:R-:W0:Y:S01]  /*dbe0*/  LDC R22, c[0x0][0x268] ;  /* 0x00009a00ff167b82 */ /* 0x000e220000000800 */
[----:B-1----:R-:W-:-:S07]  /*dbf0*/  IMAD R21, R24, 0x16b, RZ ;  /* 0x0000016b18157824 */ /* 0x002fce00078e02ff */
[----:B------:R-:W1:Y:S01]  /*dc00*/  LDC R24, c[0x0][0x268] ;  /* 0x00009a00ff187b82 */ /* 0x000e620000000800 */
[C---:B------:R-:W-:Y:S02]  /*dc10*/  IADD3 R14, P2, R27.reuse, R28, RZ ;  /* 0x0000001c1b0e7210 */ /* 0x040fe40007f5e0ff */
[----:B------:R-:W-:-:S05]  /*dc20*/  LEA.HI.X.SX32 R13, R27, R29, 0x1, P3 ;  /* 0x0000001d1b0d7211 */ /* 0x000fca00018f0eff */
[----:B------:R-:W2:Y:S01]  /*dc30*/  LDC R27, c[0x0][0x268] ;  /* 0x00009a00ff1b7b82 */ /* 0x000ea20000000800 */
[-C--:B------:R-:W-:Y:S01]  /*dc40*/  LEA.HI.X.SX32 R3, R21, R29.reuse, 0x1, P1 ;  /* 0x0000001d15037211 */ /* 0x080fe200008f0eff */
[----:B0-----:R-:W-:Y:S02]  /*dc50*/  IMAD R22, R22, 0x2de, RZ ;  /* 0x000002de16167824 */ /* 0x001fe400078e02ff */
[----:B-1----:R-:W-:Y:S01]  /*dc60*/  IMAD R21, R24, 0x5b, RZ ;  /* 0x0000005b18157824 */ /* 0x002fe200078e02ff */
[-C--:B------:R-:W-:Y:S01]  /*dc70*/  LEA.HI.X.SX32 R9, R23, R29.reuse, 0x1, P4 ;  /* 0x0000001d17097211 */ /* 0x080fe200020f0eff */
[----:B---3--:R-:W-:Y:S02]  /*dc80*/  IMAD R26, R26, 0x16e, RZ ;  /* 0x0000016e1a1a7824 */ /* 0x008fe400078e02ff */
[----:B------:R-:W0:Y:S01]  /*dc90*/  LDC R23, c[0x0][0x268] ;  /* 0x00009a00ff177b82 */ /* 0x000e220000000800 */
[----:B------:R-:W-:Y:S02]  /*dca0*/  LEA.HI.X.SX32 R15, R21, R29, 0x1, P2 ;  /* 0x0000001d150f7211 */ /* 0x000fe400010f0eff */
[----:B------:R-:W-:Y:S01]  /*dcb0*/  IADD3 R16, P2, R22, R28, RZ ;  /* 0x0000001c16107210 */ /* 0x000fe20007f5e0ff */
[----:B--2---:R-:W-:-:S04]  /*dcc0*/  IMAD R22, R27, 0xb8, RZ ;  /* 0x000000b81b167824 */ /* 0x004fc800078e02ff */
[----:B------:R-:W1:Y:S08]  /*dcd0*/  LDC R21, c[0x0][0x268] ;  /* 0x00009a00ff157b82 */ /* 0x000e700000000800 */
[----:B------:R-:W2:Y:S01]  /*dce0*/  LDC R27, c[0x0][0x268] ;  /* 0x00009a00ff1b7b82 */ /* 0x000ea20000000800 */
[----:B------:R3:W-:Y:S07]  /*dcf0*/  STL.64 [R1+0xf78], R10 ;  /* 0x000f780a01007387 */ /* 0x0007ee0000100a00 */
[----:B------:R-:W4:Y:S01]  /*dd00*/  LDC R24, c[0x0][0x268] ;  /* 0x00009a00ff187b82 */ /* 0x000f220000000800 */
[----:B-1----:R-:W-:-:S02]  /*dd10*/  IMAD R18, R21, 0x16d, RZ ;  /* 0x0000016d15127824 */ /* 0x002fc400078e02ff */
[----:B--2---:R-:W-:-:S05]  /*dd20*/  IMAD R21, R27, 0x170, RZ ;  /* 0x000001701b157824 */ /* 0x004fca00078e02ff */
[----:B------:R-:W1:Y:S01]  /*dd30*/  LDC R27, c[0x0][0x268] ;  /* 0x00009a00ff1b7b82 */ /* 0x000e620000000800 */
[----:B0-----:R-:W-:Y:S01]  /*dd40*/  IMAD R23, R23, 0xb7, RZ ;  /* 0x000000b717177824 */ /* 0x001fe200078e02ff */
[-C--:B---3--:R-:W-:Y:S01]  /*dd50*/  IADD3 R10, P6, R26, R28.reuse, RZ ;  /* 0x0000001c1a0a7210 */ /* 0x088fe20007fde0ff */
[----:B------:R0:W-:Y:S01]  /*dd60*/  STL.64 [R1+0xf70], R2 ;  /* 0x000f700201007387 */ /* 0x0001e20000100a00 */
[-C--:B------:R-:W-:Y:S02]  /*dd70*/  LEA.HI.X.SX32 R5, R18, R29.reuse, 0x1, P5 ;  /* 0x0000001d12057211 */ /* 0x080fe400028f0eff */
[-C--:B------:R-:W-:Y:S01]  /*dd80*/  LEA.HI.X.SX32 R11, R23, R29.reuse, 0x1, P6 ;  /* 0x0000001d170b7211 */ /* 0x080fe200030f0eff */
[----:B------:R-:W-:Y:S01]  /*dd90*/  STL.64 [R1+0x1700], R14 ;  /* 0x0017000e01007387 */ /* 0x000fe20000100a00 */
[----:B------:R-:W2:Y:S01]  /*dda0*/  LDC R23, c[0x0][0x268] ;  /* 0x00009a00ff177b82 */ /* 0x000ea20000000800 */
[----:B0-----:R-:W-:Y:S02]  /*ddb0*/  IADD3 R2, P1, R20, R28, RZ ;  /* 0x0000001c14027210 */ /* 0x001fe40007f3e0ff */
[----:B------:R0:W-:Y:S02]  /*ddc0*/  STL.64 [R1+0x1480], R12 ;  /* 0x0014800c01007387 */ /* 0x0001e40000100a00 */
[----:B------:R-:W-:-:S02]  /*ddd0*/  LEA.HI.X.SX32 R3, R26, R29, 0x1, P1 ;  /* 0x0000001d1a037211 */ /* 0x000fc400008f0eff */
[----:B------:R-:W-:Y:S01]  /*dde0*/  STL.64 [R1+0xf68], R8 ;  /* 0x000f680801007387 */ /* 0x000fe20000100a00 */
[----:B------:R-:W3:Y:S01]  /*ddf0*/  LDC R26, c[0x0][0x268] ;  /* 0x00009a00ff1a7b82 */ /* 0x000ee20000000800 */
[----:B-1----:R-:W-:Y:S02]  /*de00*/  IMAD R27, R27, 0x2e0, RZ ;  /* 0x000002e01b1b7824 */ /* 0x002fe400078e02ff */
[----:B------:R-:W-:Y:S04]  /*de10*/  STL.64 [R1+0xf60], R4 ;  /* 0x000f600401007387 */ /* 0x000fe80000100a00 */
[----:B------:R-:W-:Y:S01]  /*de20*/  STL.64 [R1+0x1478], R10 ;  /* 0x0014780a01007387 */ /* 0x000fe20000100a00 */
[----:B0-----:R-:W-:Y:S02]  /*de30*/  IADD3 R12, P1, R27, R28, RZ ;  /* 0x0000001c1b0c7210 */ /* 0x001fe40007f3e0ff */
[----:B------:R-:W0:Y:S01]  /*de40*/  LDC R27, c[0x0][0x268] ;  /* 0x00009a00ff1b7b82 */ /* 0x000e220000000800 */
[----:B------:R1:W-:Y:S07]  /*de50*/  STL.64 [R1+0xf58], R2 ;  /* 0x000f580201007387 */ /* 0x0003ee0000100a00 */
[----:B-1----:R-:W1:Y:S01]  /*de60*/  LDC R3, c[0x0][0x268] ;  /* 0x00009a00ff037b82 */ /* 0x002e620000000800 */
[----:B----4-:R-:W-:-:S07]  /*de70*/  IMAD R20, R24, 0x2e, RZ ;  /* 0x0000002e18147824 */ /* 0x010fce00078e02ff */
[----:B------:R-:W4:Y:S01]  /*de80*/  LDC R24, c[0x0][0x268] ;  /* 0x00009a00ff187b82 */ /* 0x000f220000000800 */
[----:B------:R-:W-:Y:S01]  /*de90*/  IADD3 R14, P3, R20, R28, RZ ;  /* 0x0000001c140e7210 */ /* 0x000fe20007f7e0ff */
[----:B-1----:R-:W-:Y:S02]  /*dea0*/  IMAD R2, R3, 0x16f, RZ ;  /* 0x0000016f03027824 */ /* 0x002fe400078e02ff */
[----:B---3--:R-:W-:Y:S02]  /*deb0*/  IMAD R3, R26, 0x2e2, RZ ;  /* 0x000002e21a037824 */ /* 0x008fe400078e02ff */
[----:B0-----:R-:W-:Y:S02]  /*dec0*/  IMAD R26, R27, 0x17, RZ ;  /* 0x000000171b1a7824 */ /* 0x001fe400078e02ff */
[----:B----4-:R-:W-:-:S03]  /*ded0*/  IMAD R24, R24, 0x5c, RZ ;  /* 0x0000005c18187824 */ /* 0x010fc600078e02ff */
[----:B------:R-:W-:Y:S01]  /*dee0*/  LEA.HI.X.SX32 R15, R26, R29, 0x1, P3 ;  /* 0x0000001d1a0f7211 */ /* 0x000fe200018f0eff */
[----:B------:R-:W0:Y:S08]  /*def0*/  LDC R27, c[0x0][0x268] ;  /* 0x00009a00ff1b7b82 */ /* 0x000e300000000800 */
[----:B------:R-:W1:Y:S01]  /*df00*/  LDC R26, c[0x0][0x268] ;  /* 0x00009a00ff1a7b82 */ /* 0x000e620000000800 */
[----:B------:R-:W-:-:S02]  /*df10*/  IADD3 R8, P4, R24, R28, RZ ;  /* 0x0000001c18087210 */ /* 0x000fc40007f9e0ff */
[----:B------:R-:W-:Y:S02]  /*df20*/  IADD3 R4, P5, R22, R28, RZ ;  /* 0x0000001c16047210 */ /* 0x000fe40007fbe0ff */
[-C--:B------:R-:W-:Y:S02]  /*df30*/  LEA.HI.X.SX32 R17, R2, R29.reuse, 0x1, P2 ;  /* 0x0000001d02117211 */ /* 0x080fe400010f0eff */
[-C--:B------:R-:W-:Y:S02]  /*df40*/  LEA.HI.X.SX32 R9, R20, R29.reuse, 0x1, P4 ;  /* 0x0000001d14097211 */ /* 0x080fe400020f0eff */
[----:B------:R-:W-:Y:S01]  /*df50*/  LEA.HI.X.SX32 R5, R24, R29, 0x1, P5 ;  /* 0x0000001d18057211 */ /* 0x000fe200028f0eff */
[----:B------:R-:W-:Y:S01]  /*df60*/  STL.64 [R1+0xf50], R16 ;  /* 0x000f501001007387 */ /* 0x000fe20000100a00 */
[----:B-1----:R-:W-:-:S03]  /*df70*/  IMAD R26, R26, 0x2e6, RZ ;  /* 0x000002e61a1a7824 */ /* 0x002fc600078e02ff */
[----:B------:R-:W-:Y:S01]  /*df80*/  STL.64 [R1+0x18d0], R14 ;  /* 0x0018d00e01007387 */ /* 0x000fe20000100a00 */
[CC--:B------:R-:W-:Y:S02]  /*df90*/  IADD3 R10, P6, R21.reuse, R28.reuse, RZ ;  /* 0x0000001c150a7210 */ /* 0x0c0fe40007fde0ff */
[-C--:B------:R-:W-:Y:S01]  /*dfa0*/  LEA.HI.X.SX32 R13, R21, R29.reuse, 0x1, P1 ;  /* 0x0000001d150d7211 */ /* 0x080fe200008f0eff */
[----:B------:R-:W-:Y:S01]  /*dfb0*/  STL.64 [R1+0x1838], R8 ;  /* 0x0018380801007387 */ /* 0x000fe20000100a00 */
[----:B------:R-:W-:Y:S01]  /*dfc0*/  LEA.HI.X.SX32 R11, R22, R29, 0x1, P6 ;  /* 0x0000001d160b7211 */ /* 0x000fe200030f0eff */
[----:B------:R-:W1:Y:S02]  /*dfd0*/  LDC R21, c[0x0][0x268] ;  /* 0x00009a00ff157b82 */ /* 0x000e640000000800 */
[----:B------:R3:W-:Y:S01]  /*dfe0*/  STL.64 [R1+0x16f8], R4 ;  /* 0x0016f80401007387 */ /* 0x0007e20000100a00 */
[----:B------:R-:W-:Y:S01]  /*dff0*/  IADD3 R2, P2, R3, R28, RZ ;  /* 0x0000001c03027210 */ /* 0x000fe20007f5e0ff */
[----:B--2---:R-:W-:-:S02]  /*e000*/  IMAD R23, R23, 0x172, RZ ;  /* 0x0000017217177824 */ /* 0x004fc400078e02ff */
[----:B0-----:R-:W-:Y:S02]  /*e010*/  IMAD R27, R27, 0x2e4, RZ ;  /* 0x000002e41b1b7824 */ /* 0x001fe400078e02ff */
[----:B------:R-:W0:Y:S01]  /*e020*/  LDC R24, c[0x0][0x268] ;  /* 0x00009a00ff187b82 */ /* 0x000e220000000800 */
[----:B---3--:R-:W-:-:S07]  /*e030*/  IADD3 R4, P5, R26, R28, RZ ;  /* 0x0000001c1a047210 */ /* 0x008fce0007fbe0ff */
[----:B------:R-:W2:Y:S02]  /*e040*/  LDC R26, c[0x0][0x268] ;  /* 0x00009a00ff1a7b82 */ /* 0x000ea40000000800 */
[----:B--2---:R-:W-:-:S06]  /*e050*/  IMAD R22, R26, 0x171, RZ ;  /* 0x000001711a167824 */ /* 0x004fcc00078e02ff */
[----:B------:R-:W2:Y:S01]  /*e060*/  LDC R26, c[0x0][0x268] ;  /* 0x00009a00ff1a7b82 */ /* 0x000ea20000000800 */
[----:B------:R-:W-:Y:S01]  /*e070*/  LEA.HI.X.SX32 R3, R22, R29, 0x1, P2 ;  /* 0x0000001d16037211 */ /* 0x000fe200010f0eff */
[----:B------:R-:W-:Y:S06]  /*e080*/  STL.64 [R1+0x1470], R10 ;  /* 0x0014700a01007387 */ /* 0x000fec0000100a00 */
[----:B------:R-:W3:Y:S01]  /*e090*/  LDC R22, c[0x0][0x268] ;  /* 0x00009a00ff167b82 */ /* 0x000ee20000000800 */
[----:B--2---:R-:W-:-:S07]  /*e0a0*/  IMAD R20, R26, 0x2e8, RZ ;  /* 0x000002e81a147824 */ /* 0x004fce00078e02ff */
[----:B------:R-:W2:Y:S01]  /*e0b0*/  LDC R26, c[0x0][0x268] ;  /* 0x00009a00ff1a7b82 */ /* 0x000ea20000000800 */
[----:B------:R-:W-:Y:S04]  /*e0c0*/  STL.64 [R1+0xf48], R12 ;  /* 0x000f480c01007387 */ /* 0x000fe80000100a00 */
[----:B------:R4:W-:Y:S02]  /*e0d0*/  STL.64 [R1+0xf40], R2 ;  /* 0x000f400201007387 */ /* 0x0009e40000100a00 */
[-C--:B----4-:R-:W-:Y:S01]  /*e0e0*/  IADD3 R2, P2, R20, R28.reuse, RZ ;  /* 0x0000001c14027210 */ /* 0x090fe20007f5e0ff */
[----:B--2---:R-:W-:Y:S02]  /*e0f0*/  IMAD R20, R26, 0x176, RZ ;  /* 0x000001761a147824 */ /* 0x004fe400078e02ff */
[----:B------:R-:W2:Y:S01]  /*e100*/  LDC R26, c[0x0][0x268] ;  /* 0x00009a00ff1a7b82 */ /* 0x000ea20000000800 */
[----:B-1----:R-:W-:Y:S01]  /*e110*/  IMAD R21, R21, 0xb9, RZ ;  /* 0x000000b915157824 */ /* 0x002fe200078e02ff */
[-C--:B------:R-:W-:Y:S01]  /*e120*/  IADD3 R14, P3, R23, R28.reuse, RZ ;  /* 0x0000001c170e7210 */ /* 0x080fe20007f7e0ff */
[----:B---3--:R-:W-:Y:S01]  /*e130*/  IMAD R22, R22, 0x2ea, RZ ;  /* 0x000002ea16167824 */ /* 0x008fe200078e02ff */
[----:B------:R-:W-:-:S02]  /*e140*/  IADD3 R8, P4, R27, R28, RZ ;  /* 0x0000001c1b087210 */ /* 0x000fc40007f9e0ff */
[-C--:B------:R-:W-:Y:S02]  /*e150*/  LEA.HI.X.SX32 R15, R21, R29.reuse, 0x1, P3 ;  /* 0x0000001d150f7211 */ /* 0x080fe400018f0eff */
[----:B------:R-:W-:Y:S01]  /*e160*/  LEA.HI.X.SX32 R9, R23, R29, 0x1, P4 ;  /* 0x0000001d17097211 */ /* 0x000fe200020f0eff */
[----:B------:R-:W1:Y:S02]  /*e170*/  LDC R27, c[0x0][0x268] ;  /* 0x00009a00ff1b7b82 */ /* 0x000e640000000800 */
[----:B------:R3:W-:Y:S06]  /*e180*/  STL.64 [R1+0x1468], R14 ;  /* 0x0014680e01007387 */ /* 0x0007ec0000100a00 */
[----:B------:R-:W4:Y:S01]  /*e190*/  LDC R23, c[0x0][0x268] ;  /* 0x00009a00ff177b82 */ /* 0x000f220000000800 */
[----:B---3--:R-:W-:Y:S01]  /*e1a0*/  IADD3 R14, P3, R22, R28, RZ ;  /* 0x0000001c160e7210 */ /* 0x008fe20007f7e0ff */
[----:B--2---:R-:W-:-:S06]  /*e1b0*/  IMAD R22, R26, 0x173, RZ ;  /* 0x000001731a167824 */ /* 0x004fcc00078e02ff */
[----:B------:R-:W2:Y:S01]  /*e1c0*/  LDC R26, c[0x0][0x268] ;  /* 0x00009a00ff1a7b82 */ /* 0x000ea20000000800 */
[----:B----4-:R-:W-:Y:S02]  /*e1d0*/  IMAD R21, R23, 0x2ec, RZ ;  /* 0x000002ec17157824 */ /* 0x010fe400078e02ff */
[----:B--2---:R-:W-:-:S05]  /*e1e0*/  IMAD R23, R26, 0x5d, RZ ;  /* 0x0000005d1a177824 */ /* 0x004fca00078e02ff */
[----:B------:R-:W2:Y:S01]  /*e1f0*/  LDC R26, c[0x0][0x268] ;  /* 0x00009a00ff1a7b82 */ /* 0x000ea20000000800 */
[----:B-1----:R-:W-:-:S05]  /*e200*/  IMAD R27, R27, 0xba, RZ ;  /* 0x000000ba1b1b7824 */ /* 0x002fca00078e02ff */
[----:B------:R-:W-:-:S04]  /*e210*/  IADD3 R10, P6, R27, R28, RZ ;  /* 0x0000001c1b0a7210 */ /* 0x000fc80007fde0ff */
[-C--:B------:R-:W-:Y:S01]  /*e220*/  LEA.HI.X.SX32 R11, R23, R29.reuse, 0x1, P6 ;  /* 0x0000001d170b7211 */ /* 0x080fe200030f0eff */
[----:B--2---:R-:W-:Y:S02]  /*e230*/  IMAD R23, R26, 0x5e, RZ ;  /* 0x0000005e1a177824 */ /* 0x004fe400078e02ff */
[----:B------:R-:W1:Y:S01]  /*e240*/  LDC R26, c[0x0][0x268] ;  /* 0x00009a00ff1a7b82 */ /* 0x000e620000000800 */
[----:B------:R-:W-:Y:S01]  /*e250*/  LEA.HI.X.SX32 R5, R22, R29, 0x1, P5 ;  /* 0x0000001d16057211 */ /* 0x000fe200028f0eff */
[----:B------:R-:W-:Y:S06]  /*e260*/  STL.64 [R1+0xf38], R8 ;  /* 0x000f380801007387 */ /* 0x000fec0000100a00 */
[----:B------:R-:W2:Y:S01]  /*e270*/  LDC R22, c[0x0][0x268] ;  /* 0x00009a00ff167b82 */ /* 0x000ea20000000800 */
[----:B------:R3:W-:Y:S02]  /*e280*/  STL.64 [R1+0xf30], R4 ;  /* 0x000f300401007387 */ /* 0x0007e40000100a00 */
[----:B---3--:R-:W-:Y:S01]  /*e290*/  IADD3 R4, P5, R21, R28, RZ ;  /* 0x0000001c15047210 */ /* 0x008fe20007fbe0ff */
[----:B-1----:R-:W-:-:S04]  /*e2a0*/  IMAD R21, R26, 0xbc, RZ ;  /* 0x000000bc1a157824 */ /* 0x002fc800078e02ff */
[----:B------:R-:W1:Y:S01]  /*e2b0*/  LDC R26, c[0x0][0x268] ;  /* 0x00009a00ff1a7b82 */ /* 0x000e620000000800 */
[----:B0-----:R-:W-:Y:S01]  /*e2c0*/  IMAD R24, R24, 0x174, RZ ;  /* 0x0000017418187824 */ /* 0x001fe200078e02ff */
[----:B------:R0:W-:Y:S04]  /*e2d0*/  STL.64 [R1+0x16f0], R10 ;  /* 0x0016f00a01007387 */ /* 0x0001e80000100a00 */
[-C--:B------:R-:W-:Y:S01]  /*e2e0*/  IADD3 R12, P1, R24, R28.reuse, RZ ;  /* 0x0000001c180c7210 */ /* 0x080fe20007f3e0ff */
[----:B--2---:R-:W-:Y:S01]  /*e2f0*/  IMAD R22, R22, 0x2ee, RZ ;  /* 0x000002ee16167824 */ /* 0x004fe200078e02ff */
[----:B------:R-:W-:Y:S02]  /*e300*/  LEA.HI.X.SX32 R3, R24, R29, 0x1, P2 ;  /* 0x0000001d18037211 */ /* 0x000fe400010f0eff */
[----:B------:R-:W2:Y:S02]  /*e310*/  LDC R24, c[0x0][0x268] ;  /* 0x00009a00ff187b82 */ /* 0x000ea40000000800 */
[----:B0-----:R-:W-:Y:S01]  /*e320*/  IADD3 R10, P6, R22, R28, RZ ;  /* 0x0000001c160a7210 */ /* 0x001fe20007fde0ff */
[----:B-1----:R-:W-:-:S05]  /*e330*/  IMAD R22, R26, 0x175, RZ ;  /* 0x000001751a167824 */ /* 0x002fca00078e02ff */
[----:B------:R-:W0:Y:S01]  /*e340*/  LDC R26, c[0x0][0x268] ;  /* 0x00009a00ff1a7b82 */ /* 0x000e220000000800 */
[----:B------:R-:W-:Y:S02]  /*e350*/  IADD3 R8, P4, R20, R28, RZ ;  /* 0x0000001c14087210 */ /* 0x000fe40007f9e0ff */
[-C--:B------:R-:W-:Y:S01]  /*e360*/  LEA.HI.X.SX32 R13, R27, R29.reuse, 0x1, P1 ;  /* 0x0000001d1b0d7211 */ /* 0x080fe200008f0eff */
[----:B--2---:R-:W-:Y:S01]  /*e370*/  IMAD R24, R24, 0xbb, RZ ;  /* 0x000000bb18187824 */ /* 0x004fe200078e02ff */
[----:B------:R-:W-:-:S03]  /*e380*/  LEA.HI.X.SX32 R15, R22, R29, 0x1, P3 ;  /* 0x0000001d160f7211 */ /* 0x000fc600018f0eff */
[----:B------:R-:W-:Y:S01]  /*e390*/  STL.64 [R1+0x1460], R12 ;  /* 0x0014600c01007387 */ /* 0x000fe20000100a00 */
[-C--:B------:R-:W-:Y:S01]  /*e3a0*/  LEA.HI.X.SX32 R5, R20, R29.reuse, 0x1, P5 ;  /* 0x0000001d14057211 */ /* 0x080fe200028f0eff */
[----:B------:R-:W1:Y:S01]  /*e3b0*/  LDC R22, c[0x0][0x268] ;  /* 0x00009a00ff167b82 */ /* 0x000e620000000800 */
[----:B------:R-:W-:Y:S01]  /*e3c0*/  LEA.HI.X.SX32 R9, R24, R29, 0x1, P4 ;  /* 0x0000001d18097211 */ /* 0x000fe200020f0eff */
[----:B------:R-:W-:Y:S04]  /*e3d0*/  STL.64 [R1+0xf28], R2 ;  /* 0x000f280201007387 */ /* 0x000fe80000100a00 */
[----:B------:R-:W-:Y:S02]  /*e3e0*/  STL.64 [R1+0xf20], R14 ;  /* 0x000f200e01007387 */ /* 0x000fe40000100a00 */
[----:B------:R-:W2:Y:S01]  /*e3f0*/  LDC R24, c[0x0][0x268] ;  /* 0x00009a00ff187b82 */ /* 0x000ea20000000800 */
[----:B0-----:R-:W-:Y:S01]  /*e400*/  IMAD R26, R26, 0x2f0, RZ ;  /* 0x000002f01a1a7824 */ /* 0x001fe200078e02ff */
[----:B------:R0:W-:Y:S06]  /*e410*/  STL.64 [R1+0x1458], R8 ;  /* 0x0014580801007387 */ /* 0x0001ec0000100a00 */
[----:B------:R-:W3:Y:S01]  /*e420*/  LDC R27, c[0x0][0x268] ;  /* 0x00009a00ff1b7b82 */ /* 0x000ee20000000800 */
[----:B0-----:R-:W-:-:S07]  /*e430*/  IADD3 R8, P4, R26, R28, RZ ;  /* 0x0000001c1a087210 */ /* 0x001fce0007f9e0ff */
        /* <DEDUP_REMOVED lines=10> */
[----:B------:R-:W-:Y:S02]  /*e4e0*/  IADD3 R2, P2, R21, R28, RZ ;  /* 0x0000001c15027210 */ /* 0x000fe40007f5e0ff */
[-C--:B------:R-:W-:Y:S02]  /*e4f0*/  LEA.HI.X.SX32 R13, R20, R29.reuse, 0x1, P1 ;  /* 0x0000001d140d7211 */ /* 0x080fe400008f0eff */
[----:B------:R-:W-:Y:S01]  /*e500*/  LEA.HI.X.SX32 R3, R23, R29, 0x1, P2 ;  /* 0x0000001d17037211 */ /* 0x000fe200010f0eff */
[----:B------:R-:W-:Y:S01]  /*e510*/  STL.64 [R1+0xf18], R4 ;  /* 0x000f180401007387 */ /* 0x000fe20000100a00 */
[----:B-1----:R-:W-:Y:S01]  /*e520*/  IMAD R22, R22, 0x17a, RZ ;  /* 0x0000017a16167824 */ /* 0x002fe200078e02ff */
[----:B------:R-:W1:Y:S02]  /*e530*/  LDC R23, c[0x0][0x268] ;  /* 0x00009a00ff177b82 */ /* 0x000e640000000800 */
        /* <DEDUP_REMOVED lines=17> */
[----:B---3--:R-:W-:Y:S02]  /*e650*/  IMAD R27, R27, 0x178, RZ ;  /* 0x000001781b1b7824 */ /* 0x008fe400078e02ff */
[----:B0-----:R-:W-:-:S05]  /*e660*/  IMAD R22, R26, 0x17b, RZ ;  /* 0x0000017b1a167824 */ /* 0x001fca00078e02ff */
[----:B------:R-:W0:Y:S01]  /*e670*/  LDC R26, c[0x0][0x268] ;  /* 0x00009a00ff1a7b82 */ /* 0x000e220000000800 */
[----:B------:R-:W-:-:S04]  /*e680*/  IADD3 R14, P3, R27, R28, RZ ;  /* 0x0000001c1b0e7210 */ /* 0x000fc80007f7e0ff */
[-C--:B------:R-:W-:Y:S01]  /*e690*/  LEA.HI.X.SX32 R15, R21, R29.reuse, 0x1, P3 ;  /* 0x0000001d150f7211 */ /* 0x080fe200018f0eff */
[----:B--2---:R-:W-:Y:S01]  /*e6a0*/  IMAD R24, R24, 0xbe, RZ ;  /* 0x000000be18187824 */ /* 0x004fe200078e02ff */
[----:B------:R-:W-:Y:S01]  /*e6b0*/  LEA.HI.X.SX32 R9, R27, R29, 0x1, P4 ;  /* 0x0000001d1b097211 */ /* 0x000fe200020f0eff */
[----:B------:R-:W2:Y:S02]  /*e6c0*/  LDC R21, c[0x0][0x268] ;  /* 0x00009a00ff157b82 */ /* 0x000ea40000000800 */
[----:B------:R3:W-:Y:S06]  /*e6d0*/  STL.64 [R1+0x1450], R14 ;  /* 0x0014500e01007387 */ /* 0x0007ec0000100a00 */
[----:B------:R-:W4:Y:S01]  /*e6e0*/  LDC R27, c[0x0][0x268] ;  /* 0x00009a00ff1b7b82 */ /* 0x000f220000000800 */
[----:B---3--:R-:W-:Y:S01]  /*e6f0*/  IADD3 R14, P3, R24, R28, RZ ;  /* 0x0000001c180e7210 */ /* 0x008fe20007f7e0ff */
[----:B0-----:R-:W-:-:S05]  /*e700*/  IMAD R26, R26, 0x5f, RZ ;  /* 0x0000005f1a1a7824 */ /* 0x001fca00078e02ff */
[----:B------:R-:W-:Y:S02]  /*e710*/  LEA.HI.X.SX32 R15, R26, R29, 0x1, P3 ;  /* 0x0000001d1a0f7211 */ /* 0x000fe400018f0eff */
[----:B------:R-:W0:Y:S01]  /*e720*/  LDC R26, c[0x0][0x268] ;  /* 0x00009a00ff1a7b82 */ /* 0x000e220000000800 */
[----:B--2---:R-:W-:Y:S01]  /*e730*/  IMAD R21, R21, 0x2fa, RZ ;  /* 0x000002fa15157824 */ /* 0x004fe200078e02ff */
[----:B------:R2:W-:Y:S01]  /*e740*/  STL.64 [R1+0xf08], R8 ;  /* 0x000f080801007387 */ /* 0x0005e20000100a00 */
[----:B-1----:R-:W-:Y:S02]  /*e750*/  IMAD R23, R23, 0x17c, RZ ;  /* 0x0000017c17177824 */ /* 0x002fe400078e02ff */
[----:B----4-:R-:W-:Y:S02]  /*e760*/  IMAD R20, R27, 0x2f8, RZ ;  /* 0x000002f81b147824 */ /* 0x010fe400078e02ff */
[----:B0-----:R-:W-:Y:S01]  /*e770*/  IMAD R16, R26, 0xc, RZ ;  /* 0x0000000c1a107824 */ /* 0x001fe200078e02ff */
[----:B------:R0:W-:Y:S01]  /*e780*/  STL.64 [R1+0xf00], R4 ;  /* 0x000f000401007387 */ /* 0x0001e20000100a00 */
[----:B------:R-:W1:Y:S03]  /*e790*/  LDC R26, c[0x0][0x268] ;  /* 0x00009a00ff1a7b82 */ /* 0x000e660000000800 */
[----:B------:R3:W-:Y:S01]  /*e7a0*/  STL.64 [R1+0x1448], R10 ;  /* 0x0014480a01007387 */ /* 0x0007e20000100a00 */
[----:B--2---:R-:W-:-:S02]  /*e7b0*/  IADD3 R8, P4, R23, R28, RZ ;  /* 0x0000001c17087210 */ /* 0x004fc40007f9e0ff */
[----:B------:R-:W-:Y:S02]  /*e7c0*/  LEA.HI.X.SX32 R3, R22, R29, 0x1, P2 ;  /* 0x0000001d16037211 */ /* 0x000fe400010f0eff */
[----:B------:R-:W2:Y:S01]  /*e7d0*/  LDC R27, c[0x0][0x268] ;  /* 0x00009a00ff1b7b82 */ /* 0x000ea20000000800 */
[-C--:B0-----:R-:W-:Y:S02]  /*e7e0*/  IADD3 R4, P5, R20, R28.reuse, RZ ;  /* 0x0000001c14047210 */ /* 0x081fe40007fbe0ff */
[----:B---3--:R-:W-:-:S05]  /*e7f0*/  IADD3 R10, P6, R21, R28, RZ ;  /* 0x0000001c150a7210 */ /* 0x008fca0007fde0ff */
[----:B------:R-:W0:Y:S01]  /*e800*/  LDC R22, c[0x0][0x268] ;  /* 0x00009a00ff167b82 */ /* 0x000e220000000800 */
[----:B------:R-:W-:-:S07]  /*e810*/  LEA.HI.X.SX32 R5, R23, R29, 0x1, P5 ;  /* 0x0000001d17057211 */ /* 0x000fce00028f0eff */
[----:B------:R-:W3:Y:S01]  /*e820*/  LDC R21, c[0x0][0x268] ;  /* 0x00009a00ff157b82 */ /* 0x000ee20000000800 */
[----:B-1----:R-:W-:-:S07]  /*e830*/  IMAD R23, R26, 0x17d, RZ ;  /* 0x0000017d1a177824 */ /* 0x002fce00078e02ff */
[----:B------:R-:W1:Y:S01]  /*e840*/  LDC R26, c[0x0][0x268] ;  /* 0x00009a00ff1a7b82 */ /* 0x000e620000000800 */
[----:B--2---:R-:W-:Y:S01]  /*e850*/  IMAD R27, R27, 0x17e, RZ ;  /* 0x0000017e1b1b7824 */ /* 0x004fe200078e02ff */
[----:B------:R-:W-:Y:S01]  /*e860*/  LEA.HI.X.SX32 R11, R23, R29, 0x1, P6 ;  /* 0x0000001d170b7211 */ /* 0x000fe200030f0eff */
[----:B------:R2:W-:Y:S01]  /*e870*/  STL.64 [R1+0xef8], R12 ;  /* 0x000ef80c01007387 */ /* 0x0005e20000100a00 */
[----:B0-----:R-:W-:-:S03]  /*e880*/  IMAD R22, R22, 0x2fe, RZ ;  /* 0x000002fe16167824 */ /* 0x001fc600078e02ff */
[----:B------:R0:W-:Y:S01]  /*e890*/  STL.64 [R1+0xef0], R2 ;  /* 0x000ef00201007387 */ /* 0x0001e20000100a00 */
[----:B---3--:R-:W-:Y:S01]  /*e8a0*/  IMAD R21, R21, 0x2fc, RZ ;  /* 0x000002fc15157824 */ /* 0x008fe200078e02ff */
[-C--:B--2---:R-:W-:Y:S02]  /*e8b0*/  IADD3 R12, P1, R27, R28.reuse, RZ ;  /* 0x0000001c1b0c7210 */ /* 0x084fe40007f3e0ff */
[----:B------:R2:W-:Y:S02]  /*e8c0*/  STL.64 [R1+0x16e0], R14 ;  /* 0x0016e00e01007387 */ /* 0x0005e40000100a00 */
[----:B0-----:R-:W-:Y:S02]  /*e8d0*/  IADD3 R2, P2, R21, R28, RZ ;  /* 0x0000001c15027210 */ /* 0x001fe40007f5e0ff */
[----:B------:R-:W0:Y:S01]  /*e8e0*/  LDC R21, c[0x0][0x268] ;  /* 0x00009a00ff157b82 */ /* 0x000e220000000800 */
[----:B-1----:R-:W-:Y:S01]  /*e8f0*/  IMAD R23, R26, 0xbf, RZ ;  /* 0x000000bf1a177824 */ /* 0x002fe200078e02ff */
[----:B------:R-:W-:-:S04]  /*e900*/  LEA.HI.X.SX32 R3, R27, R29, 0x1, P2 ;  /* 0x0000001d1b037211 */ /* 0x000fc800010f0eff */
[-C--:B------:R-:W-:Y:S02]  /*e910*/  LEA.HI.X.SX32 R13, R23, R29.reuse, 0x1, P1 ;  /* 0x0000001d170d7211 */ /* 0x080fe400008f0eff */
[----:B--2---:R-:W-:Y:S01]  /*e920*/  IADD3 R14, P3, R22, R28, RZ ;  /* 0x0000001c160e7210 */ /* 0x004fe20007f7e0ff */
[----:B------:R-:W1:Y:S08]  /*e930*/  LDC R23, c[0x0][0x268] ;  /* 0x00009a00ff177b82 */ /* 0x000e700000000800 */
[----:B------:R-:W2:Y:S08]  /*e940*/  LDC R22, c[0x0][0x268] ;  /* 0x00009a00ff167b82 */ /* 0x000eb00000000800 */
[----:B------:R-:W3:Y:S01]  /*e950*/  LDC R27, c[0x0][0x268] ;  /* 0x00009a00ff1b7b82 */ /* 0x000ee20000000800 */
[----:B------:R-:W-:Y:S01]  /*e960*/  LEA.HI.X.SX32 R9, R24, R29, 0x1, P4 ;  /* 0x0000001d18097211 */ /* 0x000fe200020f0eff */
[----:B0-----:R-:W-:-:S06]  /*e970*/  IMAD R17, R21, 0x6, RZ ;  /* 0x0000000615117824 */ /* 0x001fcc00078e02ff */
[----:B------:R-:W0:Y:S01]  /*e980*/  LDC R26, c[0x0][0x268] ;  /* 0x00009a00ff1a7b82 */ /* 0x000e220000000800 */
[----:B--2---:R-:W-:Y:S02]  /*e990*/  IMAD R20, R22, 0x30, RZ ;  /* 0x0000003016147824 */ /* 0x004fe400078e02ff */
[----:B---3--:R-:W-:Y:S01]  /*e9a0*/  IMAD R27, R27, 0x17f, RZ ;  /* 0x0000017f1b1b7824 */ /* 0x008fe200078e02ff */
[----:B------:R2:W-:Y:S01]  /*e9b0*/  STL.64 [R1+0x1440], R8 ;  /* 0x0014400801007387 */ /* 0x0005e20000100a00 */
[----:B-1----:R-:W-:-:S03]  /*e9c0*/  IMAD R22, R23, 0xc0, RZ ;  /* 0x000000c017167824 */ /* 0x002fc600078e02ff */
[----:B------:R-:W1:Y:S01]  /*e9d0*/  LDC R24, c[0x0][0x268] ;  /* 0x00009a00ff187b82 */ /* 0x000e620000000800 */
[----:B------:R-:W-:-:S07]  /*e9e0*/  LEA.HI.X.SX32 R15, R27, R29, 0x1, P3 ;  /* 0x0000001d1b0f7211 */ /* 0x000fce00018f0eff */
[----:B------:R-:W3:Y:S08]  /*e9f0*/  LDC R23, c[0x0][0x268] ;  /* 0x00009a00ff177b82 */ /* 0x000ef00000000800 */
[----:B------:R-:W4:Y:S01]  /*ea00*/  LDC R27, c[0x0][0x268] ;  /* 0x00009a00ff1b7b82 */ /* 0x000f220000000800 */
[----:B--2---:R-:W-:-:S07]  /*ea10*/  IADD3 R8, P4, R17, R28, RZ ;  /* 0x0000001c11087210 */ /* 0x004fce0007f9e0ff */
[----:B------:R-:W2:Y:S01]  /*ea20*/  LDC R21, c[0x0][0x268] ;  /* 0x00009a00ff157b82 */ /* 0x000ea20000000800 */
[----:B---3--:R-:W-:-:S05]  /*ea30*/  IMAD R23, R23, 0x3, RZ ;  /* 0x0000000317177824 */ /* 0x008fca00078e02ff */
[----:B------:R-:W-:Y:S02]  /*ea40*/  LEA.HI.X.SX32 R9, R23, R29, 0x1, P4 ;  /* 0x0000001d17097211 */ /* 0x000fe400020f0eff */
[----:B------:R-:W3:Y:S01]  /*ea50*/  LDC R23, c[0x0][0x268] ;  /* 0x00009a00ff177b82 */ /* 0x000ee20000000800 */
[----:B----4-:R-:W-:-:S07]  /*ea60*/  IMAD R18, R27, 0x300, RZ ;  /* 0x000003001b127824 */ /* 0x010fce00078e02ff */
[----:B------:R-:W4:Y:S01]  /*ea70*/  LDC R27, c[0x0][0x268] ;  /* 0x00009a00ff1b7b82 */ /* 0x000f220000000800 */
[----:B------:R0:W-:Y:S04]  /*ea80*/  STL.64 [R1+0xee8], R4 ;  /* 0x000ee80401007387 */ /* 0x0001e80000100a00 */
[----:B------:R-:W-:Y:S01]  /*ea90*/  STL.64 [R1+0xee0], R10 ;  /* 0x000ee00a01007387 */ /* 0x000fe20000100a00 */
[----:B0-----:R-:W-:-:S03]  /*eaa0*/  IADD3 R4, P5, R16, R28, RZ ;  /* 0x0000001c10047210 */ /* 0x001fc60007fbe0ff */
[----:B------:R-:W-:Y:S01]  /*eab0*/  STL.64 [R1+0x1438], R12 ;  /* 0x0014380c01007387 */ /* 0x000fe20000100a00 */
[----:B------:R-:W-:-:S03]  /*eac0*/  LEA.HI.X.SX32 R5, R17, R29, 0x1, P5 ;  /* 0x0000001d11057211 */ /* 0x000fc600028f0eff */
[----:B------:R-:W-:Y:S04]  /*ead0*/  STL.64 [R1+0xed8], R2 ;  /* 0x000ed80201007387 */ /* 0x000fe80000100a00 */
[----:B------:R-:W-:Y:S04]  /*eae0*/  STL.64 [R1+0xed0], R14 ;  /* 0x000ed00e01007387 */ /* 0x000fe80000100a00 */
[----:B------:R-:W-:Y:S04]  /*eaf0*/  STL.64 [R1+0x1950], R8 ;  /* 0x0019500801007387 */ /* 0x000fe80000100a00 */
[----:B------:R0:W-:Y:S02]  /*eb00*/  STL.64 [R1+0x1940], R4 ;  /* 0x0019400401007387 */ /* 0x0001e40000100a00 */
[----:B0-----:R-:W-:Y:S01]  /*eb10*/  IADD3 R4, P5, R18, R28, RZ ;  /* 0x0000001c12047210 */ /* 0x001fe20007fbe0ff */
[----:B---3--:R-:W-:-:S02]  /*eb20*/  IMAD R18, R23, 0x302, RZ ;  /* 0x0000030217127824 */ /* 0x008fc400078e02ff */
[----:B----4-:R-:W-:Y:S02]  /*eb30*/  IMAD R23, R27, 0x182, RZ ;  /* 0x000001821b177824 */ /* 0x010fe400078e02ff */
[----:B------:R-:W0:Y:S01]  /*eb40*/  LDC R27, c[0x0][0x268] ;  /* 0x00009a00ff1b7b82 */ /* 0x000e220000000800 */
[----:B-1----:R-:W-:Y:S01]  /*eb50*/  IMAD R24, R24, 0x18, RZ ;  /* 0x0000001818187824 */ /* 0x002fe200078e02ff */
[----:B------:R-:W-:-:S04]  /*eb60*/  IADD3 R12, P1, R20, R28, RZ ;  /* 0x0000001c140c7210 */ /* 0x000fc80007f3e0ff */
[CC--:B------:R-:W-:Y:S02]  /*eb70*/  IADD3 R10, P6, R24.reuse, R28.reuse, RZ ;  /* 0x0000001c180a7210 */ /* 0x0c0fe40007fde0ff */
[----:B------:R-:W-:Y:S01]  /*eb80*/  LEA.HI.X.SX32 R13, R24, R29, 0x1, P1 ;  /* 0x0000001d180d7211 */ /* 0x000fe200008f0eff */
[----:B------:R-:W-:Y:S02]  /*eb90*/  IMAD R26, R26, 0x60, RZ ;  /* 0x000000601a1a7824 */ /* 0x000fe400078e02ff */
        /* <DEDUP_REMOVED lines=495> */
[----:B------:R-:W-:Y:S04]  /*10a90*/  STL.64 [R1+0x1390], R8 ;  /* 0x0013900801007387 */ /* 0x000fe80000100a00 */
[----:B------:R-:W-:Y:S04]  /*10aa0*/  STL.64 [R1+0xd88], R4 ;  /* 0x000d880401007387 */ /* 0x000fe80000100a00 */
[----:B------:R4:W-:Y:S01]  /*10ab0*/  STL.64 [R1+0xd80], R10 ;  /* 0x000d800a01007387 */ /* 0x0009e20000100a00 */
[----:B0-----:R-:W-:Y:S01]  /*10ac0*/  IMAD R20, R26, 0x358, RZ ;  /* 0x000003581a147824 */ /* 0x001fe200078e02ff */
[----:B------:R-:W-:-:S02]  /*10ad0*/  IADD3 R12, P2, R27, R28, RZ ;  /* 0x0000001c1b0c7210 */ /* 0x000fc40007f5e0ff */
[-C--:B------:R-:W-:Y:S01]  /*10ae0*/  IADD3 R14, P1, R22, R28.reuse, RZ ;  /* 0x0000001c160e7210 */ /* 0x080fe20007f3e0ff */
[----:B------:R-:W0:Y:S01]  /*10af0*/  LDC R27, c[0x0][0x268] ;  /* 0x00009a00ff1b7b82 */ /* 0x000e220000000800 */
[----:B----4-:R-:W-:Y:S01]  /*10b00*/  IADD3 R10, P6, R20, R28, RZ ;  /* 0x0000001c140a7210 */ /* 0x010fe20007fde0ff */
[----:B-1----:R-:W-:Y:S02]  /*10b10*/  IMAD R20, R21, 0xd5, RZ ;  /* 0x000000d515147824 */ /* 0x002fe400078e02ff */
[----:B---3--:R-:W-:-:S04]  /*10b20*/  IMAD R21, R24, 0x35a, RZ ;  /* 0x0000035a18157824 */ /* 0x008fc800078e02ff */
[----:B------:R-:W1:Y:S01]  /*10b30*/  LDC R24, c[0x0][0x268] ;  /* 0x00009a00ff187b82 */ /* 0x000e620000000800 */
[----:B------:R-:W-:-:S07]  /*10b40*/  LEA.HI.X.SX32 R13, R22, R29, 0x1, P2 ;  /* 0x0000001d160d7211 */ /* 0x000fce00010f0eff */
[----:B------:R-:W3:Y:S01]  /*10b50*/  LDC R22, c[0x0][0x268] ;  /* 0x00009a00ff167b82 */ /* 0x000ee20000000800 */
[----:B------:R-:W-:-:S05]  /*10b60*/  LEA.HI.X.SX32 R15, R20, R29, 0x1, P1 ;  /* 0x0000001d140f7211 */ /* 0x000fca00008f0eff */
[----:B------:R4:W-:Y:S01]  /*10b70*/  STL.64 [R1+0x1388], R14 ;  /* 0x0013880e01007387 */ /* 0x0009e20000100a00 */
[----:B--2---:R-:W-:Y:S01]  /*10b80*/  IMAD R23, R23, 0x1ac, RZ ;  /* 0x000001ac17177824 */ /* 0x004fe200078e02ff */
[----:B------:R-:W2:Y:S01]  /*10b90*/  LDC R26, c[0x0][0x268] ;  /* 0x00009a00ff1a7b82 */ /* 0x000ea20000000800 */
[----:B0-----:R-:W-:Y:S01]  /*10ba0*/  IMAD R27, R27, 0xd6, RZ ;  /* 0x000000d61b1b7824 */ /* 0x001fe200078e02ff */
[----:B----4-:R-:W-:Y:S01]  /*10bb0*/  IADD3 R14, P1, R21, R28, RZ ;  /* 0x0000001c150e7210 */ /* 0x010fe20007f3e0ff */
[----:B-1----:R-:W-:-:S05]  /*10bc0*/  IMAD R21, R24, 0x1ab, RZ ;  /* 0x000001ab18157824 */ /* 0x002fca00078e02ff */
[----:B------:R-:W0:Y:S01]  /*10bd0*/  LDC R24, c[0x0][0x268] ;  /* 0x00009a00ff187b82 */ /* 0x000e220000000800 */
[----:B------:R-:W-:Y:S01]  /*10be0*/  IADD3 R4, P5, R23, R28, RZ ;  /* 0x0000001c17047210 */ /* 0x000fe20007fbe0ff */
[----:B---3--:R-:W-:-:S06]  /*10bf0*/  IMAD R20, R22, 0x35c, RZ ;  /* 0x0000035c16147824 */ /* 0x008fcc00078e02ff */
[----:B------:R-:W1:Y:S01]  /*10c00*/  LDC R22, c[0x0][0x268] ;  /* 0x00009a00ff167b82 */ /* 0x000e620000000800 */
[C---:B------:R-:W-:Y:S02]  /*10c10*/  IADD3 R8, P4, R27.reuse, R28, RZ ;  /* 0x0000001c1b087210 */ /* 0x040fe40007f9e0ff */
[----:B------:R-:W-:-:S05]  /*10c20*/  LEA.HI.X.SX32 R5, R27, R29, 0x1, P5 ;  /* 0x0000001d1b057211 */ /* 0x000fca00028f0eff */
[----:B------:R-:W3:Y:S01]  /*10c30*/  LDC R27, c[0x0][0x268] ;  /* 0x00009a00ff1b7b82 */ /* 0x000ee20000000800 */
[-C--:B------:R-:W-:Y:S01]  /*10c40*/  LEA.HI.X.SX32 R3, R21, R29.reuse, 0x1, P3 ;  /* 0x0000001d15037211 */ /* 0x080fe200018f0eff */
[----:B0-----:R-:W-:Y:S01]  /*10c50*/  IMAD R21, R24, 0x6b, RZ ;  /* 0x0000006b18157824 */ /* 0x001fe200078e02ff */
[----:B------:R-:W-:Y:S01]  /*10c60*/  STL.64 [R1+0xd78], R12 ;  /* 0x000d780c01007387 */ /* 0x000fe20000100a00 */
[----:B------:R-:W-:Y:S01]  /*10c70*/  LEA.HI.X.SX32 R11, R23, R29, 0x1, P6 ;  /* 0x0000001d170b7211 */ /* 0x000fe200030f0eff */
[----:B--2---:R-:W-:-:S03]  /*10c80*/  IMAD R26, R26, 0x1ae, RZ ;  /* 0x000001ae1a1a7824 */ /* 0x004fc600078e02ff */
[----:B------:R-:W0:Y:S01]  /*10c90*/  LDC R23, c[0x0][0x268] ;  /* 0x00009a00ff177b82 */ /* 0x000e220000000800 */
[----:B------:R-:W-:Y:S01]  /*10ca0*/  LEA.HI.X.SX32 R9, R21, R29, 0x1, P4 ;  /* 0x0000001d15097211 */ /* 0x000fe200020f0eff */
[----:B-1----:R-:W-:Y:S01]  /*10cb0*/  IMAD R22, R22, 0x35e, RZ ;  /* 0x0000035e16167824 */ /* 0x002fe200078e02ff */
[----:B------:R-:W-:Y:S05]  /*10cc0*/  STL.64 [R1+0xd70], R2 ;  /* 0x000d700201007387 */ /* 0x000fea0000100a00 */
[----:B------:R-:W1:Y:S01]  /*10cd0*/  LDC R21, c[0x0][0x268] ;  /* 0x00009a00ff157b82 */ /* 0x000e620000000800 */
[----:B------:R2:W-:Y:S07]  /*10ce0*/  STL.64 [R1+0x1680], R8 ;  /* 0x0016800801007387 */ /* 0x0005ee0000100a00 */
[----:B------:R-:W4:Y:S01]  /*10cf0*/  LDC R24, c[0x0][0x268] ;  /* 0x00009a00ff187b82 */ /* 0x000f220000000800 */
[----:B--2---:R-:W-:Y:S01]  /*10d00*/  IADD3 R8, P4, R22, R28, RZ ;  /* 0x0000001c16087210 */ /* 0x004fe20007f9e0ff */
[----:B---3--:R-:W-:-:S06]  /*10d10*/  IMAD R22, R27, 0xd8, RZ ;  /* 0x000000d81b167824 */ /* 0x008fcc00078e02ff */
[----:B------:R-:W2:Y:S01]  /*10d20*/  LDC R27, c[0x0][0x268] ;  /* 0x00009a00ff1b7b82 */ /* 0x000ea20000000800 */
[----:B-1----:R-:W-:Y:S02]  /*10d30*/  IMAD R18, R21, 0x1ad, RZ ;  /* 0x000001ad15127824 */ /* 0x002fe400078e02ff */
[----:B--2---:R-:W-:-:S05]  /*10d40*/  IMAD R21, R27, 0x1b0, RZ ;  /* 0x000001b01b157824 */ /* 0x004fca00078e02ff */
[----:B------:R-:W1:Y:S01]  /*10d50*/  LDC R27, c[0x0][0x268] ;  /* 0x00009a00ff1b7b82 */ /* 0x000e620000000800 */
[----:B0-----:R-:W-:Y:S01]  /*10d60*/  IMAD R23, R23, 0xd7, RZ ;  /* 0x000000d717177824 */ /* 0x001fe200078e02ff */
[-C--:B------:R-:W-:Y:S02]  /*10d70*/  IADD3 R12, P2, R26, R28.reuse, RZ ;  /* 0x0000001c1a0c7210 */ /* 0x080fe40007f5e0ff */
[----:B------:R-:W-:Y:S02]  /*10d80*/  IADD3 R2, P3, R20, R28, RZ ;  /* 0x0000001c14027210 */ /* 0x000fe40007f7e0ff */
[-C--:B------:R-:W-:Y:S02]  /*10d90*/  LEA.HI.X.SX32 R15, R18, R29.reuse, 0x1, P1 ;  /* 0x0000001d120f7211 */ /* 0x080fe400008f0eff */
[-C--:B------:R-:W-:Y:S01]  /*10da0*/  LEA.HI.X.SX32 R13, R23, R29.reuse, 0x1, P2 ;  /* 0x0000001d170d7211 */ /* 0x080fe200010f0eff */
[----:B------:R-:W-:Y:S01]  /*10db0*/  STL.64 [R1+0x1380], R4 ;  /* 0x0013800401007387 */ /* 0x000fe20000100a00 */
[----:B------:R-:W-:Y:S01]  /*10dc0*/  LEA.HI.X.SX32 R3, R26, R29, 0x1, P3 ;  /* 0x0000001d1a037211 */ /* 0x000fe200018f0eff */
[----:B------:R-:W0:Y:S02]  /*10dd0*/  LDC R18, c[0x0][0x268] ;  /* 0x00009a00ff127b82 */ /* 0x000e240000000800 */
[----:B------:R-:W-:Y:S04]  /*10de0*/  STL.64 [R1+0xd68], R10 ;  /* 0x000d680a01007387 */ /* 0x000fe80000100a00 */
[----:B------:R-:W-:Y:S02]  /*10df0*/  STL.64 [R1+0xd60], R14 ;  /* 0x000d600e01007387 */ /* 0x000fe40000100a00 */
[----:B------:R-:W2:Y:S02]  /*10e00*/  LDC R26, c[0x0][0x268] ;  /* 0x00009a00ff1a7b82 */ /* 0x000ea40000000800 */
[----:B------:R-:W-:Y:S01]  /*10e10*/  STL.64 [R1+0x1378], R12 ;  /* 0x0013780c01007387 */ /* 0x000fe20000100a00 */
[----:B-1----:R-:W-:-:S03]  /*10e20*/  IMAD R27, R27, 0x360, RZ ;  /* 0x000003601b1b7824 */ /* 0x002fc600078e02ff */
[----:B------:R1:W-:Y:S01]  /*10e30*/  STL.64 [R1+0xd58], R2 ;  /* 0x000d580201007387 */ /* 0x0003e20000100a00 */
[----:B----4-:R-:W-:Y:S01]  /*10e40*/  IMAD R20, R24, 0x36, RZ ;  /* 0x0000003618147824 */ /* 0x010fe200078e02ff */
[----:B------:R-:W3:Y:S08]  /*10e50*/  LDC R23, c[0x0][0x268] ;  /* 0x00009a00ff177b82 */ /* 0x000ef00000000800 */
[----:B------:R-:W4:Y:S01]  /*10e60*/  LDC R24, c[0x0][0x268] ;  /* 0x00009a00ff187b82 */ /* 0x000f220000000800 */
[----:B-1----:R-:W-:-:S07]  /*10e70*/  IADD3 R2, P3, R27, R28, RZ ;  /* 0x0000001c1b027210 */ /* 0x002fce0007f7e0ff */
[----:B------:R-:W1:Y:S01]  /*10e80*/  LDC R27, c[0x0][0x268] ;  /* 0x00009a00ff1b7b82 */ /* 0x000e620000000800 */
[----:B0-----:R-:W-:Y:S02]  /*10e90*/  IMAD R16, R18, 0x1af, RZ ;  /* 0x000001af12107824 */ /* 0x001fe400078e02ff */
[----:B--2---:R-:W-:Y:S01]  /*10ea0*/  IMAD R18, R26, 0x362, RZ ;  /* 0x000003621a127824 */ /* 0x004fe200078e02ff */
[-C--:B------:R-:W-:Y:S01]  /*10eb0*/  IADD3 R4, P5, R20, R28.reuse, RZ ;  /* 0x0000001c14047210 */ /* 0x080fe20007fbe0ff */
[----:B-1----:R-:W-:Y:S02]  /*10ec0*/  IMAD R26, R27, 0x1b, RZ ;  /* 0x0000001b1b1a7824 */ /* 0x002fe400078e02ff */
[----:B----4-:R-:W-:Y:S01]  /*10ed0*/  IMAD R24, R24, 0x6c, RZ ;  /* 0x0000006c18187824 */ /* 0x010fe200078e02ff */
[-C--:B------:R-:W-:Y:S02]  /*10ee0*/  IADD3 R14, P1, R22, R28.reuse, RZ ;  /* 0x0000001c160e7210 */ /* 0x080fe40007f3e0ff */
[-C--:B------:R-:W-:Y:S01]  /*10ef0*/  IADD3 R12, P2, R21, R28.reuse, RZ ;  /* 0x0000001c150c7210 */ /* 0x080fe20007f5e0ff */
[----:B---3--:R-:W-:Y:S01]  /*10f00*/  IMAD R23, R23, 0x1b2, RZ ;  /* 0x000001b217177824 */ /* 0x008fe200078e02ff */
[----:B------:R-:W-:Y:S01]  /*10f10*/  LEA.HI.X.SX32 R5, R26, R29, 0x1, P5 ;  /* 0x0000001d1a057211 */ /* 0x000fe200028f0eff */
[----:B------:R-:W0:Y:S08]  /*10f20*/  LDC R27, c[0x0][0x268] ;  /* 0x00009a00ff1b7b82 */ /* 0x000e300000000800 */
[----:B------:R-:W1:Y:S01]  /*10f30*/  LDC R26, c[0x0][0x268] ;  /* 0x00009a00ff1a7b82 */ /* 0x000e620000000800 */
[----:B------:R-:W-:-:S02]  /*10f40*/  IADD3 R10, P6, R24, R28, RZ ;  /* 0x0000001c180a7210 */ /* 0x000fc40007fde0ff */
[-C--:B------:R-:W-:Y:S02]  /*10f50*/  LEA.HI.X.SX32 R9, R16, R29.reuse, 0x1, P4 ;  /* 0x0000001d10097211 */ /* 0x080fe400020f0eff */
[-C--:B------:R-:W-:Y:S02]  /*10f60*/  LEA.HI.X.SX32 R11, R20, R29.reuse, 0x1, P6 ;  /* 0x0000001d140b7211 */ /* 0x080fe400030f0eff */
[-C--:B------:R-:W-:Y:S01]  /*10f70*/  LEA.HI.X.SX32 R15, R24, R29.reuse, 0x1, P1 ;  /* 0x0000001d180f7211 */ /* 0x080fe200008f0eff */
[----:B------:R-:W-:Y:S01]  /*10f80*/  STL.64 [R1+0xd50], R8 ;  /* 0x000d500801007387 */ /* 0x000fe20000100a00 */
[----:B------:R-:W-:Y:S01]  /*10f90*/  LEA.HI.X.SX32 R13, R22, R29, 0x1, P2 ;  /* 0x0000001d160d7211 */ /* 0x000fe200010f0eff */
[----:B------:R-:W2:Y:S02]  /*10fa0*/  LDC R24, c[0x0][0x268] ;  /* 0x00009a00ff187b82 */ /* 0x000ea40000000800 */
[----:B------:R-:W-:Y:S04]  /*10fb0*/  STL.64 [R1+0x18b0], R4 ;  /* 0x0018b00401007387 */ /* 0x000fe80000100a00 */
[----:B------:R-:W-:Y:S04]  /*10fc0*/  STL.64 [R1+0x17f8], R10 ;  /* 0x0017f80a01007387 */ /* 0x000fe80000100a00 */
[----:B------:R3:W-:Y:S01]  /*10fd0*/  STL.64 [R1+0x1678], R14 ;  /* 0x0016780e01007387 */ /* 0x0007e20000100a00 */
[----:B-1----:R-:W-:-:S05]  /*10fe0*/  IMAD R26, R26, 0x366, RZ ;  /* 0x000003661a1a7824 */ /* 0x002fca00078e02ff */
[----:B---3--:R-:W-:Y:S02]  /*10ff0*/  IADD3 R14, P1, R26, R28, RZ ;  /* 0x0000001c1a0e7210 */ /* 0x008fe40007f3e0ff */
[----:B------:R-:W1:Y:S02]  /*11000*/  LDC R26, c[0x0][0x268] ;  /* 0x00009a00ff1a7b82 */ /* 0x000e640000000800 */
[----:B-1----:R-:W-:-:S06]  /*11010*/  IMAD R22, R26, 0x1b1, RZ ;  /* 0x000001b11a167824 */ /* 0x002fcc00078e02ff */
[----:B------:R-:W1:Y:S01]  /*11020*/  LDC R26, c[0x0][0x268] ;  /* 0x00009a00ff1a7b82 */ /* 0x000e620000000800 */
[----:B------:R-:W-:Y:S02]  /*11030*/  LEA.HI.X.SX32 R3, R21, R29, 0x1, P3 ;  /* 0x0000001d15037211 */ /* 0x000fe400018f0eff */
[----:B------:R-:W-:-:S05]  /*11040*/  IADD3 R8, P4, R18, R28, RZ ;  /* 0x0000001c12087210 */ /* 0x000fca0007f9e0ff */
[----:B------:R-:W3:Y:S01]  /*11050*/  LDC R21, c[0x0][0x268] ;  /* 0x00009a00ff157b82 */ /* 0x000ee20000000800 */
[----:B-1----:R-:W-:-:S07]  /*11060*/  IMAD R20, R26, 0x368, RZ ;  /* 0x000003681a147824 */ /* 0x002fce00078e02ff */
[----:B------:R-:W1:Y:S01]  /*11070*/  LDC R26, c[0x0][0x268] ;  /* 0x00009a00ff1a7b82 */ /* 0x000e620000000800 */
[----:B------:R-:W-:Y:S01]  /*11080*/  LEA.HI.X.SX32 R9, R22, R29, 0x1, P4 ;  /* 0x0000001d16097211 */ /* 0x000fe200020f0eff */
[----:B------:R-:W-:Y:S04]  /*11090*/  STL.64 [R1+0x1370], R12 ;  /* 0x0013700c01007387 */ /* 0x000fe80000100a00 */
[----:B------:R-:W-:Y:S02]  /*110a0*/  STL.64 [R1+0xd48], R2 ;  /* 0x000d480201007387 */ /* 0x000fe40000100a00 */
[----:B------:R-:W4:Y:S02]  /*110b0*/  LDC R22, c[0x0][0x268] ;  /* 0x00009a00ff167b82 */ /* 0x000f240000000800 */
[----:B------:R0:W-:Y:S02]  /*110c0*/  STL.64 [R1+0xd40], R8 ;  /* 0x000d400801007387 */ /* 0x0001e40000100a00 */
[----:B0-----:R-:W-:Y:S01]  /*110d0*/  IADD3 R8, P4, R20, R28, RZ ;  /* 0x0000001c14087210 */ /* 0x001fe20007f9e0ff */
[----:B-1----:R-:W-:-:S03]  /*110e0*/  IMAD R20, R26, 0x1b6, RZ ;  /* 0x000001b61a147824 */ /* 0x002fc600078e02ff */
[----:B------:R-:W0:Y:S01]  /*110f0*/  LDC R26, c[0x0][0x268] ;  /* 0x00009a00ff1a7b82 */ /* 0x000e220000000800 */
[----:B---3--:R-:W-:Y:S01]  /*11100*/  IMAD R21, R21, 0xd9, RZ ;  /* 0x000000d915157824 */ /* 0x008fe200078e02ff */
[----:B------:R-:W-:-:S04]  /*11110*/  IADD3 R4, P5, R23, R28, RZ ;  /* 0x0000001c17047210 */ /* 0x000fc80007fbe0ff */
[----:B------:R-:W-:Y:S01]  /*11120*/  LEA.HI.X.SX32 R5, R21, R29, 0x1, P5 ;  /* 0x0000001d15057211 */ /* 0x000fe200028f0eff */
[----:B----4-:R-:W-:-:S04]  /*11130*/  IMAD R22, R22, 0x36a, RZ ;  /* 0x0000036a16167824 */ /* 0x010fc800078e02ff */
[----:B------:R1:W-:Y:S01]  /*11140*/  STL.64 [R1+0x1368], R4 ;  /* 0x0013680401007387 */ /* 0x0003e20000100a00 */
[----:B------:R-:W-:Y:S01]  /*11150*/  IMAD R27, R27, 0x364, RZ ;  /* 0x000003641b1b7824 */ /* 0x000fe200078e02ff */
[-C--:B-1----:R-:W-:Y:S01]  /*11160*/  IADD3 R4, P5, R22, R28.reuse, RZ ;  /* 0x0000001c16047210 */ /* 0x082fe20007fbe0ff */
[----:B0-----:R-:W-:Y:S02]  /*11170*/  IMAD R22, R26, 0x1b3, RZ ;  /* 0x000001b31a167824 */ /* 0x001fe400078e02ff */
[----:B------:R-:W0:Y:S01]  /*11180*/  LDC R26, c[0x0][0x268] ;  /* 0x00009a00ff1a7b82 */ /* 0x000e220000000800 */
[----:B------:R-:W-:-:S04]  /*11190*/  IADD3 R10, P6, R27, R28, RZ ;  /* 0x0000001c1b0a7210 */ /* 0x000fc80007fde0ff */
[----:B------:R-:W-:-:S03]  /*111a0*/  LEA.HI.X.SX32 R11, R23, R29, 0x1, P6 ;  /* 0x0000001d170b7211 */ /* 0x000fc600030f0eff */
[----:B------:R-:W1:Y:S01]  /*111b0*/  LDC R23, c[0x0][0x268] ;  /* 0x00009a00ff177b82 */ /* 0x000e620000000800 */
[----:B------:R-:W-:-:S07]  /*111c0*/  LEA.HI.X.SX32 R15, R22, R29, 0x1, P1 ;  /* 0x0000001d160f7211 */ /* 0x000fce00008f0eff */
[----:B------:R-:W3:Y:S01]  /*111d0*/  LDC R27, c[0x0][0x268] ;  /* 0x00009a00ff1b7b82 */ /* 0x000ee20000000800 */
[----:B0-----:R-:W-:-:S07]  /*111e0*/  IMAD R22, R26, 0x6d, RZ ;  /* 0x0000006d1a167824 */ /* 0x001fce00078e02ff */
[----:B------:R-:W0:Y:S01]  /*111f0*/  LDC R26, c[0x0][0x268] ;  /* 0x00009a00ff1a7b82 */ /* 0x000e220000000800 */
[----:B------:R-:W-:Y:S01]  /*11200*/  STL.64 [R1+0xd38], R10 ;  /* 0x000d380a01007387 */ /* 0x000fe20000100a00 */
[----:B-1----:R-:W-:-:S03]  /*11210*/  IMAD R21, R23, 0x36c, RZ ;  /* 0x0000036c17157824 */ /* 0x002fc600078e02ff */
[----:B------:R1:W-:Y:S03]  /*11220*/  STL.64 [R1+0xd30], R14 ;  /* 0x000d300e01007387 */ /* 0x0003e60000100a00 */
[----:B------:R-:W4:Y:S01]  /*11230*/  LDC R23, c[0x0][0x268] ;  /* 0x00009a00ff177b82 */ /* 0x000f220000000800 */
[----:B-1----:R-:W-:Y:S01]  /*11240*/  IADD3 R14, P1, R21, R28, RZ ;  /* 0x0000001c150e7210 */ /* 0x002fe20007f3e0ff */
[----:B0-----:R-:W-:-:S06]  /*11250*/  IMAD R21, R26, 0x6e, RZ ;  /* 0x0000006e1a157824 */ /* 0x001fcc00078e02ff */
[----:B------:R-:W0:Y:S01]  /*11260*/  LDC R26, c[0x0][0x268] ;  /* 0x00009a00ff1a7b82 */ /* 0x000e220000000800 */
[----:B---3--:R-:W-:-:S05]  /*11270*/  IMAD R27, R27, 0xda, RZ ;  /* 0x000000da1b1b7824 */ /* 0x008fca00078e02ff */
[----:B------:R-:W-:-:S04]  /*11280*/  IADD3 R12, P2, R27, R28, RZ ;  /* 0x0000001c1b0c7210 */ /* 0x000fc80007f5e0ff */
[----:B------:R-:W-:Y:S01]  /*11290*/  LEA.HI.X.SX32 R13, R22, R29, 0x1, P2 ;  /* 0x0000001d160d7211 */ /* 0x000fe200010f0eff */
[----:B0-----:R-:W-:Y:S02]  /*112a0*/  IMAD R22, R26, 0xdc, RZ ;  /* 0x000000dc1a167824 */ /* 0x001fe400078e02ff */
[----:B------:R-:W0:Y:S01]  /*112b0*/  LDC R26, c[0x0][0x268] ;  /* 0x00009a00ff1a7b82 */ /* 0x000e220000000800 */
[----:B--2---:R-:W-:Y:S02]  /*112c0*/  IMAD R24, R24, 0x1b4, RZ ;  /* 0x000001b418187824 */ /* 0x004fe400078e02ff */
[----:B----4-:R-:W-:-:S03]  /*112d0*/  IMAD R23, R23, 0x36e, RZ ;  /* 0x0000036e17177824 */ /* 0x010fc600078e02ff */
[CC--:B------:R-:W-:Y:S02]  /*112e0*/  IADD3 R2, P3, R24.reuse, R28.reuse, RZ ;  /* 0x0000001c18027210 */ /* 0x0c0fe40007f7e0ff */
[----:B------:R-:W-:Y:S02]  /*112f0*/  LEA.HI.X.SX32 R9, R24, R29, 0x1, P4 ;  /* 0x0000001d18097211 */ /* 0x000fe400020f0eff */
[----:B------:R-:W1:Y:S01]  /*11300*/  LDC R24, c[0x0][0x268] ;  /* 0x00009a00ff187b82 */ /* 0x000e620000000800 */
[----:B------:R2:W-:Y:S02]  /*11310*/  STL.64 [R1+0x1670], R12 ;  /* 0x0016700c01007387 */ /* 0x0005e40000100a00 */
[----:B--2---:R-:W-:Y:S01]  /*11320*/  IADD3 R12, P2, R23, R28, RZ ;  /* 0x0000001c170c7210 */ /* 0x004fe20007f5e0ff */
[----:B0-----:R-:W-:-:S04]  /*11330*/  IMAD R23, R26, 0x1b5, RZ ;  /* 0x000001b51a177824 */ /* 0x001fc800078e02ff */
[----:B------:R-:W0:Y:S01]  /*11340*/  LDC R26, c[0x0][0x268] ;  /* 0x00009a00ff1a7b82 */ /* 0x000e220000000800 */
[----:B------:R-:W-:Y:S02]  /*11350*/  IADD3 R10, P6, R20, R28, RZ ;  /* 0x0000001c140a7210 */ /* 0x000fe40007fde0ff */
[-C--:B------:R-:W-:Y:S01]  /*11360*/  LEA.HI.X.SX32 R3, R27, R29.reuse, 0x1, P3 ;  /* 0x0000001d1b037211 */ /* 0x080fe200018f0eff */
[----:B-1----:R-:W-:Y:S01]  /*11370*/  IMAD R24, R24, 0xdb, RZ ;  /* 0x000000db18187824 */ /* 0x002fe200078e02ff */
        /* <DEDUP_REMOVED lines=21> */
[CC--:B------:R-:W-:Y:S02]  /*114d0*/  IADD3 R2, P3, R21.reuse, R28.reuse, RZ ;  /* 0x0000001c15027210 */ /* 0x0c0fe40007f7e0ff */
        /* <DEDUP_REMOVED lines=12> */
[-C--:B------:R-:W-:Y:S01]  /*115a0*/  IADD3 R14, P1, R18, R28.reuse, RZ ;  /* 0x0000001c120e7210 */ /* 0x080fe20007f3e0ff */
[----:B---3--:R-:W-:Y:S02]  /*115b0*/  IMAD R23, R23, 0x1ba, RZ ;  /* 0x000001ba17177824 */ /* 0x008fe400078e02ff */
[----:B0-----:R-:W-:Y:S01]  /*115c0*/  IMAD R26, R26, 0x1b9, RZ ;  /* 0x000001b91a1a7824 */ /* 0x001fe200078e02ff */
[C---:B------:R-:W-:Y:S02]  /*115d0*/  IADD3 R4, P5, R27.reuse, R28, RZ ;  /* 0x0000001c1b047210 */ /* 0x040fe40007fbe0ff */
[-C--:B------:R-:W-:Y:S01]  /*115e0*/  LEA.HI.X.SX32 R11, R27, R29.reuse, 0x1, P6 ;  /* 0x0000001d1b0b7211 */ /* 0x080fe200030f0eff */
[----:B-1----:R-:W-:Y:S01]  /*115f0*/  IMAD R21, R21, 0x1bc, RZ ;  /* 0x000001bc15157824 */ /* 0x002fe200078e02ff */
[-C--:B------:R-:W-:Y:S01]  /*11600*/  LEA.HI.X.SX32 R15, R26, R29.reuse, 0x1, P1 ;  /* 0x0000001d1a0f7211 */ /* 0x080fe200008f0eff */
[----:B------:R-:W0:Y:S08]  /*11610*/  LDC R27, c[0x0][0x268] ;  /* 0x00009a00ff1b7b82 */ /* 0x000e300000000800 */
[----:B------:R-:W1:Y:S01]  /*11620*/  LDC R26, c[0x0][0x268] ;  /* 0x00009a00ff1a7b82 */ /* 0x000e620000000800 */
[----:B------:R-:W-:-:S02]  /*11630*/  LEA.HI.X.SX32 R5, R22, R29, 0x1, P5 ;  /* 0x0000001d16057211 */ /* 0x000fc400028f0eff */
[----:B------:R-:W-:-:S05]  /*11640*/  IADD3 R12, P2, R23, R28, RZ ;  /* 0x0000001c170c7210 */ /* 0x000fca0007f5e0ff */
[----:B------:R-:W2:Y:S01]  /*11650*/  LDC R22, c[0x0][0x268] ;  /* 0x00009a00ff167b82 */ /* 0x000ea20000000800 */
[----:B------:R-:W-:-:S07]  /*11660*/  IADD3 R2, P3, R24, R28, RZ ;  /* 0x0000001c18027210 */ /* 0x000fce0007f7e0ff */
[----:B------:R-:W3:Y:S01]  /*11670*/  LDC R18, c[0x0][0x268] ;  /* 0x00009a00ff127b82 */ /* 0x000ee20000000800 */
[----:B-1----:R-:W-:Y:S01]  /*11680*/  IMAD R26, R26, 0xdd, RZ ;  /* 0x000000dd1a1a7824 */ /* 0x002fe200078e02ff */
[----:B------:R-:W-:Y:S06]  /*11690*/  STL.64 [R1+0x1350], R4 ;  /* 0x0013500401007387 */ /* 0x000fec0000100a00 */
[----:B------:R-:W1:Y:S01]  /*116a0*/  LDC R24, c[0x0][0x268] ;  /* 0x00009a00ff187b82 */ /* 0x000e620000000800 */
[----:B------:R-:W-:-:S07]  /*116b0*/  LEA.HI.X.SX32 R13, R26, R29, 0x1, P2 ;  /* 0x0000001d1a0d7211 */ /* 0x000fce00010f0eff */
[----:B------:R-:W4:Y:S01]  /*116c0*/  LDC R26, c[0x0][0x268] ;  /* 0x00009a00ff1a7b82 */ /* 0x000f220000000800 */
[----:B--2---:R-:W-:Y:S01]  /*116d0*/  IMAD R22, R22, 0x37a, RZ ;  /* 0x0000037a16167824 */ /* 0x004fe200078e02ff */
[----:B------:R-:W-:Y:S04]  /*116e0*/  STL.64 [R1+0xd08], R10 ;  /* 0x000d080a01007387 */ /* 0x000fe80000100a00 */
[----:B------:R-:W-:Y:S04]  /*116f0*/  STL.64 [R1+0xd00], R14 ;  /* 0x000d000e01007387 */ /* 0x000fe80000100a00 */
[----:B------:R2:W-:Y:S02]  /*11700*/  STL.64 [R1+0x1348], R12 ;  /* 0x0013480c01007387 */ /* 0x0005e40000100a00 */
[----:B--2---:R-:W-:Y:S01]  /*11710*/  IADD3 R12, P2, R22, R28, RZ ;  /* 0x0000001c160c7210 */ /* 0x004fe20007f5e0ff */
[----:B----4-:R-:W-:-:S02]  /*11720*/  IMAD R22, R26, 0x1bb, RZ ;  /* 0x000001bb1a167824 */ /* 0x010fc400078e02ff */
[----:B------:R-:W2:Y:S01]  /*11730*/  LDC R26, c[0x0][0x268] ;  /* 0x00009a00ff1a7b82 */ /* 0x000ea20000000800 */
[----:B0-----:R-:W-:Y:S02]  /*11740*/  IMAD R20, R27, 0x378, RZ ;  /* 0x000003781b147824 */ /* 0x001fe400078e02ff */
[----:B-1----:R-:W-:-:S03]  /*11750*/  IMAD R24, R24, 0xde, RZ ;  /* 0x000000de18187824 */ /* 0x002fc600078e02ff */
[-C--:B------:R-:W-:Y:S02]  /*11760*/  IADD3 R14, P1, R20, R28.reuse, RZ ;  /* 0x0000001c140e7210 */ /* 0x080fe40007f3e0ff */
[----:B------:R-:W0:Y:S01]  /*11770*/  LDC R20, c[0x0][0x268] ;  /* 0x00009a00ff147b82 */ /* 0x000e220000000800 */
[----:B------:R-:W-:Y:S02]  /*11780*/  IADD3 R4, P5, R24, R28, RZ ;  /* 0x0000001c18047210 */ /* 0x000fe40007fbe0ff */
[-C--:B------:R-:W-:Y:S01]  /*11790*/  LEA.HI.X.SX32 R3, R23, R29.reuse, 0x1, P3 ;  /* 0x0000001d17037211 */ /* 0x080fe200018f0eff */
[----:B--2---:R-:W-:Y:S01]  /*117a0*/  IMAD R26, R26, 0x6f, RZ ;  /* 0x0000006f1a1a7824 */ /* 0x004fe200078e02ff */
[----:B------:R-:W-:-:S03]  /*117b0*/  LEA.HI.X.SX32 R9, R22, R29, 0x1, P4 ;  /* 0x0000001d16097211 */ /* 0x000fc600020f0eff */
[----:B------:R-:W1:Y:S01]  /*117c0*/  LDC R27, c[0x0][0x268] ;  /* 0x00009a00ff1b7b82 */ /* 0x000e620000000800 */
[----:B------:R-:W-:-:S07]  /*117d0*/  LEA.HI.X.SX32 R5, R26, R29, 0x1, P5 ;  /* 0x0000001d1a057211 */ /* 0x000fce00028f0eff */
[----:B------:R-:W2:Y:S01]  /*117e0*/  LDC R26, c[0x0][0x268] ;  /* 0x00009a00ff1a7b82 */ /* 0x000ea20000000800 */
[----:B0-----:R-:W-:Y:S01]  /*117f0*/  IMAD R20, R20, 0x37e, RZ ;  /* 0x0000037e14147824 */ /* 0x001fe200078e02ff */
[-C--:B------:R-:W-:Y:S01]  /*11800*/  IADD3 R10, P6, R21, R28.reuse, RZ ;  /* 0x0000001c150a7210 */ /* 0x080fe20007fde0ff */
[----:B------:R-:W-:Y:S03]  /*11810*/  STL.64 [R1+0xcf8], R2 ;  /* 0x000cf80201007387 */ /* 0x000fe60000100a00 */
[----:B------:R-:W-:Y:S01]  /*11820*/  LEA.HI.X.SX32 R11, R24, R29, 0x1, P6 ;  /* 0x0000001d180b7211 */ /* 0x000fe200030f0eff */
[----:B------:R0:W-:Y:S01]  /*11830*/  STL.64 [R1+0xcf0], R8 ;  /* 0x000cf00801007387 */ /* 0x0001e20000100a00 */
[----:B------:R-:W4:Y:S08]  /*11840*/  LDC R24, c[0x0][0x268] ;  /* 0x00009a00ff187b82 */ /* 0x000f300000000800 */
[----:B------:R-:W3:Y:S01]  /*11850*/  LDC R23, c[0x0][0x268] ;  /* 0x00009a00ff177b82 */ /* 0x000ee20000000800 */
[----:B0-----:R-:W-:Y:S01]  /*11860*/  IADD3 R8, P5, R20, R28, RZ ;  /* 0x0000001c14087210 */ /* 0x001fe20007fbe0ff */
[----:B--2---:R-:W-:-:S06]  /*11870*/  IMAD R20, R26, 0x1c, RZ ;  /* 0x0000001c1a147824 */ /* 0x004fcc00078e02ff */
[----:B------:R-:W0:Y:S01]  /*11880*/  LDC R26, c[0x0][0x268] ;  /* 0x00009a00ff1a7b82 */ /* 0x000e220000000800 */
[----:B----4-:R-:W-:Y:S02]  /*11890*/  IMAD R16, R24, 0x38, RZ ;  /* 0x0000003818107824 */ /* 0x010fe400078e02ff */
[----:B0-----:R-:W-:-:S05]  /*118a0*/  IMAD R24, R26, 0x1bd, RZ ;  /* 0x000001bd1a187824 */ /* 0x001fca00078e02ff */
[----:B------:R-:W0:Y:S01]  /*118b0*/  LDC R26, c[0x0][0x268] ;  /* 0x00009a00ff1a7b82 */ /* 0x000e220000000800 */
[----:B------:R-:W-:-:S07]  /*118c0*/  LEA.HI.X.SX32 R13, R24, R29, 0x1, P2 ;  /* 0x0000001d180d7211 */ /* 0x000fce00010f0eff */
[----:B------:R-:W2:Y:S01]  /*118d0*/  LDC R24, c[0x0][0x268] ;  /* 0x00009a00ff187b82 */ /* 0x000ea20000000800 */
[----:B-1----:R-:W-:Y:S02]  /*118e0*/  IMAD R27, R27, 0x1be, RZ ;  /* 0x000001be1b1b7824 */ /* 0x002fe400078e02ff */
[----:B---3--:R-:W-:-:S03]  /*118f0*/  IMAD R23, R23, 0x37c, RZ ;  /* 0x0000037c17177824 */ /* 0x008fc600078e02ff */
[-C--:B------:R-:W-:Y:S02]  /*11900*/  IADD3 R2, P3, R27, R28.reuse, RZ ;  /* 0x0000001c1b027210 */ /* 0x080fe40007f7e0ff */
[----:B------:R-:W-:Y:S01]  /*11910*/  IADD3 R22, P4, R23, R28, RZ ;  /* 0x0000001c17167210 */ /* 0x000fe20007f9e0ff */
[----:B------:R1:W-:Y:S01]  /*11920*/  STL.64 [R1+0x1660], R4 ;  /* 0x0016600401007387 */ /* 0x0003e20000100a00 */
[----:B0-----:R-:W-:Y:S02]  /*11930*/  IMAD R26, R26, 0xdf, RZ ;  /* 0x000000df1a1a7824 */ /* 0x001fe400078e02ff */
[-C--:B------:R-:W-:Y:S02]  /*11940*/  LEA.HI.X.SX32 R23, R27, R29.reuse, 0x1, P4 ;  /* 0x0000001d1b177211 */ /* 0x080fe400020f0eff */
[----:B------:R-:W0:Y:S01]  /*11950*/  LDC R27, c[0x0][0x268] ;  /* 0x00009a00ff1b7b82 */ /* 0x000e220000000800 */
[-C--:B------:R-:W-:Y:S01]  /*11960*/  LEA.HI.X.SX32 R3, R26, R29.reuse, 0x1, P3 ;  /* 0x0000001d1a037211 */ /* 0x080fe200018f0eff */
[----:B-1----:R-:W-:Y:S01]  /*11970*/  IMAD R4, R18, 0xe, RZ ;  /* 0x0000000e12047824 */ /* 0x002fe200078e02ff */
[----:B------:R-:W-:Y:S01]  /*11980*/  LEA.HI.X.SX32 R15, R21, R29, 0x1, P1 ;  /* 0x0000001d150f7211 */ /* 0x000fe200008f0eff */
[----:B--2---:R-:W-:-:S04]  /*11990*/  IMAD R18, R24, 0xe0, RZ ;  /* 0x000000e018127824 */ /* 0x004fc800078e02ff */
[----:B------:R-:W1:Y:S08]  /*119a0*/  LDC R26, c[0x0][0x268] ;  /* 0x00009a00ff1a7b82 */ /* 0x000e700000000800 */
[----:B------:R-:W2:Y:S08]  /*119b0*/  LDC R21, c[0x0][0x268] ;  /* 0x00009a00ff157b82 */ /* 0x000eb00000000800 */
[----:B------:R-:W3:Y:S01]  /*119c0*/  LDC R24, c[0x0][0x268] ;  /* 0x00009a00ff187b82 */ /* 0x000ee20000000800 */
[----:B0-----:R-:W-:-:S02]  /*119d0*/  IMAD R27, R27, 0x1c0, RZ ;  /* 0x000001c01b1b7824 */ /* 0x001fc400078e02ff */
[----:B-1----:R-:W-:-:S05]  /*119e0*/  IMAD R26, R26, 0x1bf, RZ ;  /* 0x000001bf1a1a7824 */ /* 0x002fca00078e02ff */
[----:B------:R-:W-:Y:S01]  /*119f0*/  LEA.HI.X.SX32 R9, R26, R29, 0x1, P5 ;  /* 0x0000001d1a097211 */ /* 0x000fe200028f0eff */
[----:B--2---:R-:W-:Y:S01]  /*11a00*/  IMAD R17, R21, 0x70, RZ ;  /* 0x0000007015117824 */ /* 0x004fe200078e02ff */
[----:B------:R-:W-:Y:S02]  /*11a10*/  IADD3 R26, P5, R27, R28, RZ ;  /* 0x0000001c1b1a7210 */ /* 0x000fe40007fbe0ff */
[----:B------:R-:W0:Y:S01]  /*11a20*/  LDC R27, c[0x0][0x268] ;  /* 0x00009a00ff1b7b82 */ /* 0x000e220000000800 */
[----:B---3--:R-:W-:-:S07]  /*11a30*/  IMAD R21, R24, 0x7, RZ ;  /* 0x0000000718157824 */ /* 0x008fce00078e02ff */
[----:B------:R-:W1:Y:S01]  /*11a40*/  LDC R24, c[0x0][0x268] ;  /* 0x00009a00ff187b82 */ /* 0x000e620000000800 */
[----:B------:R2:W-:Y:S04]  /*11a50*/  STL.64 [R1+0x1340], R10 ;  /* 0x0013400a01007387 */ /* 0x0005e80000100a00 */
[----:B------:R3:W-:Y:S04]  /*11a60*/  STL.64 [R1+0xce8], R14 ;  /* 0x000ce80e01007387 */ /* 0x0007e80000100a00 */
[----:B------:R4:W-:Y:S01]  /*11a70*/  STL.64 [R1+0xce0], R12 ;  /* 0x000ce00c01007387 */ /* 0x0009e20000100a00 */
[----:B--2---:R-:W-:-:S03]  /*11a80*/  IADD3 R10, P6, R4, R28, RZ ;  /* 0x0000001c040a7210 */ /* 0x004fc60007fde0ff */
[----:B------:R2:W-:Y:S01]  /*11a90*/  STL.64 [R1+0x1338], R2 ;  /* 0x0013380201007387 */ /* 0x0005e20000100a00 */
[-C--:B---3--:R-:W-:Y:S02]  /*11aa0*/  IADD3 R14, P1, R20, R28.reuse, RZ ;  /* 0x0000001c140e7210 */ /* 0x088fe40007f3e0ff */
[-C--:B------:R-:W-:Y:S02]  /*11ab0*/  LEA.HI.X.SX32 R11, R21, R29.reuse, 0x1, P6 ;  /* 0x0000001d150b7211 */ /* 0x080fe400030f0eff */
[-C--:B----4-:R-:W-:Y:S01]  /*11ac0*/  IADD3 R12, P2, R16, R28.reuse, RZ ;  /* 0x0000001c100c7210 */ /* 0x090fe20007f5e0ff */
[----:B------:R3:W-:Y:S01]  /*11ad0*/  STL.64 [R1+0xcd8], R22 ;  /* 0x000cd81601007387 */ /* 0x0007e20000100a00 */
[-C--:B------:R-:W-:Y:S01]  /*11ae0*/  LEA.HI.X.SX32 R15, R4, R29.reuse, 0x1, P1 ;  /* 0x0000001d040f7211 */ /* 0x080fe200008f0eff */
[----:B-1----:R-:W-:Y:S01]  /*11af0*/  IMAD R5, R24, 0x382, RZ ;  /* 0x0000038218057824 */ /* 0x002fe200078e02ff */
[----:B--2---:R-:W-:Y:S01]  /*11b00*/  IADD3 R2, P3, R17, R28, RZ ;  /* 0x0000001c11027210 */ /* 0x004fe20007f7e0ff */
[----:B------:R1:W-:Y:S01]  /*11b10*/  STL.64 [R1+0xcd0], R8 ;  /* 0x000cd00801007387 */ /* 0x0003e20000100a00 */
[-C--:B------:R-:W-:Y:S01]  /*11b20*/  LEA.HI.X.SX32 R13, R20, R29.reuse, 0x1, P2 ;  /* 0x0000001d140d7211 */ /* 0x080fe200010f0eff */
[----:B------:R-:W2:Y:S01]  /*11b30*/  LDC R21, c[0x0][0x268] ;  /* 0x00009a00ff157b82 */ /* 0x000ea20000000800 */
[----:B------:R-:W-:-:S02]  /*11b40*/  LEA.HI.X.SX32 R3, R16, R29, 0x1, P3 ;  /* 0x0000001d10037211 */ /* 0x000fc400018f0eff */
[CC--:B---3--:R-:W-:Y:S02]  /*11b50*/  IADD3 R22, P4, R18.reuse, R28.reuse, RZ ;  /* 0x0000001c12167210 */ /* 0x0c8fe40007f9e0ff */
[-C--:B------:R-:W-:Y:S01]  /*11b60*/  IADD3 R24, P6, R25, R28.reuse, RZ ;  /* 0x0000001c19187210 */ /* 0x080fe20007fde0ff */
[----:B-1----:R-:W3:Y:S01]  /*11b70*/  LDL.LU.64 R8, [R1+0x2c58] ;  /* 0x002c580001087983 */ /* 0x002ee20000300a00 */
[-C--:B------:R-:W-:Y:S01]  /*11b80*/  LEA.HI.X.SX32 R23, R17, R29.reuse, 0x1, P4 ;  /* 0x0000001d11177211 */ /* 0x080fe200020f0eff */
[----:B0-----:R-:W-:Y:S01]  /*11b90*/  IMAD R25, R27, 0x1c0, RZ ;  /* 0x000001c01b197824 */ /* 0x001fe200078e02ff */
[----:B------:R-:W-:Y:S01]  /*11ba0*/  IADD3 R4, P1, R5, R28, RZ ;  /* 0x0000001c05047210 */ /* 0x000fe20007f3e0ff */
[----:B------:R0:W-:Y:S01]  /*11bb0*/  STL.64 [R1+0x1938], R10 ;  /* 0x0019380a01007387 */ /* 0x0001e20000100a00 */
[----:B------:R-:W-:Y:S01]  /*11bc0*/  LEA.HI.X.SX32 R27, R18, R29, 0x1, P5 ;  /* 0x0000001d121b7211 */ /* 0x000fe200028f0eff */
[----:B------:R-:W1:Y:S08]  /*11bd0*/  LDC R20, c[0x0][0x268] ;  /* 0x00009a00ff147b82 */ /* 0x000e700000000800 */
[----:B------:R-:W4:Y:S01]  /*11be0*/  LDC R17, c[0x0][0x268] ;  /* 0x00009a00ff117b82 */ /* 0x000f220000000800 */
[----:B0-----:R-:W3:Y:S04]  /*11bf0*/  LDL.LU.64 R10, [R1+0x2c50] ;  /* 0x002c5000010a7983 */ /* 0x001ee80000300a00 */
[----:B------:R-:W-:Y:S04]  /*11c00*/  STL.64 [R1+0x1908], R14 ;  /* 0x0019080e01007387 */ /* 0x000fe80000100a00 */
[----:B------:R0:W-:Y:S04]  /*11c10*/  STL.64 [R1+0x18a8], R12 ;  /* 0x0018a80c01007387 */ /* 0x0001e80000100a00 */
[----:B0-----:R-:W3:Y:S04]  /*11c20*/  LDL.LU.64 R12, [R1+0x2c48] ;  /* 0x002c4800010c7983 */ /* 0x001ee80000300a00 */
[----:B------:R0:W-:Y:S04]  /*11c30*/  STL.64 [R1+0x17e8], R2 ;  /* 0x0017e80201007387 */ /* 0x0001e80000100a00 */
[----:B0-----:R-:W3:Y:S04]  /*11c40*/  LDL.LU.64 R2, [R1+0x2c40] ;  /* 0x002c400001027983 */ /* 0x001ee80000300a00 */
[----:B------:R0:W-:Y:S04]  /*11c50*/  STL.64 [R1+0x1658], R22 ;  /* 0x0016581601007387 */ /* 0x0001e80000100a00 */
[----:B0-----:R-:W3:Y:S04]  /*11c60*/  LDL.LU.64 R22, [R1+0x2c38] ;  /* 0x002c380001167983 */ /* 0x001ee80000300a00 */
[----:B------:R0:W-:Y:S04]  /*11c70*/  STL.64 [R1+0x1330], R26 ;  /* 0x0013301a01007387 */ /* 0x0001e80000100a00 */
[----:B0-----:R-:W3:Y:S01]  /*11c80*/  LDL.LU.64 R26, [R1+0x2c30] ;  /* 0x002c3000011a7983 */ /* 0x001ee20000300a00 */
[----:B--2---:R-:W-:-:S02]  /*11c90*/  IMAD R15, R21, 0x1c2, RZ ;  /* 0x000001c2150f7824 */ /* 0x004fc400078e02ff */
[----:B------:R-:W0:Y:S01]  /*11ca0*/  LDC R21, c[0x0][0x268] ;  /* 0x00009a00ff157b82 */ /* 0x000e220000000800 */
[----:B------:R-:W-:Y:S01]  /*11cb0*/  LEA.HI.X.SX32 R25, R25, R29, 0x1, P6 ;  /* 0x0000001d19197211 */ /* 0x000fe200030f0eff */
[----:B-1----:R-:W-:-:S04]  /*11cc0*/  IMAD R16, R20, 0x386, RZ ;  /* 0x0000038614107824 */ /* 0x002fc800078e02ff */
[----:B------:R1:W-:Y:S01]  /*11cd0*/  STL.64 [R1+0xcc8], R24 ;  /* 0x000cc81801007387 */ /* 0x0003e20000100a00 */
[----:B------:R-:W-:-:S03]  /*11ce0*/  IADD3 R14, P2, R15, R28, RZ ;  /* 0x0000001c0f0e7210 */ /* 0x000fc60007f5e0ff */
[----:B-1----:R-:W2:Y:S01]  /*11cf0*/  LDL.LU R24, [R1+0x2c28] ;  /* 0x002c280001187983 */ /* 0x002ea20000300800 */
[----:B0-----:R-:W-:-:S05]  /*11d00*/  IMAD R21, R21, 0x384, RZ ;  /* 0x0000038415157824 */ /* 0x001fca00078e02ff */
[-C--:B------:R-:W-:Y:S01]  /*11d10*/  IADD3 R20, P3, R21, R28.reuse, RZ ;  /* 0x0000001c15147210 */ /* 0x080fe20007f7e0ff */
[----:B----4-:R-:W-:Y:S01]  /*11d20*/  IMAD R17, R17, 0x1c3, RZ ;  /* 0x000001c311117824 */ /* 0x010fe200078e02ff */
[----:B------:R-:W-:-:S04]  /*11d30*/  IADD3 R16, P4, R16, R28, RZ ;  /* 0x0000001c10107210 */ /* 0x000fc80007f9e0ff */
[----:B------:R-:W-:Y:S01]  /*11d40*/  LEA.HI.X.SX32 R17, R17, R29, 0x1, P4 ;  /* 0x0000001d11117211 */ /* 0x000fe200020f0eff */
[----:B---3--:R-:W-:-:S05]  /*11d50*/  IMAD R18, R27, 0x1c1, RZ ;  /* 0x000001c11b127824 */ /* 0x008fca00078e02ff */
[----:B------:R-:W-:Y:S02]  /*11d60*/  LEA.HI.X.SX32 R5, R18, R29, 0x1, P1 ;  /* 0x0000001d12057211 */ /* 0x000fe400008f0eff */
[----:B------:R-:W0:Y:S03]  /*11d70*/  LDC R18, c[0x0][0x268] ;  /* 0x00009a00ff127b82 */ /* 0x000e260000000800 */
[----:B------:R1:W-:Y:S02]  /*11d80*/  STL.64 [R1+0xcc0], R4 ;  /* 0x000cc00401007387 */ /* 0x0003e40000100a00 */
[----:B-1----:R-:W-:-:S03]  /*11d90*/  IMAD R4, R23, 0xe1, RZ ;  /* 0x000000e117047824 */ /* 0x002fc600078e02ff */
[----:B------:R-:W1:Y:S02]  /*11da0*/  LDC R5, c[0x0][0x268] ;  /* 0x00009a00ff057b82 */ /* 0x000e640000000800 */
[----:B------:R-:W-:Y:S01]  /*11db0*/  LEA.HI.X.SX32 R15, R4, R29, 0x1, P2 ;  /* 0x0000001d040f7211 */ /* 0x000fe200010f0eff */
[----:B0-----:R-:W-:-:S04]  /*11dc0*/  IMAD R21, R18, 0x1c2, RZ ;  /* 0x000001c212157824 */ /* 0x001fc800078e02ff */
[----:B------:R0:W-:Y:S01]  /*11dd0*/  STL.64 [R1+0x1328], R14 ;  /* 0x0013280e01007387 */ /* 0x0001e20000100a00 */
[----:B------:R-:W3:Y:S01]  /*11de0*/  LDC R18, c[0x0][0x268] ;  /* 0x00009a00ff127b82 */ /* 0x000ee20000000800 */
[----:B------:R-:W-:-:S07]  /*11df0*/  LEA.HI.X.SX32 R21, R21, R29, 0x1, P3 ;  /* 0x0000001d15157211 */ /* 0x000fce00018f0eff */
[----:B------:R-:W4:Y:S01]  /*11e00*/  LDC R23, c[0x0][0x268] ;  /* 0x00009a00ff177b82 */ /* 0x000f220000000800 */
[----:B0-----:R-:W4:Y:S04]  /*11e10*/  LDL.LU.64 R14, [R1+0x2c20] ;  /* 0x002c2000010e7983 */ /* 0x001f280000300a00 */
[----:B------:R0:W-:Y:S04]  /*11e20*/  STL.64 [R1+0xcb8], R20 ;  /* 0x000cb81401007387 */ /* 0x0001e80000100a00 */
[----:B0-----:R-:W4:Y:S04]  /*11e30*/  LDL.LU.64 R20, [R1+0x2c18] ;  /* 0x002c180001147983 */ /* 0x001f280000300a00 */
[----:B------:R0:W-:Y:S04]  /*11e40*/  STL.64 [R1+0xcb0], R16 ;  /* 0x000cb01001007387 */ /* 0x0001e80000100a00 */
[----:B0-----:R-:W4:Y:S01]  /*11e50*/  LDL.LU R17, [R1+0x2c10] ;  /* 0x002c100001117983 */ /* 0x001f220000300800 */
[----:B-1----:R-:W-:-:S05]  /*11e60*/  IMAD R5, R5, 0x38a, RZ ;  /* 0x0000038a05057824 */ /* 0x002fca00078e02ff */
[-C--:B------:R-:W-:Y:S02]  /*11e70*/  IADD3 R4, P2, R5, R28.reuse, RZ ;  /* 0x0000001c05047210 */ /* 0x080fe40007f5e0ff */
[----:B------:R-:W0:Y:S01]  /*11e80*/  LDC R5, c[0x0][0x268] ;  /* 0x00009a00ff057b82 */ /* 0x000e220000000800 */
[----:B---3--:R-:W-:Y:S01]  /*11e90*/  IMAD R27, R18, 0x71, RZ ;  /* 0x00000071121b7824 */ /* 0x008fe200078e02ff */
[-C--:B------:R-:W-:Y:S01]  /*11ea0*/  IADD3 R26, P5, R26, R28.reuse, RZ ;  /* 0x0000001c1a1a7210 */ /* 0x080fe20007fbe0ff */
[----:B------:R-:W-:Y:S01]  /*11eb0*/  IMAD R25, R3, 0xe2, RZ ;  /* 0x000000e203197824 */ /* 0x000fe200078e02ff */
[-C--:B--2---:R-:W-:Y:S01]  /*11ec0*/  IADD3 R24, P6, R24, R28.reuse, RZ ;  /* 0x0000001c18187210 */ /* 0x084fe20007fde0ff */
[----:B----4-:R-:W-:Y:S01]  /*11ed0*/  IMAD R23, R23, 0x1c4, RZ ;  /* 0x000001c417177824 */ /* 0x010fe200078e02ff */
[----:B------:R-:W-:Y:S02]  /*11ee0*/  IADD3 R22, P1, R22, R28, RZ ;  /* 0x0000001c16167210 */ /* 0x000fe40007f3e0ff */
[----:B------:R-:W-:-:S02]  /*11ef0*/  LEA.HI.X.SX32 R27, R27, R29, 0x1, P5 ;  /* 0x0000001d1b1b7211 */ /* 0x000fc400028f0eff */
[-C--:B------:R-:W-:Y:S02]  /*11f00*/  IADD3 R18, P3, R19, R28.reuse, RZ ;  /* 0x0000001c13127210 */ /* 0x080fe40007f7e0ff */
[-C--:B------:R-:W-:Y:S01]  /*11f10*/  LEA.HI.X.SX32 R25, R25, R29.reuse, 0x1, P6 ;  /* 0x0000001d19197211 */ /* 0x080fe200030f0eff */
[----:B------:R1:W-:Y:S01]  /*11f20*/  STL.64 [R1+0x1650], R26 ;  /* 0x0016501a01007387 */ /* 0x0003e20000100a00 */
[-C--:B------:R-:W-:Y:S01]  /*11f30*/  LEA.HI.X.SX32 R23, R23, R29.reuse, 0x1, P1 ;  /* 0x0000001d17177211 */ /* 0x080fe200008f0eff */
[----:B0-----:R-:W-:Y:S01]  /*11f40*/  IMAD R19, R5, 0xe3, RZ ;  /* 0x000000e305137824 */ /* 0x001fe200078e02ff */
[----:B-1----:R-:W-:Y:S02]  /*11f50*/  IADD3 R26, P5, R2, R28, RZ ;  /* 0x0000001c021a7210 */ /* 0x002fe40007fbe0ff */
[----:B------:R-:W2:Y:S02]  /*11f60*/  LDL.64 R2, [R1+0x488] ;  /* 0x0004880001027983 */ /* 0x000ea40000100a00 */
[----:B------:R-:W-:-:S02]  /*11f70*/  LEA.HI.X.SX32 R19, R19, R29, 0x1, P3 ;  /* 0x0000001d13137211 */ /* 0x000fc400018f0eff */
[----:B------:R-:W-:Y:S04]  /*11f80*/  STL.64 [R1+0x1320], R24 ;  /* 0x0013201801007387 */ /* 0x000fe80000100a00 */
[----:B------:R-:W-:Y:S01]  /*11f90*/  STL.64 [R1+0xca8], R22 ;  /* 0x000ca81601007387 */ /* 0x000fe20000100a00 */
[----:B------:R-:W-:-:S05]  /*11fa0*/  LEA.HI.X.SX32 R5, R21, R29, 0x1, P2 ;  /* 0x0000001d15057211 */ /* 0x000fca00010f0eff */
[----:B------:R0:W-:Y:S04]  /*11fb0*/  STL.64 [R1+0xca0], R4 ;  /* 0x000ca00401007387 */ /* 0x0001e80000100a00 */
[----:B0-----:R-:W3:Y:S04]  /*11fc0*/  LDL.LU.64 R4, [R1+0x2c08] ;  /* 0x002c080001047983 */ /* 0x001ee80000300a00 */
[----:B------:R0:W-:Y:S01]  /*11fd0*/  STL.64 [R1+0x1318], R18 ;  /* 0x0013181201007387 */ /* 0x0001e20000100a00 */
[----:B------:R-:W-:Y:S01]  /*11fe0*/  IADD3 R16, P4, R17, R28, RZ ;  /* 0x0000001c11107210 */ /* 0x000fe20007f9e0ff */
[----:B------:R-:W-:-:S02]  /*11ff0*/  IMAD R17, R20, 0x1c6, RZ ;  /* 0x000001c614117824 */ /* 0x000fc400078e02ff */
[----:B0-----:R-:W4:Y:S03]  /*12000*/  LDL.LU R18, [R1+0x2c04] ;  /* 0x002c040001127983 */ /* 0x001f260000300800 */
[----:B------:R-:W-:-:S05]  /*12010*/  LEA.HI.X.SX32 R17, R17, R29, 0x1, P4 ;  /* 0x0000001d11117211 */ /* 0x000fca00020f0eff */
[----:B------:R0:W-:Y:S04]  /*12020*/  STL.64 [R1+0xc98], R16 ;  /* 0x000c981001007387 */ /* 0x0001e80000100a00 */
[----:B0-----:R-:W2:Y:S01]  /*12030*/  LDL.LU R16, [R1+0x2c00] ;  /* 0x002c000001107983 */ /* 0x001ea20000300800 */
[-C--:B------:R-:W-:Y:S02]  /*12040*/  IADD3 R24, P6, R11, R28.reuse, RZ ;  /* 0x0000001c0b187210 */ /* 0x080fe40007fde0ff */
[----:B------:R-:W-:Y:S02]  /*12050*/  IADD3 R22, P1, R9, R28, RZ ;  /* 0x0000001c09167210 */ /* 0x000fe40007f3e0ff */
[-C--:B------:R-:W-:Y:S02]  /*12060*/  LEA.HI.X.SX32 R25, R13, R29.reuse, 0x1, P6 ;  /* 0x0000001d0d197211 */ /* 0x080fe400030f0eff */
[----:B------:R-:W0:Y:S01]  /*12070*/  LDC R13, c[0x0][0x268] ;  /* 0x00009a00ff0d7b82 */ /* 0x000e220000000800 */
[----:B------:R-:W-:-:S07]  /*12080*/  LEA.HI.X.SX32 R23, R11, R29, 0x1, P1 ;  /* 0x0000001d0b177211 */ /* 0x000fce00008f0eff */
[----:B------:R-:W1:Y:S01]  /*12090*/  LDC R11, c[0x0][0x268] ;  /* 0x00009a00ff0b7b82 */ /* 0x000e620000000800 */
[----:B------:R-:W-:Y:S01]  /*120a0*/  LEA.HI.X.SX32 R27, R15, R29, 0x1, P5 ;  /* 0x0000001d0f1b7211 */ /* 0x000fe200028f0eff */
[----:B------:R-:W-:Y:S01]  /*120b0*/  IMAD R7, R7, 0x1c9, RZ ;  /* 0x000001c907077824 */ /* 0x000fe200078e02ff */
[----:B------:R-:W-:-:S03]  /*120c0*/  IADD3 R14, P5, R14, R28, RZ ;  /* 0x0000001c0e0e7210 */ /* 0x000fc60007fbe0ff */
[----:B------:R0:W-:Y:S01]  /*120d0*/  STL.64 [R1+0xc90], R26 ;  /* 0x000c901a01007387 */ /* 0x0001e20000100a00 */
[-C--:B------:R-:W-:Y:S01]  /*120e0*/  IADD3 R12, P6, R12, R28.reuse, RZ ;  /* 0x0000001c0c0c7210 */ /* 0x080fe20007fde0ff */
[----:B------:R-:W-:Y:S01]  /*120f0*/  IMAD R0, R0, 0x1cc, RZ ;  /* 0x000001cc00007824 */ /* 0x000fe200078e02ff */
[----:B------:R-:W-:Y:S01]  /*12100*/  IADD3 R10, P1, R10, R28, RZ ;  /* 0x0000001c0a0a7210 */ /* 0x000fe20007f3e0ff */
[----:B0-----:R-:W2:Y:S01]  /*12110*/  LDL.LU.64 R26, [R1+0x2bf8] ;  /* 0x002bf800011a7983 */ /* 0x001ea20000300a00 */
[----:B------:R-:W-:-:S03]  /*12120*/  IMAD R13, R13, 0x1ca, RZ ;  /* 0x000001ca0d0d7824 */ /* 0x000fc600078e02ff */
[----:B------:R0:W-:Y:S01]  /*12130*/  STL.64 [R1+0x17e0], R24 ;  /* 0x0017e01801007387 */ /* 0x0001e20000100a00 */
[----:B-1----:R-:W-:Y:S01]  /*12140*/  IMAD R11, R11, 0x1cb, RZ ;  /* 0x000001cb0b0b7824 */ /* 0x002fe200078e02ff */
[-C--:B------:R-:W-:Y:S02]  /*12150*/  LEA.HI.X.SX32 R13, R13, R29.reuse, 0x1, P6 ;  /* 0x0000001d0d0d7211 */ /* 0x080fe400030f0eff */
[----:B0-----:R-:W2:Y:S04]  /*12160*/  LDL.LU.64 R24, [R1+0x2bf0] ;  /* 0x002bf00001187983 */ /* 0x001ea80000300a00 */
[----:B------:R0:W-:Y:S01]  /*12170*/  STL.64 [R1+0x1648], R22 ;  /* 0x0016481601007387 */ /* 0x0001e20000100a00 */
[----:B------:R-:W-:Y:S01]  /*12180*/  LEA.HI.X.SX32 R11, R11, R29, 0x1, P1 ;  /* 0x0000001d0b0b7211 */ /* 0x000fe200008f0eff */
[----:B------:R-:W-:-:S02]  /*12190*/  IMAD R6, R6, 0x398, RZ ;  /* 0x0000039806067824 */ /* 0x000fc400078e02ff */
[----:B0-----:R-:W2:Y:S01]  /*121a0*/  LDL.LU.64 R22, [R1+0x2be8] ;  /* 0x002be80001167983 */ /* 0x001ea20000300a00 */
[----:B---3--:R-:W-:-:S04]  /*121b0*/  IADD3 R20, P2, R5, R28, RZ ;  /* 0x0000001c05147210 */ /* 0x008fc80007f5e0ff */
[----:B------:R-:W-:Y:S02]  /*121c0*/  LEA.HI.X.SX32 R21, R9, R29, 0x1, P2 ;  /* 0x0000001d09157211 */ /* 0x000fe400010f0eff */
[----:B------:R-:W0:Y:S01]  /*121d0*/  LDC R9, c[0x0][0x268] ;  /* 0x00009a00ff097b82 */ /* 0x000e220000000800 */
[----:B----4-:R-:W-:-:S04]  /*121e0*/  IADD3 R18, P3, R18, R28, RZ ;  /* 0x0000001c12127210 */ /* 0x010fc80007f7e0ff */
[----:B------:R-:W-:-:S03]  /*121f0*/  LEA.HI.X.SX32 R19, R5, R29, 0x1, P3 ;  /* 0x0000001d05137211 */ /* 0x000fc600018f0eff */
[----:B------:R-:W1:Y:S01]  /*12200*/  LDC R5, c[0x0][0x268] ;  /* 0x00009a00ff057b82 */ /* 0x000e620000000800 */
[----:B------:R-:W-:Y:S01]  /*12210*/  IMAD R15, R4, 0xe5, RZ ;  /* 0x000000e5040f7824 */ /* 0x000fe200078e02ff */
[----:B------:R3:W-:Y:S01]  /*12220*/  STL.64 [R1+0x1310], R20 ;  /* 0x0013101401007387 */ /* 0x0007e20000100a00 */
[----:B------:R-:W-:-:S03]  /*12230*/  IADD3 R8, P2, R8, R28, RZ ;  /* 0x0000001c08087210 */ /* 0x000fc60007f5e0ff */
[-C--:B------:R-:W-:Y:S02]  /*12240*/  LEA.HI.X.SX32 R15, R15, R29.reuse, 0x1, P5 ;  /* 0x0000001d0f0f7211 */ /* 0x080fe400028f0eff */
[-C--:B--2---:R-:W-:Y:S01]  /*12250*/  IADD3 R16, P4, R16, R28.reuse, RZ ;  /* 0x0000001c10107210 */ /* 0x084fe20007f9e0ff */
[----:B0-----:R-:W-:Y:S01]  /*12260*/  IMAD R9, R9, 0x73, RZ ;  /* 0x0000007309097824 */ /* 0x001fe200078e02ff */
[----:B---3--:R-:W2:Y:S02]  /*12270*/  LDL.LU.64 R20, [R1+0x2be0] ;  /* 0x002be00001147983 */ /* 0x008ea40000300a00 */
[-C--:B------:R-:W-:Y:S02]  /*12280*/  LEA.HI.X.SX32 R17, R7, R29.reuse, 0x1, P4 ;  /* 0x0000001d07117211 */ /* 0x080fe400020f0eff */
[----:B------:R0:W-:Y:S01]  /*12290*/  STL.64 [R1+0xc88], R18 ;  /* 0x000c881201007387 */ /* 0x0001e20000100a00 */
[----:B------:R-:W-:Y:S02]  /*122a0*/  IADD3 R4, P3, R0, R28, RZ ;  /* 0x0000001c00047210 */ /* 0x000fe40007f7e0ff */
[-C--:B------:R-:W-:Y:S01]  /*122b0*/  LEA.HI.X.SX32 R9, R9, R29.reuse, 0x1, P2 ;  /* 0x0000001d09097211 */ /* 0x080fe200010f0eff */
[----:B-1----:R-:W-:Y:S01]  /*122c0*/  IMAD R5, R5, 0xe6, RZ ;  /* 0x000000e605057824 */ /* 0x002fe200078e02ff */
[----:B0-----:R-:W3:Y:S04]  /*122d0*/  LDL.LU.64 R18, [R1+0x2bd8] ;  /* 0x002bd80001127983 */ /* 0x001ee80000300a00 */
[----:B------:R0:W-:Y:S01]  /*122e0*/  STL.64 [R1+0xc80], R16 ;  /* 0x000c801001007387 */ /* 0x0001e20000100a00 */
[----:B------:R-:W-:-:S02]  /*122f0*/  LEA.HI.X.SX32 R5, R5, R29, 0x1, P3 ;  /* 0x0000001d05057211 */ /* 0x000fc400018f0eff */
[----:B------:R-:W-:Y:S01]  /*12300*/  IADD3 R6, P4, R6, R28, RZ ;  /* 0x0000001c06067210 */ /* 0x000fe20007f9e0ff */
[----:B0-----:R-:W4:Y:S04]  /*12310*/  LDL.LU.64 R16, [R1+0x2bd0] ;  /* 0x002bd00001107983 */ /* 0x001f280000300a00 */
[----:B------:R0:W-:Y:S01]  /*12320*/  STL.64 [R1+0x1308], R14 ;  /* 0x0013080e01007387 */ /* 0x0001e20000100a00 */
[----:B------:R-:W-:-:S03]  /*12330*/  LEA.HI.X.SX32 R7, R0, R29, 0x1, P4 ;  /* 0x0000001d00077211 */ /* 0x000fc600020f0eff */
[----:B0-----:R-:W2:Y:S04]  /*12340*/  LDL.LU.64 R14, [R1+0x2bc8] ;  /* 0x002bc800010e7983 */ /* 0x001ea80000300a00 */
[----:B------:R0:W-:Y:S04]  /*12350*/  STL.64 [R1+0xc78], R12 ;  /* 0x000c780c01007387 */ /* 0x0001e80000100a00 */
[----:B0-----:R-:W3:Y:S04]  /*12360*/  LDL.LU.64 R12, [R1+0x2bc0] ;  /* 0x002bc000010c7983 */ /* 0x001ee80000300a00 */
[----:B------:R0:W-:Y:S04]  /*12370*/  STL.64 [R1+0xc70], R10 ;  /* 0x000c700a01007387 */ /* 0x0001e80000100a00 */
[----:B0-----:R-:W4:Y:S04]  /*12380*/  LDL.LU.64 R10, [R1+0x2bb8] ;  /* 0x002bb800010a7983 */ /* 0x001f280000300a00 */
[----:B------:R0:W-:Y:S04]  /*12390*/  STL.64 [R1+0x1640], R8 ;  /* 0x0016400801007387 */ /* 0x0001e80000100a00 */
[----:B0-----:R-:W2:Y:S04]  /*123a0*/  LDL.LU.64 R8, [R1+0x2bb0] ;  /* 0x002bb00001087983 */ /* 0x001ea80000300a00 */
[----:B------:R0:W-:Y:S04]  /*123b0*/  STL.64 [R1+0x1300], R4 ;  /* 0x0013000401007387 */ /* 0x0001e80000100a00 */
[----:B0-----:R-:W3:Y:S04]  /*123c0*/  LDL.LU.64 R4, [R1+0x2ba8] ;  /* 0x002ba80001047983 */ /* 0x001ee80000300a00 */
[----:B------:R0:W-:Y:S04]  /*123d0*/  STL.64 [R1+0x2a68], R28 ;  /* 0x002a681c01007387 */ /* 0x0001e80000100a00 */
[----:B0-----:R-:W3:Y:S04]  /*123e0*/  LDL.64 R28, [R1+0x490] ;  /* 0x00049000011c7983 */ /* 0x001ee80000100a00 */
[----:B------:R3:W-:Y:S02]  /*123f0*/  STL.64 [R1+0xc68], R6 ;  /* 0x000c680601007387 */ /* 0x0007e40000100a00 */
[----:B---3--:R-:W-:-:S05]  /*12400*/  IMAD.WIDE R6, R4, 0x2, R28 ;  /* 0x0000000204067825 */ /* 0x008fca00078e021c */
[----:B------:R0:W-:Y:S02]  /*12410*/  STL.64 [R1+0x2a58], R6 ;  /* 0x002a580601007387 */ /* 0x0001e40000100a00 */
[----:B0-----:R-:W-:-:S05]  /*12420*/  IMAD.WIDE R6, R4, 0x2, R2 ;  /* 0x0000000204067825 */ /* 0x001fca00078e0202 */
[----:B------:R0:W-:Y:S02]  /*12430*/  STL.64 [R1+0x2a50], R6 ;  /* 0x002a500601007387 */ /* 0x0001e40000100a00 */
[----:B0-----:R-:W-:-:S05]  /*12440*/  IMAD.WIDE R6, R5, 0x2, R28 ;  /* 0x0000000205067825 */ /* 0x001fca00078e021c */
[----:B------:R0:W-:Y:S02]  /*12450*/  STL.64 [R1+0x2a38], R6 ;  /* 0x002a380601007387 */ /* 0x0001e40000100a00 */
[----:B0-----:R-:W-:-:S05]  /*12460*/  IMAD.WIDE R6, R5, 0x2, R2 ;  /* 0x0000000205067825 */ /* 0x001fca00078e0202 */
[----:B------:R0:W-:Y:S04]  /*12470*/  STL.64 [R1+0x2a30], R6 ;  /* 0x002a300601007387 */ /* 0x0001e80000100a00 */
[----:B0-----:R-:W3:Y:S04]  /*12480*/  LDL.LU.64 R6, [R1+0x2ba0] ;  /* 0x002ba00001067983 */ /* 0x001ee80000300a00 */
[----:B------:R3:W-:Y:S02]  /*12490*/  STL.64 [R1+0x2b70], R4 ;  /* 0x002b700401007387 */ /* 0x0007e40000100a00 */
[----:B---3--:R-:W-:-:S05]  /*124a0*/  IMAD.WIDE R4, R6, 0x2, R28 ;  /* 0x0000000206047825 */ /* 0x008fca00078e021c */
[----:B------:R0:W-:Y:S01]  /*124b0*/  STL.64 [R1+0x2a18], R4 ;  /* 0x002a180401007387 */ /* 0x0001e20000100a00 */
[----:B------:R-:W-:-:S04]  /*124c0*/  IMAD.WIDE R28, R7, 0x2, R28 ;  /* 0x00000002071c7825 */ /* 0x000fc800078e021c */
[----:B0-----:R-:W-:-:S05]  /*124d0*/  IMAD.WIDE R4, R6, 0x2, R2 ;  /* 0x0000000206047825 */ /* 0x001fca00078e0202 */
[----:B------:R0:W-:Y:S04]  /*124e0*/  STL.64 [R1+0x2a10], R4 ;  /* 0x002a100401007387 */ /* 0x0001e80000100a00 */
[----:B------:R1:W-:Y:S04]  /*124f0*/  STL.64 [R1+0x2b68], R6 ;  /* 0x002b680601007387 */ /* 0x0003e80000100a00 */
[----:B------:R2:W-:Y:S01]  /*12500*/  STL.64 [R1+0x29f8], R28 ;  /* 0x0029f81c01007387 */ /* 0x0005e20000100a00 */
[----:B0-----:R-:W-:-:S03]  /*12510*/  IMAD.WIDE R4, R7, 0x2, R2 ;  /* 0x0000000207047825 */ /* 0x001fc600078e0202 */
[----:B-1----:R-:W3:Y:S04]  /*12520*/  LDL.64 R6, [R1+0x490] ;  /* 0x0004900001067983 */ /* 0x002ee80000100a00 */
[----:B------:R3:W-:Y:S01]  /*12530*/  STL.64 [R1+0x29f0], R4 ;  /* 0x0029f00401007387 */ /* 0x0007e20000100a00 */
[----:B--2---:R-:W-:-:S04]  /*12540*/  IMAD.WIDE R28, R8, 0x2, R2 ;  /* 0x00000002081c7825 */ /* 0x004fc800078e0202 */
[----:B------:R-:W-:-:S04]  /*12550*/  IMAD.WIDE R2, R9, 0x2, R2 ;  /* 0x0000000209027825 */ /* 0x000fc800078e0202 */
[----:B---3--:R-:W-:-:S05]  /*12560*/  IMAD.WIDE R4, R8, 0x2, R6 ;  /* 0x0000000208047825 */ /* 0x008fca00078e0206 */
[----:B------:R0:W-:Y:S04]  /*12570*/  STL.64 [R1+0x29d8], R4 ;  /* 0x0029d80401007387 */ /* 0x0001e80000100a00 */
[----:B------:R-:W-:Y:S04]  /*12580*/  STL.64 [R1+0x29d0], R28 ;  /* 0x0029d01c01007387 */ /* 0x000fe80000100a00 */
[----:B------:R1:W-:Y:S01]  /*12590*/  STL.64 [R1+0x2b60], R8 ;  /* 0x002b600801007387 */ /* 0x0003e20000100a00 */
[----:B0-----:R-:W-:-:S05]  /*125a0*/  IMAD.WIDE R4, R9, 0x2, R6 ;  /* 0x0000000209047825 */ /* 0x001fca00078e0206 */
[----:B------:R4:W-:Y:S04]  /*125b0*/  STL.64 [R1+0x29b8], R4 ;  /* 0x0029b80401007387 */ /* 0x0009e80000100a00 */
[----:B-1----:R-:W2:Y:S04]  /*125c0*/  LDL.64 R8, [R1+0x488] ;  /* 0x0004880001087983 */ /* 0x002ea80000100a00 */
[----:B------:R0:W-:Y:S01]  /*125d0*/  STL.64 [R1+0x29b0], R2 ;  /* 0x0029b00201007387 */ /* 0x0001e20000100a00 */
[----:B----4-:R-:W-:-:S05]  /*125e0*/  IMAD.WIDE R4, R10, 0x2, R6 ;  /* 0x000000020a047825 */ /* 0x010fca00078e0206 */
[----:B------:R1:W-:Y:S01]  /*125f0*/  STL.64 [R1+0x2998], R4 ;  /* 0x0029980401007387 */ /* 0x0003e20000100a00 */
[----:B0-----:R-:W-:-:S04]  /*12600*/  IMAD.WIDE R2, R11, 0x2, R6 ;  /* 0x000000020b027825 */ /* 0x001fc800078e0206 */
[----:B--2---:R-:W-:-:S04]  /*12610*/  IMAD.WIDE R28, R10, 0x2, R8 ;  /* 0x000000020a1c7825 */ /* 0x004fc800078e0208 */
[--C-:B-1----:R-:W-:Y:S01]  /*12620*/  IMAD.WIDE R4, R11, 0x2, R8.reuse ;  /* 0x000000020b047825 */ /* 0x102fe200078e0208 */
[----:B------:R-:W-:Y:S04]  /*12630*/  STL.64 [R1+0x2990], R28 ;  /* 0x0029901c01007387 */ /* 0x000fe80000100a00 */
[----:B------:R0:W-:Y:S04]  /*12640*/  STL.64 [R1+0x2b78], R10 ;  /* 0x002b780a01007387 */ /* 0x0001e80000100a00 */
[----:B------:R1:W-:Y:S04]  /*12650*/  STL.64 [R1+0x2978], R2 ;  /* 0x0029780201007387 */ /* 0x0003e80000100a00 */
[----:B------:R2:W-:Y:S01]  /*12660*/  STL.64 [R1+0x2970], R4 ;  /* 0x0029700401007387 */ /* 0x0005e20000100a00 */
[----:B0-----:R-:W-:-:S04]  /*12670*/  IMAD.WIDE R10, R12, 0x2, R8 ;  /* 0x000000020c0a7825 */ /* 0x001fc800078e0208 */
[----:B-1----:R-:W-:-:S04]  /*12680*/  IMAD.WIDE R2, R12, 0x2, R6 ;  /* 0x000000020c027825 */ /* 0x002fc800078e0206 */
[C---:B--2---:R-:W-:Y:S01]  /*12690*/  IMAD.WIDE R4, R13.reuse, 0x2, R6 ;  /* 0x000000020d047825 */ /* 0x044fe200078e0206 */
[----:B------:R0:W-:Y:S04]  /*126a0*/  STL.64 [R1+0x2958], R2 ;  /* 0x0029580201007387 */ /* 0x0001e80000100a00 */
[----:B------:R1:W-:Y:S04]  /*126b0*/  STL.64 [R1+0x2950], R10 ;  /* 0x0029500a01007387 */ /* 0x0003e80000100a00 */
[----:B------:R-:W-:Y:S01]  /*126c0*/  STL.64 [R1+0x2b80], R12 ;  /* 0x002b800c01007387 */ /* 0x000fe20000100a00 */
[----:B0-----:R-:W-:-:S03]  /*126d0*/  IMAD.WIDE R2, R13, 0x2, R8 ;  /* 0x000000020d027825 */ /* 0x001fc600078e0208 */
[----:B------:R0:W-:Y:S01]  /*126e0*/  STL.64 [R1+0x2938], R4 ;  /* 0x0029380401007387 */ /* 0x0001e20000100a00 */
[----:B-1----:R-:W-:-:S03]  /*126f0*/  IMAD.WIDE R10, R14, 0x2, R8 ;  /* 0x000000020e0a7825 */ /* 0x002fc600078e0208 */
[----:B------:R1:W-:Y:S01]  /*12700*/  STL.64 [R1+0x2930], R2 ;  /* 0x0029300201007387 */ /* 0x0003e20000100a00 */
[----:B0-----:R-:W-:-:S04]  /*12710*/  IMAD.WIDE R4, R14, 0x2, R6 ;  /* 0x000000020e047825 */ /* 0x001fc800078e0206 */
[C---:B-1----:R-:W-:Y:S01]  /*12720*/  IMAD.WIDE R2, R15.reuse, 0x2, R6 ;  /* 0x000000020f027825 */ /* 0x042fe200078e0206 */
        /* <DEDUP_REMOVED lines=10> */
[----:B------:R-:W-:Y:S04]  /*127d0*/  STL.64 [R1+0x28d0], R10 ;  /* 0x0028d00a01007387 */ /* 0x000fe80000100a00 */
[----:B------:R-:W-:Y:S01]  /*127e0*/  STL.64 [R1+0x2b90], R16 ;  /* 0x002b901001007387 */ /* 0x000fe20000100a00 */
[----:B0-----:R-:W-:-:S03]  /*127f0*/  IMAD.WIDE R2, R17, 0x2, R8 ;  /* 0x0000000211027825 */ /* 0x001fc600078e0208 */
[----:B------:R0:W-:Y:S04]  /*12800*/  STL.64 [R1+0x28b8], R4 ;  /* 0x0028b80401007387 */ /* 0x0001e80000100a00 */
[----:B------:R1:W-:Y:S04]  /*12810*/  STL.64 [R1+0x28b0], R2 ;  /* 0x0028b00201007387 */ /* 0x0003e80000100a00 */
[----:B------:R-:W2:Y:S01]  /*12820*/  LDL R0, [R1] ;  /* 0x0000000001007983 */ /* 0x000ea20000100800 */
[----:B0-----:R-:W-:-:S04]  /*12830*/  IMAD.WIDE R4, R18, 0x2, R6 ;  /* 0x0000000212047825 */ /* 0x001fc800078e0206 */
[----:B-1----:R-:W-:Y:S01]  /*12840*/  IMAD.WIDE R2, R18, 0x2, R8 ;  /* 0x0000000212027825 */ /* 0x002fe200078e0208 */
[----:B------:R0:W-:Y:S04]  /*12850*/  STL.64 [R1+0x2898], R4 ;  /* 0x0028980401007387 */ /* 0x0001e80000100a00 */
[----:B------:R1:W-:Y:S04]  /*12860*/  STL.64 [R1+0x2890], R2 ;  /* 0x0028900201007387 */ /* 0x0003e80000100a00 */
[----:B------:R-:W3:Y:S01]  /*12870*/  LDL R11, [R1+0x4] ;  /* 0x00000400010b7983 */ /* 0x000ee20000100800 */
[----:B0-----:R-:W-:-:S04]  /*12880*/  IMAD.WIDE R4, R19, 0x2, R6 ;  /* 0x0000000213047825 */ /* 0x001fc800078e0206 */
[----:B-1----:R-:W-:Y:S01]  /*12890*/  IMAD.WIDE R2, R19, 0x2, R8 ;  /* 0x0000000213027825 */ /* 0x002fe200078e0208 */
[----:B------:R-:W-:Y:S04]  /*128a0*/  STL.64 [R1+0x2878], R4 ;  /* 0x0028780401007387 */ /* 0x000fe80000100a00 */
[----:B------:R-:W-:Y:S04]  /*128b0*/  STL.64 [R1+0x2b98], R18 ;  /* 0x002b981201007387 */ /* 0x000fe80000100a00 */
[----:B------:R0:W-:Y:S04]  /*128c0*/  STL.64 [R1+0x2870], R2 ;  /* 0x0028700201007387 */ /* 0x0001e80000100a00 */
[----:B0-----:R-:W4:Y:S01]  /*128d0*/  LDL R3, [R1+0x8] ;  /* 0x0000080001037983 */ /* 0x001f220000100800 */
[----:B------:R-:W-:-:S05]  /*128e0*/  IMAD.WIDE R4, R20, 0x2, R6 ;  /* 0x0000000214047825 */ /* 0x000fca00078e0206 */
[----:B------:R0:W-:Y:S04]  /*128f0*/  STL.64 [R1+0x2858], R4 ;  /* 0x0028580401007387 */ /* 0x0001e80000100a00 */
[----:B------:R-:W4:Y:S01]  /*12900*/  LDL R28, [R1+0xc] ;  /* 0x00000c00011c7983 */ /* 0x000f220000100800 */
[----:B------:R-:W-:-:S04]  /*12910*/  IMAD.WIDE R12, R20, 0x2, R8 ;  /* 0x00000002140c7825 */ /* 0x000fc800078e0208 */
[C---:B0-----:R-:W-:Y:S01]  /*12920*/  IMAD.WIDE R4, R21.reuse, 0x2, R6 ;  /* 0x0000000215047825 */ /* 0x041fe200078e0206 */
[----:B------:R0:W-:Y:S04]  /*12930*/  STL.64 [R1+0x2850], R12 ;  /* 0x0028500c01007387 */ /* 0x0001e80000100a00 */
[----:B------:R1:W-:Y:S04]  /*12940*/  STL.64 [R1+0x2838], R4 ;  /* 0x0028380401007387 */ /* 0x0003e80000100a00 */
[----:B------:R-:W4:Y:S01]  /*12950*/  LDL R29, [R1+0x10] ;  /* 0x00001000011d7983 */ /* 0x000f220000100800 */
[----:B0-----:R-:W-:-:S04]  /*12960*/  IMAD.WIDE R12, R21, 0x2, R8 ;  /* 0x00000002150c7825 */ /* 0x001fc800078e0208 */
[C---:B-1----:R-:W-:Y:S01]  /*12970*/  IMAD.WIDE R4, R22.reuse, 0x2, R6 ;  /* 0x0000000216047825 */ /* 0x042fe200078e0206 */
[----:B------:R-:W-:Y:S04]  /*12980*/  STL.64 [R1+0x2830], R12 ;  /* 0x0028300c01007387 */ /* 0x000fe80000100a00 */
[----:B------:R0:W-:Y:S04]  /*12990*/  STL.64 [R1+0x2818], R4 ;  /* 0x0028180401007387 */ /* 0x0001e80000100a00 */
[----:B0-----:R-:W4:Y:S01]  /*129a0*/  LDL R4, [R1+0x14] ;  /* 0x0000140001047983 */ /* 0x001f220000100800 */
[----:B------:R-:W-:-:S04]  /*129b0*/  IMAD.WIDE R14, R22, 0x2, R8 ;  /* 0x00000002160e7825 */ /* 0x000fc800078e0208 */
[C---:B------:R-:W-:Y:S01]  /*129c0*/  IMAD.WIDE R12, R23.reuse, 0x2, R6 ;  /* 0x00000002170c7825 */ /* 0x040fe200078e0206 */
[----:B------:R0:W-:Y:S04]  /*129d0*/  STL.64 [R1+0x2810], R14 ;  /* 0x0028100e01007387 */ /* 0x0001e80000100a00 */
[----:B------:R1:W-:Y:S04]  /*129e0*/  STL.64 [R1+0x27f8], R12 ;  /* 0x0027f80c01007387 */ /* 0x0003e80000100a00 */
[----:B------:R-:W4:Y:S01]  /*129f0*/  LDL R5, [R1+0x18] ;  /* 0x0000180001057983 */ /* 0x000f220000100800 */
[----:B0-----:R-:W-:-:S04]  /*12a00*/  IMAD.WIDE R14, R23, 0x2, R8 ;  /* 0x00000002170e7825 */ /* 0x001fc800078e0208 */
[C-C-:B-1----:R-:W-:Y:S01]  /*12a10*/  IMAD.WIDE R12, R24.reuse, 0x2, R6.reuse ;  /* 0x00000002180c7825 */ /* 0x142fe200078e0206 */
[----:B------:R0:W-:Y:S03]  /*12a20*/  STL.64 [R1+0x27f0], R14 ;  /* 0x0027f00e01007387 */ /* 0x0001e60000100a00 */
[C---:B------:R-:W-:Y:S01]  /*12a30*/  IMAD.WIDE R16, R25.reuse, 0x2, R6 ;  /* 0x0000000219107825 */ /* 0x040fe200078e0206 */
[----:B------:R1:W-:Y:S03]  /*12a40*/  STL.64 [R1+0x27d8], R12 ;  /* 0x0027d80c01007387 */ /* 0x0003e60000100a00 */
[--C-:B0-----:R-:W-:Y:S01]  /*12a50*/  IMAD.WIDE R14, R24, 0x2, R8.reuse ;  /* 0x00000002180e7825 */ /* 0x101fe200078e0208 */
[----:B-1----:R-:W4:Y:S04]  /*12a60*/  LDL R13, [R1+0x1c] ;  /* 0x00001c00010d7983 */ /* 0x002f280000100800 */
[----:B------:R0:W-:Y:S04]  /*12a70*/  STL.64 [R1+0x27d0], R14 ;  /* 0x0027d00e01007387 */ /* 0x0001e80000100a00 */
[----:B------:R-:W-:Y:S04]  /*12a80*/  STL.64 [R1+0x27b8], R16 ;  /* 0x0027b81001007387 */ /* 0x000fe80000100a00 */
[----:B------:R-:W4:Y:S01]  /*12a90*/  LDL R10, [R1+0x20] ;  /* 0x00002000010a7983 */ /* 0x000f220000100800 */
[----:B0-----:R-:W-:-:S03]  /*12aa0*/  IMAD.WIDE R14, R25, 0x2, R8 ;  /* 0x00000002190e7825 */ /* 0x001fc600078e0208 */
[----:B------:R-:W-:Y:S04]  /*12ab0*/  STL.64 [R1+0x2b58], R24 ;  /* 0x002b581801007387 */ /* 0x000fe80000100a00 */
[----:B------:R0:W-:Y:S04]  /*12ac0*/  STL.64 [R1+0x27b0], R14 ;  /* 0x0027b00e01007387 */ /* 0x0001e80000100a00 */
[----:B------:R-:W4:Y:S01]  /*12ad0*/  LDL R2, [R1+0x24] ;  /* 0x0000240001027983 */ /* 0x000f220000100800 */
[----:B0-----:R-:W-:-:S05]  /*12ae0*/  IMAD.WIDE R14, R26, 0x2, R6 ;  /* 0x000000021a0e7825 */ /* 0x001fca00078e0206 */
[----:B------:R0:W-:Y:S01]  /*12af0*/  STL.64 [R1+0x2798], R14 ;  /* 0x0027980e01007387 */ /* 0x0001e20000100a00 */
[----:B------:R-:W-:-:S03]  /*12b00*/  IMAD.WIDE R16, R26, 0x2, R8 ;  /* 0x000000021a107825 */ /* 0x000fc600078e0208 */
[----:B------:R-:W4:Y:S01]  /*12b10*/  LDL R12, [R1+0x28] ;  /* 0x00002800010c7983 */ /* 0x000f220000100800 */
[----:B------:R-:W-:-:S03]  /*12b20*/  IMAD.WIDE R18, R27, 0x2, R8 ;  /* 0x000000021b127825 */ /* 0x000fc600078e0208 */
[----:B------:R2:W-:Y:S01]  /*12b30*/  STL.64 [R1+0x2790], R16 ;  /* 0x0027901001007387 */ /* 0x0005e20000100a00 */
[----:B0-----:R-:W-:-:S05]  /*12b40*/  IMAD.WIDE R14, R27, 0x2, R6 ;  /* 0x000000021b0e7825 */ /* 0x001fca00078e0206 */
[----:B------:R0:W-:Y:S04]  /*12b50*/  STL.64 [R1+0x2778], R14 ;  /* 0x0027780e01007387 */ /* 0x0001e80000100a00 */
[----:B------:R-:W-:Y:S01]  /*12b60*/  STL.64 [R1+0x2770], R18 ;  /* 0x0027701201007387 */ /* 0x000fe20000100a00 */
[----:B--2---:R-:W-:-:S04]  /*12b70*/  IMAD.WIDE R16, R0, 0x2, R6 ;  /* 0x0000000200107825 */ /* 0x004fc800078e0206 */
[----:B0-----:R-:W-:Y:S02]  /*12b80*/  IMAD.WIDE R14, R0, 0x2, R8 ;  /* 0x00000002000e7825 */ /* 0x001fe400078e0208 */
[----:B------:R-:W2:Y:S04]  /*12b90*/  LDL R0, [R1+0x2c] ;  /* 0x00002c0001007983 */ /* 0x000ea80000100800 */
[----:B------:R3:W-:Y:S04]  /*12ba0*/  STL.64 [R1+0x2758], R16 ;  /* 0x0027581001007387 */ /* 0x0007e80000100a00 */
[----:B------:R0:W-:Y:S01]  /*12bb0*/  STL.64 [R1+0x2750], R14 ;  /* 0x0027500e01007387 */ /* 0x0001e20000100a00 */
[----:B---3--:R-:W-:-:S04]  /*12bc0*/  IMAD.WIDE R16, R11, 0x2, R6 ;  /* 0x000000020b107825 */ /* 0x008fc800078e0206 */
[----:B0-----:R-:W-:Y:S02]  /*12bd0*/  IMAD.WIDE R14, R11, 0x2, R8 ;  /* 0x000000020b0e7825 */ /* 0x001fe400078e0208 */
[----:B------:R-:W3:Y:S04]  /*12be0*/  LDL R11, [R1+0x30] ;  /* 0x00003000010b7983 */ /* 0x000ee80000100800 */
[----:B------:R4:W-:Y:S04]  /*12bf0*/  STL.64 [R1+0x2738], R16 ;  /* 0x0027381001007387 */ /* 0x0009e80000100a00 */
[----:B------:R0:W-:Y:S01]  /*12c00*/  STL.64 [R1+0x2730], R14 ;  /* 0x0027300e01007387 */ /* 0x0001e20000100a00 */
[----:B----4-:R-:W-:-:S04]  /*12c10*/  IMAD.WIDE R16, R3, 0x2, R6 ;  /* 0x0000000203107825 */ /* 0x010fc800078e0206 */
[----:B0-----:R-:W-:Y:S02]  /*12c20*/  IMAD.WIDE R14, R3, 0x2, R8 ;  /* 0x00000002030e7825 */ /* 0x001fe400078e0208 */
[----:B------:R-:W4:Y:S04]  /*12c30*/  LDL R3, [R1+0x34] ;  /* 0x0000340001037983 */ /* 0x000f280000100800 */
[----:B------:R0:W-:Y:S04]  /*12c40*/  STL.64 [R1+0x2718], R16 ;  /* 0x0027181001007387 */ /* 0x0001e80000100a00 */
[----:B------:R1:W-:Y:S01]  /*12c50*/  STL.64 [R1+0x2710], R14 ;  /* 0x0027100e01007387 */ /* 0x0003e20000100a00 */
[----:B0-----:R-:W-:-:S04]  /*12c60*/  IMAD.WIDE R16, R28, 0x2, R6 ;  /* 0x000000021c107825 */ /* 0x001fc800078e0206 */
[----:B-1----:R-:W-:Y:S02]  /*12c70*/  IMAD.WIDE R14, R28, 0x2, R8 ;  /* 0x000000021c0e7825 */ /* 0x002fe400078e0208 */
        /* <DEDUP_REMOVED lines=15> */
[----:B------:R-:W4:Y:S02]  /*12d70*/  LDL R5, [R1+0x44] ;  /* 0x0000440001057983 */ /* 0x000f240000100800 */
[C---:B------:R-:W-:Y:S02]  /*12d80*/  IMAD.WIDE R18, R13.reuse, 0x2, R6 ;  /* 0x000000020d127825 */ /* 0x040fe400078e0206 */
[----:B------:R0:W-:Y:S04]  /*12d90*/  STL.64 [R1+0x2698], R16 ;  /* 0x0026981001007387 */ /* 0x0001e80000100a00 */
[----:B------:R1:W-:Y:S04]  /*12da0*/  STL.64 [R1+0x2690], R14 ;  /* 0x0026900e01007387 */ /* 0x0003e80000100a00 */
[----:B------:R-:W-:Y:S01]  /*12db0*/  STL.64 [R1+0x2678], R18 ;  /* 0x0026781201007387 */ /* 0x000fe20000100a00 */
[----:B0-----:R-:W-:-:S03]  /*12dc0*/  IMAD.WIDE R16, R13, 0x2, R8 ;  /* 0x000000020d107825 */ /* 0x001fc600078e0208 */
[----:B------:R-:W4:Y:S01]  /*12dd0*/  LDL R13, [R1+0x48] ;  /* 0x00004800010d7983 */ /* 0x000f220000100800 */
[----:B-1----:R-:W-:-:S03]  /*12de0*/  IMAD.WIDE R14, R10, 0x2, R6 ;  /* 0x000000020a0e7825 */ /* 0x002fc600078e0206 */
[----:B------:R0:W-:Y:S04]  /*12df0*/  STL.64 [R1+0x2670], R16 ;  /* 0x0026701001007387 */ /* 0x0001e80000100a00 */
[----:B------:R1:W-:Y:S01]  /*12e00*/  STL.64 [R1+0x2658], R14 ;  /* 0x0026580e01007387 */ /* 0x0003e20000100a00 */
        /* <DEDUP_REMOVED lines=11> */
[----:B-1----:R-:W4:Y:S04]  /*12ec0*/  LDL R15, [R1+0x54] ;  /* 0x00005400010f7983 */ /* 0x002f280000100800 */
[----:B------:R0:W-:Y:S01]  /*12ed0*/  STL.64 [R1+0x2610], R16 ;  /* 0x0026101001007387 */ /* 0x0001e20000100a00 */
        /* <DEDUP_REMOVED lines=24> */
[----:B------:R1:W-:Y:S04]  /*13060*/  STL.64 [R1+0x2570], R16 ;  /* 0x0025701001007387 */ /* 0x0003e80000100a00 */
[----:B------:R-:W4:Y:S01]  /*13070*/  LDL R12, [R1+0x6c] ;  /* 0x00006c00010c7983 */ /* 0x000f220000100800 */
[----:B0-----:R-:W-:-:S04]  /*13080*/  IMAD.WIDE R18, R4, 0x2, R6 ;  /* 0x0000000204127825 */ /* 0x001fc800078e0206 */
[----:B-1----:R-:W-:Y:S01]  /*13090*/  IMAD.WIDE R16, R4, 0x2, R8 ;  /* 0x0000000204107825 */ /* 0x002fe200078e0208 */
[----:B------:R0:W-:Y:S04]  /*130a0*/  STL.64 [R1+0x2558], R18 ;  /* 0x0025581201007387 */ /* 0x0001e80000100a00 */
[----:B------:R1:W-:Y:S04]  /*130b0*/  STL.64 [R1+0x2550], R16 ;  /* 0x0025501001007387 */ /* 0x0003e80000100a00 */
[----:B------:R-:W4:Y:S01]  /*130c0*/  LDL R4, [R1+0x70] ;  /* 0x0000700001047983 */ /* 0x000f220000100800 */
[----:B0-----:R-:W-:-:S04]  /*130d0*/  IMAD.WIDE R18, R5, 0x2, R6 ;  /* 0x0000000205127825 */ /* 0x001fc800078e0206 */
[----:B-1----:R-:W-:Y:S01]  /*130e0*/  IMAD.WIDE R16, R5, 0x2, R8 ;  /* 0x0000000205107825 */ /* 0x002fe200078e0208 */
[----:B------:R0:W-:Y:S04]  /*130f0*/  STL.64 [R1+0x2538], R18 ;  /* 0x0025381201007387 */ /* 0x0001e80000100a00 */
[----:B------:R-:W4:Y:S04]  /*13100*/  LDL R5, [R1+0x74] ;  /* 0x0000740001057983 */ /* 0x000f280000100800 */
        /* <DEDUP_REMOVED lines=14> */
[----:B------:R-:W4:Y:S04]  /*131f0*/  LDL R2, [R1+0x80] ;  /* 0x0000800001027983 */ /* 0x000f280000100800 */
[----:B------:R0:W-:Y:S01]  /*13200*/  STL.64 [R1+0x24d0], R18 ;  /* 0x0024d01201007387 */ /* 0x0001e20000100a00 */
[----:B-1----:R-:W-:-:S05]  /*13210*/  IMAD.WIDE R16, R15, 0x2, R6 ;  /* 0x000000020f107825 */ /* 0x002fca00078e0206 */
[----:B------:R1:W-:Y:S01]  /*13220*/  STL.64 [R1+0x24b8], R16 ;  /* 0x0024b81001007387 */ /* 0x0003e20000100a00 */
[----:B0-----:R-:W-:-:S05]  /*13230*/  IMAD.WIDE R18, R15, 0x2, R8 ;  /* 0x000000020f127825 */ /* 0x001fca00078e0208 */
[----:B------:R-:W-:Y:S01]  /*13240*/  STL.64 [R1+0x24b0], R18 ;  /* 0x0024b01201007387 */ /* 0x000fe20000100a00 */
[----:B--2---:R-:W-:-:S04]  /*13250*/  IMAD.WIDE R14, R0, 0x2, R6 ;  /* 0x00000002000e7825 */ /* 0x004fc800078e0206 */
[----:B-1----:R-:W-:Y:S02]  /*13260*/  IMAD.WIDE R16, R0, 0x2, R8 ;  /* 0x0000000200107825 */ /* 0x002fe400078e0208 */
        /* <DEDUP_REMOVED lines=24> */
[----:B-1----:R-:W-:Y:S01]  /*133f0*/  IMAD.WIDE R16, R12, 0x2, R8 ;  /* 0x000000020c107825 */ /* 0x002fe200078e0208 */
[----:B------:R0:W-:Y:S03]  /*13400*/  STL.64 [R1+0x23f8], R14 ;  /* 0x0023f80e01007387 */ /* 0x0001e60000100a00 */
[C---:B------:R-:W-:Y:S01]  /*13410*/  IMAD.WIDE R18, R4.reuse, 0x2, R6 ;  /* 0x0000000204127825 */ /* 0x040fe200078e0206 */
        /* <DEDUP_REMOVED lines=13> */
[----:B-1----:R-:W4:Y:S01]  /*134f0*/  LDL R17, [R1+0xa0] ;  /* 0x0000a00001117983 */ /* 0x002f220000100800 */
[----:B------:R-:W-:-:S03]  /*13500*/  IMAD.WIDE R12, R10, 0x2, R6 ;  /* 0x000000020a0c7825 */ /* 0x000fc600078e0206 */
[----:B------:R0:W-:Y:S01]  /*13510*/  STL.64 [R1+0x2390], R14 ;  /* 0x0023900e01007387 */ /* 0x0001e20000100a00 */
[----:B------:R-:W-:-:S03]  /*13520*/  IMAD.WIDE R18, R10, 0x2, R8 ;  /* 0x000000020a127825 */ /* 0x000fc600078e0208 */
[----:B------:R1:W-:Y:S04]  /*13530*/  STL.64 [R1+0x2378], R12 ;  /* 0x0023780c01007387 */ /* 0x0003e80000100a00 */
[----:B0-----:R-:W4:Y:S04]  /*13540*/  LDL R14, [R1+0xa4] ;  /* 0x0000a400010e7983 */ /* 0x001f280000100800 */
[----:B------:R0:W-:Y:S01]  /*13550*/  STL.64 [R1+0x2370], R18 ;  /* 0x0023701201007387 */ /* 0x0001e20000100a00 */
[----:B-1----:R-:W-:-:S03]  /*13560*/  IMAD.WIDE R12, R2, 0x2, R6 ;  /* 0x00000002020c7825 */ /* 0x002fc600078e0206 */
[----:B------:R-:W4:Y:S04]  /*13570*/  LDL R15, [R1+0xa8] ;  /* 0x0000a800010f7983 */ /* 0x000f280000100800 */
[----:B------:R1:W-:Y:S01]  /*13580*/  STL.64 [R1+0x2358], R12 ;  /* 0x0023580c01007387 */ /* 0x0003e20000100a00 */
[----:B0-----:R-:W-:-:S03]  /*13590*/  IMAD.WIDE R18, R2, 0x2, R8 ;  /* 0x0000000202127825 */ /* 0x001fc600078e0208 */
[----:B-1----:R-:W4:Y:S04]  /*135a0*/  LDL R12, [R1+0xac] ;  /* 0x0000ac00010c7983 */ /* 0x002f280000100800 */
[----:B------:R0:W-:Y:S04]  /*135b0*/  STL.64 [R1+0x2350], R18 ;  /* 0x0023501201007387 */ /* 0x0001e80000100a00 */
[----:B------:R-:W4:Y:S01]  /*135c0*/  LDL R2, [R1+0xb0] ;  /* 0x0000b00001027983 */ /* 0x000f220000100800 */
[----:B--2---:R-:W-:-:S04]  /*135d0*/  IMAD.WIDE R24, R0, 0x2, R6 ;  /* 0x0000000200187825 */ /* 0x004fc800078e0206 */
[----:B0-----:R-:W-:Y:S01]  /*135e0*/  IMAD.WIDE R18, R0, 0x2, R8 ;  /* 0x0000000200127825 */ /* 0x001fe200078e0208 */
[----:B------:R3:W-:Y:S04]  /*135f0*/  STL.64 [R1+0x2338], R24 ;  /* 0x0023381801007387 */ /* 0x0007e80000100a00 */
[----:B------:R-:W2:Y:S04]  /*13600*/  LDL R0, [R1+0xb4] ;  /* 0x0000b40001007983 */ /* 0x000ea80000100800 */
[----:B------:R0:W-:Y:S01]  /*13610*/  STL.64 [R1+0x2330], R18 ;  /* 0x0023301201007387 */ /* 0x0001e20000100a00 */
[----:B---3--:R-:W-:-:S04]  /*13620*/  IMAD.WIDE R24, R11, 0x2, R6 ;  /* 0x000000020b187825 */ /* 0x008fc800078e0206 */
[----:B0-----:R-:W-:Y:S01]  /*13630*/  IMAD.WIDE R18, R11, 0x2, R8 ;  /* 0x000000020b127825 */ /* 0x001fe200078e0208 */
[----:B------:R-:W-:Y:S04]  /*13640*/  STL.64 [R1+0x2318], R24 ;  /* 0x0023181801007387 */ /* 0x000fe80000100a00 */
[----:B------:R-:W3:Y:S04]  /*13650*/  LDL R13, [R1+0xb8] ;  /* 0x0000b800010d7983 */ /* 0x000ee80000100800 */
[----:B------:R0:W-:Y:S01]  /*13660*/  STL.64 [R1+0x2310], R18 ;  /* 0x0023101201007387 */ /* 0x0001e20000100a00 */
[----:B----4-:R-:W-:-:S04]  /*13670*/  IMAD.WIDE R10, R3, 0x2, R6 ;  /* 0x00000002030a7825 */ /* 0x010fc800078e0206 */
[----:B0-----:R-:W-:Y:S01]  /*13680*/  IMAD.WIDE R18, R3, 0x2, R8 ;  /* 0x0000000203127825 */ /* 0x001fe200078e0208 */
[----:B------:R0:W-:Y:S04]  /*13690*/  STL.64 [R1+0x22f8], R10 ;  /* 0x0022f80a01007387 */ /* 0x0001e80000100a00 */
[----:B------:R-:W4:Y:S04]  /*136a0*/  LDL R3, [R1+0xbc] ;  /* 0x0000bc0001037983 */ /* 0x000f280000100800 */
[----:B------:R-:W-:Y:S01]  /*136b0*/  STL.64 [R1+0x22f0], R18 ;  /* 0x0022f01201007387 */ /* 0x000fe20000100a00 */
[----:B0-----:R-:W-:-:S05]  /*136c0*/  IMAD.WIDE R10, R28, 0x2, R6 ;  /* 0x000000021c0a7825 */ /* 0x001fca00078e0206 */
[----:B------:R0:W-:Y:S01]  /*136d0*/  STL.64 [R1+0x22d8], R10 ;  /* 0x0022d80a01007387 */ /* 0x0001e20000100a00 */
[----:B------:R-:W-:-:S03]  /*136e0*/  IMAD.WIDE R24, R28, 0x2, R8 ;  /* 0x000000021c187825 */ /* 0x000fc600078e0208 */
[----:B0-----:R-:W4:Y:S01]  /*136f0*/  LDL R10, [R1+0xc0] ;  /* 0x0000c000010a7983 */ /* 0x001f220000100800 */
[----:B------:R-:W-:-:S03]  /*13700*/  IMAD.WIDE R18, R29, 0x2, R6 ;  /* 0x000000021d127825 */ /* 0x000fc600078e0206 */
[----:B------:R-:W-:Y:S04]  /*13710*/  STL.64 [R1+0x22d0], R24 ;  /* 0x0022d01801007387 */ /* 0x000fe80000100a00 */
[----:B------:R-:W4:Y:S04]  /*13720*/  LDL R28, [R1+0xd0] ;  /* 0x0000d000011c7983 */ /* 0x000f280000100800 */
[----:B------:R0:W-:Y:S04]  /*13730*/  STL.64 [R1+0x22b8], R18 ;  /* 0x0022b81201007387 */ /* 0x0001e80000100a00 */
[----:B------:R-:W4:Y:S01]  /*13740*/  LDL R11, [R1+0xc4] ;  /* 0x0000c400010b7983 */ /* 0x000f220000100800 */
[----:B0-----:R-:W-:-:S03]  /*13750*/  IMAD.WIDE R18, R29, 0x2, R8 ;  /* 0x000000021d127825 */ /* 0x001fc600078e0208 */
[----:B------:R-:W4:Y:S04]  /*13760*/  LDL R29, [R1+0xd4] ;  /* 0x0000d400011d7983 */ /* 0x000f280000100800 */
[----:B------:R0:W-:Y:S01]  /*13770*/  STL.64 [R1+0x22b0], R18 ;  /* 0x0022b01201007387 */ /* 0x0001e20000100a00 */
[----:B------:R-:W-:-:S04]  /*13780*/  IMAD.WIDE R24, R4, 0x2, R6 ;  /* 0x0000000204187825 */ /* 0x000fc800078e0206 */
        /* <DEDUP_REMOVED lines=11> */
[----:B------:R0:W-:Y:S04]  /*13840*/  STL.64 [R1+0x2258], R24 ;  /* 0x0022581801007387 */ /* 0x0001e80000100a00 */
[----:B------:R1:W-:Y:S01]  /*13850*/  STL.64 [R1+0x2250], R18 ;  /* 0x0022501201007387 */ /* 0x0003e20000100a00 */
[----:B------:R-:W-:-:S04]  /*13860*/  IMAD.WIDE R16, R14, 0x2, R6 ;  /* 0x000000020e107825 */ /* 0x000fc800078e0206 */
[----:B0-----:R-:W-:Y:S01]  /*13870*/  IMAD.WIDE R24, R14, 0x2, R8 ;  /* 0x000000020e187825 */ /* 0x001fe200078e0208 */
[----:B------:R0:W-:Y:S03]  /*13880*/  STL.64 [R1+0x2238], R16 ;  /* 0x0022381001007387 */ /* 0x0001e60000100a00 */
[C---:B-1----:R-:W-:Y:S01]  /*13890*/  IMAD.WIDE R18, R15.reuse, 0x2, R6 ;  /* 0x000000020f127825 */ /* 0x042fe200078e0206 */
[----:B------:R-:W-:Y:S04]  /*138a0*/  STL.64 [R1+0x2230], R24 ;  /* 0x0022301801007387 */ /* 0x000fe80000100a00 */
[----:B------:R1:W-:Y:S01]  /*138b0*/  STL.64 [R1+0x2218], R18 ;  /* 0x0022181201007387 */ /* 0x0003e20000100a00 */
[----:B0-----:R-:W-:-:S04]  /*138c0*/  IMAD.WIDE R16, R15, 0x2, R8 ;  /* 0x000000020f107825 */ /* 0x001fc800078e0208 */
[C---:B------:R-:W-:Y:S01]  /*138d0*/  IMAD.WIDE R14, R12.reuse, 0x2, R6 ;  /* 0x000000020c0e7825 */ /* 0x040fe200078e0206 */
[----:B------:R0:W-:Y:S03]  /*138e0*/  STL.64 [R1+0x2210], R16 ;  /* 0x0022101001007387 */ /* 0x0001e60000100a00 */
[----:B-1----:R-:W-:Y:S01]  /*138f0*/  IMAD.WIDE R18, R12, 0x2, R8 ;  /* 0x000000020c127825 */ /* 0x002fe200078e0208 */
[----:B------:R1:W-:Y:S04]  /*13900*/  STL.64 [R1+0x21f8], R14 ;  /* 0x0021f80e01007387 */ /* 0x0003e80000100a00 */
[----:B------:R-:W-:Y:S01]  /*13910*/  STL.64 [R1+0x21f0], R18 ;  /* 0x0021f01201007387 */ /* 0x000fe20000100a00 */
[----:B0-----:R-:W-:-:S04]  /*13920*/  IMAD.WIDE R16, R2, 0x2, R6 ;  /* 0x0000000202107825 */ /* 0x001fc800078e0206 */
[----:B-1----:R-:W-:Y:S02]  /*13930*/  IMAD.WIDE R14, R2, 0x2, R8 ;  /* 0x00000002020e7825 */ /* 0x002fe400078e0208 */
[----:B------:R-:W4:Y:S04]  /*13940*/  LDL R2, [R1+0xd8] ;  /* 0x0000d80001027983 */ /* 0x000f280000100800 */
[----:B------:R-:W-:Y:S04]  /*13950*/  STL.64 [R1+0x21d8], R16 ;  /* 0x0021d81001007387 */ /* 0x000fe80000100a00 */
[----:B------:R0:W-:Y:S04]  /*13960*/  STL.64 [R1+0x21d0], R14 ;  /* 0x0021d00e01007387 */ /* 0x0001e80000100a00 */
[----:B0-----:R-:W4:Y:S01]  /*13970*/  LDL R14, [R1+0xdc] ;  /* 0x0000dc00010e7983 */ /* 0x001f220000100800 */
[----:B--2---:R-:W-:-:S04]  /*13980*/  IMAD.WIDE R16, R0, 0x2, R6 ;  /* 0x0000000200107825 */ /* 0x004fc800078e0206 */
[----:B------:R-:W-:Y:S01]  /*13990*/  IMAD.WIDE R18, R0, 0x2, R8 ;  /* 0x0000000200127825 */ /* 0x000fe200078e0208 */
[----:B------:R3:W-:Y:S04]  /*139a0*/  STL.64 [R1+0x21b8], R16 ;  /* 0x0021b81001007387 */ /* 0x0007e80000100a00 */
[----:B------:R-:W2:Y:S04]  /*139b0*/  LDL R0, [R1+0xe0] ;  /* 0x0000e00001007983 */ /* 0x000ea80000100800 */
[----:B------:R-:W-:Y:S01]  /*139c0*/  STL.64 [R1+0x21b0], R18 ;  /* 0x0021b01201007387 */ /* 0x000fe20000100a00 */
[----:B---3--:R-:W-:-:S04]  /*139d0*/  IMAD.WIDE R16, R13, 0x2, R6 ;  /* 0x000000020d107825 */ /* 0x008fc800078e0206 */
[----:B------:R-:W-:Y:S01]  /*139e0*/  IMAD.WIDE R12, R13, 0x2, R8 ;  /* 0x000000020d0c7825 */ /* 0x000fe200078e0208 */
[----:B------:R4:W-:Y:S04]  /*139f0*/  STL.64 [R1+0x2198], R16 ;  /* 0x0021981001007387 */ /* 0x0009e80000100a00 */
[----:B------:R-:W3:Y:S04]  /*13a00*/  LDL R15, [R1+0xe4] ;  /* 0x0000e400010f7983 */ /* 0x000ee80000100800 */
[----:B------:R0:W-:Y:S01]  /*13a10*/  STL.64 [R1+0x2190], R12 ;  /* 0x0021900c01007387 */ /* 0x0001e20000100a00 */
[----:B----4-:R-:W-:-:S04]  /*13a20*/  IMAD.WIDE R16, R3, 0x2, R6 ;  /* 0x0000000203107825 */ /* 0x010fc800078e0206 */
[----:B0-----:R-:W-:Y:S01]  /*13a30*/  IMAD.WIDE R12, R3, 0x2, R8 ;  /* 0x00000002030c7825 */ /* 0x001fe200078e0208 */
[----:B------:R-:W-:Y:S04]  /*13a40*/  STL.64 [R1+0x2178], R16 ;  /* 0x0021781001007387 */ /* 0x000fe80000100a00 */
[----:B------:R-:W4:Y:S04]  /*13a50*/  LDL R3, [R1+0xe8] ;  /* 0x0000e80001037983 */ /* 0x000f280000100800 */
[----:B------:R0:W-:Y:S04]  /*13a60*/  STL.64 [R1+0x2170], R12 ;  /* 0x0021700c01007387 */ /* 0x0001e80000100a00 */
[----:B0-----:R-:W4:Y:S01]  /*13a70*/  LDL R12, [R1+0xec] ;  /* 0x0000ec00010c7983 */ /* 0x001f220000100800 */
[----:B------:R-:W-:-:S04]  /*13a80*/  IMAD.WIDE R16, R10, 0x2, R6 ;  /* 0x000000020a107825 */ /* 0x000fc800078e0206 */
[----:B------:R-:W-:Y:S01]  /*13a90*/  IMAD.WIDE R18, R10, 0x2, R8 ;  /* 0x000000020a127825 */ /* 0x000fe200078e0208 */
[----:B------:R0:W-:Y:S04]  /*13aa0*/  STL.64 [R1+0x2158], R16 ;  /* 0x0021581001007387 */ /* 0x0001e80000100a00 */
[----:B------:R-:W-:Y:S04]  /*13ab0*/  STL.64 [R1+0x2150], R18 ;  /* 0x0021501201007387 */ /* 0x000fe80000100a00 */
[----:B------:R-:W4:Y:S01]  /*13ac0*/  LDL R13, [R1+0xf0] ;  /* 0x0000f000010d7983 */ /* 0x000f220000100800 */
[----:B0-----:R-:W-:-:S04]  /*13ad0*/  IMAD.WIDE R16, R11, 0x2, R6 ;  /* 0x000000020b107825 */ /* 0x001fc800078e0206 */
[----:B------:R-:W-:Y:S01]  /*13ae0*/  IMAD.WIDE R10, R11, 0x2, R8 ;  /* 0x000000020b0a7825 */ /* 0x000fe200078e0208 */
[----:B------:R-:W-:Y:S04]  /*13af0*/  STL.64 [R1+0x2138], R16 ;  /* 0x0021381001007387 */ /* 0x000fe80000100a00 */
[----:B------:R0:W-:Y:S04]  /*13b00*/  STL.64 [R1+0x2130], R10 ;  /* 0x0021300a01007387 */ /* 0x0001e80000100a00 */
[----:B0-----:R-:W4:Y:S01]  /*13b10*/  LDL R10, [R1+0xf4] ;  /* 0x0000f400010a7983 */ /* 0x001f220000100800 */
[----:B------:R-:W-:-:S04]  /*13b20*/  IMAD.WIDE R18, R4, 0x2, R6 ;  /* 0x0000000204127825 */ /* 0x000fc800078e0206 */
[----:B------:R-:W-:Y:S01]  /*13b30*/  IMAD.WIDE R16, R4, 0x2, R8 ;  /* 0x0000000204107825 */ /* 0x000fe200078e0208 */
[----:B------:R0:W-:Y:S04]  /*13b40*/  STL.64 [R1+0x2118], R18 ;  /* 0x0021181201007387 */ /* 0x0001e80000100a00 */
[----:B------:R1:W-:Y:S04]  /*13b50*/  STL.64 [R1+0x2110], R16 ;  /* 0x0021101001007387 */ /* 0x0003e80000100a00 */
[----:B------:R-:W4:Y:S01]  /*13b60*/  LDL R11, [R1+0xf8] ;  /* 0x0000f800010b7983 */ /* 0x000f220000100800 */
[----:B0-----:R-:W-:-:S04]  /*13b70*/  IMAD.WIDE R18, R5, 0x2, R6 ;  /* 0x0000000205127825 */ /* 0x001fc800078e0206 */
[----:B-1----:R-:W-:Y:S01]  /*13b80*/  IMAD.WIDE R16, R5, 0x2, R8 ;  /* 0x0000000205107825 */ /* 0x002fe200078e0208 */
[----:B------:R-:W-:Y:S03]  /*13b90*/  STL.64 [R1+0x20f8], R18 ;  /* 0x0020f81201007387 */ /* 0x000fe60000100a00 */
[C---:B------:R-:W-:Y:S01]  /*13ba0*/  IMAD.WIDE R4, R28.reuse, 0x2, R6 ;  /* 0x000000021c047825 */ /* 0x040fe200078e0206 */
        /* <DEDUP_REMOVED lines=8> */
[----:B0-----:R-:W-:-:S03]  /*13c30*/  IMAD.WIDE R16, R29, 0x2, R8 ;  /* 0x000000021d107825 */ /* 0x001fc600078e0208 */
[----:B------:R-:W-:Y:S04]  /*13c40*/  STL [R1+0x2b38], R29 ;  /* 0x002b381d01007387 */ /* 0x000fe80000100800 */
[----:B------:R0:W-:Y:S04]  /*13c50*/  STL.64 [R1+0x20b0], R16 ;  /* 0x0020b01001007387 */ /* 0x0001e80000100a00 */
[----:B------:R-:W-:Y:S01]  /*13c60*/  STL [R1+0x2b3c], R28 ;  /* 0x002b3c1c01007387 */ /* 0x000fe20000100800 */
[----:B------:R-:W-:-:S04]  /*13c70*/  IMAD.WIDE R24, R2, 0x2, R6 ;  /* 0x0000000202187825 */ /* 0x000fc800078e0206 */
[----:B-1----:R-:W-:Y:S01]  /*13c80*/  IMAD.WIDE R18, R2, 0x2, R8 ;  /* 0x0000000202127825 */ /* 0x002fe200078e0208 */
[----:B------:R1:W-:Y:S04]  /*13c90*/  STL.64 [R1+0x2098], R24 ;  /* 0x0020981801007387 */ /* 0x0003e80000100a00 */
[----:B------:R-:W4:Y:S04]  /*13ca0*/  LDL R2, [R1+0x104] ;  /* 0x0001040001027983 */ /* 0x000f280000100800 */
[----:B------:R2:W-:Y:S01]  /*13cb0*/  STL.64 [R1+0x2090], R18 ;  /* 0x0020901201007387 */ /* 0x0005e20000100a00 */
[----:B0-----:R-:W-:-:S04]  /*13cc0*/  IMAD.WIDE R16, R14, 0x2, R6 ;  /* 0x000000020e107825 */ /* 0x001fc800078e0206 */
[----:B-1----:R-:W-:Y:S01]  /*13cd0*/  IMAD.WIDE R24, R14, 0x2, R8 ;  /* 0x000000020e187825 */ /* 0x002fe200078e0208 */
[----:B------:R0:W-:Y:S04]  /*13ce0*/  STL.64 [R1+0x2078], R16 ;  /* 0x0020781001007387 */ /* 0x0001e80000100a00 */
[----:B------:R3:W-:Y:S01]  /*13cf0*/  STL.64 [R1+0x2070], R24 ;  /* 0x0020701801007387 */ /* 0x0007e20000100a00 */
[----:B--2---:R-:W-:-:S04]  /*13d00*/  IMAD.WIDE R18, R0, 0x2, R6 ;  /* 0x0000000200127825 */ /* 0x004fc800078e0206 */
[----:B0-----:R-:W-:Y:S02]  /*13d10*/  IMAD.WIDE R16, R0, 0x2, R8 ;  /* 0x0000000200107825 */ /* 0x001fe400078e0208 */
[----:B------:R-:W2:Y:S04]  /*13d20*/  LDL R0, [R1+0x108] ;  /* 0x0001080001007983 */ /* 0x000ea80000100800 */
[----:B------:R0:W-:Y:S04]  /*13d30*/  STL.64 [R1+0x2058], R18 ;  /* 0x0020581201007387 */ /* 0x0001e80000100a00 */
[----:B------:R4:W-:Y:S01]  /*13d40*/  STL.64 [R1+0x2050], R16 ;  /* 0x0020501001007387 */ /* 0x0009e20000100a00 */
[----:B---3--:R-:W-:-:S04]  /*13d50*/  IMAD.WIDE R24, R15, 0x2, R6 ;  /* 0x000000020f187825 */ /* 0x008fc800078e0206 */
[----:B0-----:R-:W-:Y:S01]  /*13d60*/  IMAD.WIDE R18, R15, 0x2, R8 ;  /* 0x000000020f127825 */ /* 0x001fe200078e0208 */
[----:B------:R-:W-:Y:S04]  /*13d70*/  STL.64 [R1+0x2038], R24 ;  /* 0x0020381801007387 */ /* 0x000fe80000100a00 */
[----:B------:R0:W-:Y:S01]  /*13d80*/  STL.64 [R1+0x2030], R18 ;  /* 0x0020301201007387 */ /* 0x0001e20000100a00 */
[----:B----4-:R-:W-:-:S04]  /*13d90*/  IMAD.WIDE R16, R3, 0x2, R6 ;  /* 0x0000000203107825 */ /* 0x010fc800078e0206 */
[----:B------:R-:W-:Y:S02]  /*13da0*/  IMAD.WIDE R14, R3, 0x2, R8 ;  /* 0x00000002030e7825 */ /* 0x000fe400078e0208 */
[----:B------:R-:W3:Y:S04]  /*13db0*/  LDL R3, [R1+0x10c] ;  /* 0x00010c0001037983 */ /* 0x000ee80000100800 */
[----:B------:R1:W-:Y:S01]  /*13dc0*/  STL.64 [R1+0x2018], R16 ;  /* 0x0020181001007387 */ /* 0x0003e20000100a00 */
[----:B0-----:R-:W-:-:S03]  /*13dd0*/  IMAD.WIDE R18, R12, 0x2, R6 ;  /* 0x000000020c127825 */ /* 0x001fc600078e0206 */
[----:B------:R-:W-:Y:S04]  /*13de0*/  STL.64 [R1+0x2010], R14 ;  /* 0x0020100e01007387 */ /* 0x000fe80000100a00 */
[----:B------:R0:W-:Y:S01]  /*13df0*/  STL.64 [R1+0x1ff8], R18 ;  /* 0x001ff81201007387 */ /* 0x0001e20000100a00 */
[----:B-1----:R-:W-:-:S03]  /*13e00*/  IMAD.WIDE R16, R12, 0x2, R8 ;  /* 0x000000020c107825 */ /* 0x002fc600078e0208 */
[----:B0-----:R-:W4:Y:S01]  /*13e10*/  LDL R18, [R1+0x110] ;  /* 0x0001100001127983 */ /* 0x001f220000100800 */
[----:B------:R-:W-:-:S03]  /*13e20*/  IMAD.WIDE R14, R13, 0x2, R6 ;  /* 0x000000020d0e7825 */ /* 0x000fc600078e0206 */
[----:B------:R0:W-:Y:S01]  /*13e30*/  STL.64 [R1+0x1ff0], R16 ;  /* 0x001ff01001007387 */ /* 0x0001e20000100a00 */
[----:B------:R-:W-:-:S03]  /*13e40*/  IMAD.WIDE R12, R13, 0x2, R8 ;  /* 0x000000020d0c7825 */ /* 0x000fc600078e0208 */
[----:B------:R1:W-:Y:S04]  /*13e50*/  STL.64 [R1+0x1fd8], R14 ;  /* 0x001fd80e01007387 */ /* 0x0003e80000100a00 */
[----:B------:R-:W4:Y:S04]  /*13e60*/  LDL R19, [R1+0x114] ;  /* 0x0001140001137983 */ /* 0x000f280000100800 */
[----:B------:R1:W-:Y:S04]  /*13e70*/  STL.64 [R1+0x1fd0], R12 ;  /* 0x001fd00c01007387 */ /* 0x0003e80000100a00 */
[----:B0-----:R-:W4:Y:S01]  /*13e80*/  LDL R16, [R1+0x118] ;  /* 0x0001180001107983 */ /* 0x001f220000100800 */
[----:B-1----:R-:W-:-:S04]  /*13e90*/  IMAD.WIDE R14, R10, 0x2, R6 ;  /* 0x000000020a0e7825 */ /* 0x002fc800078e0206 */
[----:B------:R-:W-:Y:S01]  /*13ea0*/  IMAD.WIDE R12, R10, 0x2, R8 ;  /* 0x000000020a0c7825 */ /* 0x000fe200078e0208 */
[----:B------:R0:W-:Y:S04]  /*13eb0*/  STL.64 [R1+0x1fb8], R14 ;  /* 0x001fb80e01007387 */ /* 0x0001e80000100a00 */
[----:B------:R1:W-:Y:S04]  /*13ec0*/  STL.64 [R1+0x1fb0], R12 ;  /* 0x001fb00c01007387 */ /* 0x0003e80000100a00 */
[----:B------:R-:W4:Y:S01]  /*13ed0*/  LDL R17, [R1+0x11c] ;  /* 0x00011c0001117983 */ /* 0x000f220000100800 */
[----:B0-----:R-:W-:-:S05]  /*13ee0*/  IMAD.WIDE R14, R11, 0x2, R6 ;  /* 0x000000020b0e7825 */ /* 0x001fca00078e0206 */
[----:B------:R0:W-:Y:S01]  /*13ef0*/  STL.64 [R1+0x1f98], R14 ;  /* 0x001f980e01007387 */ /* 0x0001e20000100a00 */
[----:B-1----:R-:W-:-:S03]  /*13f00*/  IMAD.WIDE R12, R11, 0x2, R8 ;  /* 0x000000020b0c7825 */ /* 0x002fc600078e0208 */
[----:B0-----:R-:W4:Y:S04]  /*13f10*/  LDL R14, [R1+0x120] ;  /* 0x00012000010e7983 */ /* 0x001f280000100800 */
[----:B------:R0:W-:Y:S04]  /*13f20*/  STL.64 [R1+0x1f90], R12 ;  /* 0x001f900c01007387 */ /* 0x0001e80000100a00 */
[----:B------:R-:W4:Y:S01]  /*13f30*/  LDL R15, [R1+0x124] ;  /* 0x00012400010f7983 */ /* 0x000f220000100800 */
[----:B------:R-:W-:-:S05]  /*13f40*/  IMAD.WIDE R10, R4, 0x2, R6 ;  /* 0x00000002040a7825 */ /* 0x000fca00078e0206 */
[----:B------:R1:W-:Y:S04]  /*13f50*/  STL.64 [R1+0x1f78], R10 ;  /* 0x001f780a01007387 */ /* 0x0003e80000100a00 */
[----:B0-----:R-:W4:Y:S01]  /*13f60*/  LDL R12, [R1+0x128] ;  /* 0x00012800010c7983 */ /* 0x001f220000100800 */
[----:B------:R-:W-:-:S05]  /*13f70*/  IMAD.WIDE R24, R4, 0x2, R8 ;  /* 0x0000000204187825 */ /* 0x000fca00078e0208 */
        /* <DEDUP_REMOVED lines=8> */
[----:B------:R-:W-:-:S05]  /*14000*/  IMAD.WIDE R4, R2, 0x2, R6 ;  /* 0x0000000202047825 */ /* 0x000fca00078e0206 */
[----:B------:R1:W-:Y:S01]  /*14010*/  STL.64 [R1+0x1f38], R4 ;  /* 0x001f380401007387 */ /* 0x0003e20000100a00 */
[----:B0-----:R-:W-:-:S03]  /*14020*/  IMAD.WIDE R24, R2, 0x2, R8 ;  /* 0x0000000202187825 */ /* 0x001fc600078e0208 */
[----:B-1----:R-:W4:Y:S04]  /*14030*/  LDL R4, [R1+0x138] ;  /* 0x0001380001047983 */ /* 0x002f280000100800 */
[----:B------:R-:W-:Y:S04]  /*14040*/  STL.64 [R1+0x1f30], R24 ;  /* 0x001f301801007387 */ /* 0x000fe80000100a00 */
[----:B------:R-:W4:Y:S01]  /*14050*/  LDL R5, [R1+0x13c] ;  /* 0x00013c0001057983 */ /* 0x000f220000100800 */
[----:B--2---:R-:W-:-:S05]  /*14060*/  IMAD.WIDE R28, R0, 0x2, R6 ;  /* 0x00000002001c7825 */ /* 0x004fca00078e0206 */
[----:B------:R0:W-:Y:S04]  /*14070*/  STL.64 [R1+0x1f18], R28 ;  /* 0x001f181c01007387 */ /* 0x0001e80000100a00 */
[----:B0-----:R-:W2:Y:S01]  /*14080*/  LDL R29, [R1+0x140] ;  /* 0x00014000011d7983 */ /* 0x001ea20000100800 */
[----:B------:R-:W-:-:S03]  /*14090*/  IMAD.WIDE R24, R0, 0x2, R8 ;  /* 0x0000000200187825 */ /* 0x000fc600078e0208 */
[----:B------:R-:W2:Y:S04]  /*140a0*/  LDL.LU R2, [R1+0x144] ;  /* 0x0001440001027983 */ /* 0x000ea80000300800 */
[----:B------:R3:W-:Y:S04]  /*140b0*/  STL.64 [R1+0x1f10], R24 ;  /* 0x001f101801007387 */ /* 0x0007e80000100a00 */
[----:B------:R-:W2:Y:S01]  /*140c0*/  LDL.LU R0, [R1+0x148] ;  /* 0x0001480001007983 */ /* 0x000ea20000300800 */
[----:B---3--:R-:W-:-:S05]  /*140d0*/  IMAD.WIDE R24, R3, 0x2, R6 ;  /* 0x0000000203187825 */ /* 0x008fca00078e0206 */
[----:B------:R0:W-:Y:S02]  /*140e0*/  STL.64 [R1+0x1ef8], R24 ;  /* 0x001ef81801007387 */ /* 0x0001e40000100a00 */
[----:B0-----:R-:W-:Y:S02]  /*140f0*/  IMAD.WIDE R24, R3, 0x2, R8 ;  /* 0x0000000203187825 */ /* 0x001fe400078e0208 */
[----:B------:R-:W3:Y:S04]  /*14100*/  LDL.LU R3, [R1+0x14c] ;  /* 0x00014c0001037983 */ /* 0x000ee80000300800 */
[----:B------:R4:W-:Y:S02]  /*14110*/  STL.64 [R1+0x1ef0], R24 ;  /* 0x001ef01801007387 */ /* 0x0009e40000100a00 */
[----:B----4-:R-:W-:-:S05]  /*14120*/  IMAD.WIDE R24, R18, 0x2, R6 ;  /* 0x0000000212187825 */ /* 0x010fca00078e0206 */
[----:B------:R0:W-:Y:S02]  /*14130*/  STL.64 [R1+0x1ed8], R24 ;  /* 0x001ed81801007387 */ /* 0x0001e40000100a00 */
[----:B0-----:R-:W-:-:S05]  /*14140*/  IMAD.WIDE R24, R18, 0x2, R8 ;  /* 0x0000000212187825 */ /* 0x001fca00078e0208 */
[----:B------:R0:W-:Y:S02]  /*14150*/  STL.64 [R1+0x1ed0], R24 ;  /* 0x001ed01801007387 */ /* 0x0001e40000100a00 */
[----:B0-----:R-:W-:-:S04]  /*14160*/  IMAD.WIDE R24, R19, 0x2, R6 ;  /* 0x0000000213187825 */ /* 0x001fc800078e0206 */
[----:B------:R-:W-:Y:S01]  /*14170*/  IMAD.WIDE R18, R19, 0x2, R8 ;  /* 0x0000000213127825 */ /* 0x000fe200078e0208 */
[----:B------:R0:W-:Y:S04]  /*14180*/  STL.64 [R1+0x1eb8], R24 ;  /* 0x001eb81801007387 */ /* 0x0001e80000100a00 */
[----:B0-----:R-:W4:Y:S04]  /*14190*/  LDL.64 R24, [R1+0x480] ;  /* 0x0004800001187983 */ /* 0x001f280000100a00 */
[----:B------:R0:W-:Y:S02]  /*141a0*/  STL.64 [R1+0x1eb0], R18 ;  /* 0x001eb01201007387 */ /* 0x0001e40000100a00 */
[----:B0-----:R-:W-:-:S05]  /*141b0*/  IMAD.WIDE R18, R16, 0x2, R6 ;  /* 0x0000000210127825 */ /* 0x001fca00078e0206 */
[----:B------:R0:W-:Y:S02]  /*141c0*/  STL.64 [R1+0x1e98], R18 ;  /* 0x001e981201007387 */ /* 0x0001e40000100a00 */
[----:B0-----:R-:W-:-:S05]  /*141d0*/  IMAD.WIDE R18, R16, 0x2, R8 ;  /* 0x0000000210127825 */ /* 0x001fca00078e0208 */
[----:B------:R0:W-:Y:S02]  /*141e0*/  STL.64 [R1+0x1e90], R18 ;  /* 0x001e901201007387 */ /* 0x0001e40000100a00 */
[----:B0-----:R-:W-:-:S04]  /*141f0*/  IMAD.WIDE R18, R17, 0x2, R6 ;  /* 0x0000000211127825 */ /* 0x001fc800078e0206 */
[----:B------:R-:W-:Y:S01]  /*14200*/  IMAD.WIDE R16, R17, 0x2, R8 ;  /* 0x0000000211107825 */ /* 0x000fe200078e0208 */
[----:B------:R0:W-:Y:S04]  /*14210*/  STL.64 [R1+0x1e78], R18 ;  /* 0x001e781201007387 */ /* 0x0001e80000100a00 */
[----:B0-----:R-:W4:Y:S04]  /*14220*/  LDL.LU.64 R18, [R1+0x2b98] ;  /* 0x002b980001127983 */ /* 0x001f280000300a00 */
        /* <DEDUP_REMOVED lines=37> */
[----:B--2---:R-:W-:-:S05]  /*14480*/  IMAD.WIDE R4, R29, 0x2, R6 ;  /* 0x000000021d047825 */ /* 0x004fca00078e0206 */
[----:B------:R0:W-:Y:S04]  /*14490*/  STL.64 [R1+0x1d58], R4 ;  /* 0x001d580401007387 */ /* 0x0001e80000100a00 */
[----:B0-----:R-:W4:Y:S01]  /*144a0*/  LDL.LU.64 R4, [R1+0x2b70] ;  /* 0x002b700001047983 */ /* 0x001f220000300a00 */
[----:B------:R-:W-:-:S05]  /*144b0*/  IMAD.WIDE R28, R29, 0x2, R8 ;  /* 0x000000021d1c7825 */ /* 0x000fca00078e0208 */
[----:B------:R0:W-:Y:S02]  /*144c0*/  STL.64 [R1+0x1d50], R28 ;  /* 0x001d501c01007387 */ /* 0x0001e40000100a00 */
[----:B0-----:R-:W-:-:S05]  /*144d0*/  IMAD.WIDE R28, R2, 0x2, R6 ;  /* 0x00000002021c7825 */ /* 0x001fca00078e0206 */
[----:B------:R0:W-:Y:S02]  /*144e0*/  STL.64 [R1+0x1d38], R28 ;  /* 0x001d381c01007387 */ /* 0x0001e40000100a00 */
[----:B0-----:R-:W-:-:S05]  /*144f0*/  IMAD.WIDE R28, R2, 0x2, R8 ;  /* 0x00000002021c7825 */ /* 0x001fca00078e0208 */
[----:B------:R0:W-:Y:S02]  /*14500*/  STL.64 [R1+0x1d30], R28 ;  /* 0x001d301c01007387 */ /* 0x0001e40000100a00 */
[----:B0-----:R-:W-:-:S05]  /*14510*/  IMAD.WIDE R28, R0, 0x2, R6 ;  /* 0x00000002001c7825 */ /* 0x001fca00078e0206 */
[----:B------:R0:W-:Y:S02]  /*14520*/  STL.64 [R1+0x1d18], R28 ;  /* 0x001d181c01007387 */ /* 0x0001e40000100a00 */
[----:B0-----:R-:W-:-:S05]  /*14530*/  IMAD.WIDE R28, R0, 0x2, R8 ;  /* 0x00000002001c7825 */ /* 0x001fca00078e0208 */
[----:B------:R3:W-:Y:S02]  /*14540*/  STL.64 [R1+0x1d10], R28 ;  /* 0x001d101c01007387 */ /* 0x0007e40000100a00 */
[C---:B---3--:R-:W-:Y:S02]  /*14550*/  IMAD.WIDE R28, R3.reuse, 0x2, R6 ;  /* 0x00000002031c7825 */ /* 0x048fe400078e0206 */
[----:B------:R-:W2:Y:S04]  /*14560*/  LDL.LU.64 R6, [R1+0x2b68] ;  /* 0x002b680001067983 */ /* 0x000ea80000300a00 */
[----:B------:R0:W-:Y:S02]  /*14570*/  STL.64 [R1+0x1cf8], R28 ;  /* 0x001cf81c01007387 */ /* 0x0001e40000100a00 */
[----:B0-----:R-:W-:-:S02]  /*14580*/  IMAD.WIDE R28, R3, 0x2, R8 ;  /* 0x00000002031c7825 */ /* 0x001fc400078e0208 */
[----:B------:R-:W3:Y:S04]  /*14590*/  LDL.LU.64 R8, [R1+0x2b60] ;  /* 0x002b600001087983 */ /* 0x000ee80000300a00 */
[----:B------:R-:W-:Y:S04]  /*145a0*/  STL.64 [R1+0x2ad0], R2 ;  /* 0x002ad00201007387 */ /* 0x000fe80000100a00 */
[----:B------:R4:W-:Y:S02]  /*145b0*/  STL.64 [R1+0x1cf0], R28 ;  /* 0x001cf01c01007387 */ /* 0x0009e40000100a00 */
[----:B----4-:R-:W-:-:S02]  /*145c0*/  IMAD.WIDE R28, R4, 0x2, R24 ;  /* 0x00000002041c7825 */ /* 0x010fc400078e0218 */
[----:B------:R0:W-:Y:S02]  /*145d0*/  STL.64 [R1+0x2ac0], R4 ;  /* 0x002ac00401007387 */ /* 0x0001e40000100a00 */
[----:B------:R-:W-:Y:S02]  /*145e0*/  IMAD.WIDE R2, R5, 0x2, R24 ;  /* 0x0000000205027825 */ /* 0x000fe400078e0218 */
[----:B------:R-:W-:Y:S04]  /*145f0*/  STL.64 [R1+0x2a48], R28 ;  /* 0x002a481c01007387 */ /* 0x000fe80000100a00 */
[----:B0-----:R-:W4:Y:S04]  /*14600*/  LDL.64 R4, [R1+0x480] ;  /* 0x0004800001047983 */ /* 0x001f280000100a00 */
[----:B------:R4:W-:Y:S04]  /*14610*/  STL.64 [R1+0x2a28], R2 ;  /* 0x002a280201007387 */ /* 0x0009e80000100a00 */
[----:B--2---:R3:W-:Y:S01]  /*14620*/  STL.64 [R1+0x2ac8], R6 ;  /* 0x002ac80601007387 */ /* 0x0047e20000100a00 */
[----:B----4-:R-:W-:-:S04]  /*14630*/  IMAD.WIDE R2, R6, 0x2, R4 ;  /* 0x0000000206027825 */ /* 0x010fc800078e0204 */
[--C-:B------:R-:W-:Y:S01]  /*14640*/  IMAD.WIDE R24, R7, 0x2, R4.reuse ;  /* 0x0000000207187825 */ /* 0x100fe200078e0204 */
[----:B------:R0:W-:Y:S03]  /*14650*/  STL.64 [R1+0x2a08], R2 ;  /* 0x002a080201007387 */ /* 0x0001e60000100a00 */
[--C-:B---3--:R-:W-:Y:S01]  /*14660*/  IMAD.WIDE R6, R9, 0x2, R4.reuse ;  /* 0x0000000209067825 */ /* 0x108fe200078e0204 */
[----:B------:R-:W-:Y:S04]  /*14670*/  STL.64 [R1+0x29e8], R24 ;  /* 0x0029e81801007387 */ /* 0x000fe80000100a00 */
[----:B------:R-:W-:Y:S01]  /*14680*/  STL.64 [R1+0x2ad8], R8 ;  /* 0x002ad80801007387 */ /* 0x000fe20000100a00 */
[----:B0-----:R-:W-:-:S05]  /*14690*/  IMAD.WIDE R2, R8, 0x2, R4 ;  /* 0x0000000208027825 */ /* 0x001fca00078e0204 */
[----:B------:R0:W-:Y:S04]  /*146a0*/  STL.64 [R1+0x29c8], R2 ;  /* 0x0029c80201007387 */ /* 0x0001e80000100a00 */
[----:B------:R1:W-:Y:S04]  /*146b0*/  STL.64 [R1+0x29a8], R6 ;  /* 0x0029a80601007387 */ /* 0x0003e80000100a00 */
[----:B------:R-:W-:Y:S01]  /*146c0*/  STL.64 [R1+0x2ae0], R10 ;  /* 0x002ae00a01007387 */ /* 0x000fe20000100a00 */
[----:B0-----:R-:W-:-:S04]  /*146d0*/  IMAD.WIDE R2, R10, 0x2, R4 ;  /* 0x000000020a027825 */ /* 0x001fc800078e0204 */
[--C-:B-1----:R-:W-:Y:S01]  /*146e0*/  IMAD.WIDE R6, R11, 0x2, R4.reuse ;  /* 0x000000020b067825 */ /* 0x102fe200078e0204 */
        /* <DEDUP_REMOVED lines=17> */
[----:B------:R2:W-:Y:S01]  /*14800*/  STL.64 [R1+0x2b00], R18 ;  /* 0x002b001201007387 */ /* 0x0005e20000100a00 */
[----:B0-----:R-:W-:-:S04]  /*14810*/  IMAD.WIDE R2, R18, 0x2, R4 ;  /* 0x0000000212027825 */ /* 0x001fc800078e0204 */
[--C-:B-1----:R-:W-:Y:S01]  /*14820*/  IMAD.WIDE R6, R19, 0x2, R4.reuse ;  /* 0x0000000213067825 */ /* 0x102fe200078e0204 */
[----:B------:R0:W-:Y:S03]  /*14830*/  STL.64 [R1+0x2888], R2 ;  /* 0x0028880201007387 */ /* 0x0001e60000100a00 */
[--C-:B------:R-:W-:Y:S01]  /*14840*/  IMAD.WIDE R24, R21, 0x2, R4.reuse ;  /* 0x0000000215187825 */ /* 0x100fe200078e0204 */
[----:B------:R1:W-:Y:S04]  /*14850*/  STL.64 [R1+0x2868], R6 ;  /* 0x0028680601007387 */ /* 0x0003e80000100a00 */
[----:B--2---:R-:W2:Y:S01]  /*14860*/  LDL R18, [R1+0x8] ;  /* 0x0000080001127983 */ /* 0x004ea20000100800 */
[----:B0-----:R-:W-:-:S03]  /*14870*/  IMAD.WIDE R2, R20, 0x2, R4 ;  /* 0x0000000214027825 */ /* 0x001fc600078e0204 */
[----:B------:R-:W3:Y:S04]  /*14880*/  LDL R19, [R1+0xc] ;  /* 0x00000c0001137983 */ /* 0x000ee80000100800 */
[----:B------:R0:W-:Y:S04]  /*14890*/  STL.64 [R1+0x2848], R2 ;  /* 0x0028480201007387 */ /* 0x0001e80000100a00 */
[----:B------:R-:W4:Y:S04]  /*148a0*/  LDL R16, [R1+0x10] ;  /* 0x0000100001107983 */ /* 0x000f280000100800 */
        /* <DEDUP_REMOVED lines=9> */
[----:B-1----:R-:W4:Y:S04]  /*14940*/  LDL R6, [R1+0x38] ;  /* 0x0000380001067983 */ /* 0x002f280000100800 */
[----:B------:R-:W4:Y:S04]  /*14950*/  LDL R7, [R1+0x3c] ;  /* 0x00003c0001077983 */ /* 0x000f280000100800 */
[----:B0-----:R-:W4:Y:S04]  /*14960*/  LDL R2, [R1+0x40] ;  /* 0x0000400001027983 */ /* 0x001f280000100800 */
[----:B------:R-:W4:Y:S04]  /*14970*/  LDL R3, [R1+0x44] ;  /* 0x0000440001037983 */ /* 0x000f280000100800 */
[----:B------:R-:W4:Y:S04]  /*14980*/  LDL R28, [R1+0x48] ;  /* 0x00004800011c7983 */ /* 0x000f280000100800 */
[----:B------:R-:W4:Y:S04]  /*14990*/  LDL R29, [R1+0x4c] ;  /* 0x00004c00011d7983 */ /* 0x000f280000100800 */
[----:B------:R0:W-:Y:S04]  /*149a0*/  STL.64 [R1+0x2b08], R20 ;  /* 0x002b081401007387 */ /* 0x0001e80000100a00 */
[----:B0-----:R-:W2:Y:S04]  /*149b0*/  LDL R20, [R1] ;  /* 0x0000000001147983 */ /* 0x001ea80000100800 */
[----:B------:R0:W-:Y:S04]  /*149c0*/  STL.64 [R1+0x2828], R24 ;  /* 0x0028281801007387 */ /* 0x0001e80000100a00 */
[----:B------:R-:W3:Y:S01]  /*149d0*/  LDL R21, [R1+0x4] ;  /* 0x0000040001157983 */ /* 0x000ee20000100800 */
[----:B0-----:R-:W-:-:S05]  /*149e0*/  IMAD.WIDE R24, R22, 0x2, R4 ;  /* 0x0000000216187825 */ /* 0x001fca00078e0204 */
[----:B------:R0:W-:Y:S02]  /*149f0*/  STL.64 [R1+0x2808], R24 ;  /* 0x0028081801007387 */ /* 0x0001e40000100a00 */
[----:B0-----:R-:W-:-:S05]  /*14a00*/  IMAD.WIDE R24, R23, 0x2, R4 ;  /* 0x0000000217187825 */ /* 0x001fca00078e0204 */
[----:B------:R0:W-:Y:S04]  /*14a10*/  STL.64 [R1+0x27e8], R24 ;  /* 0x0027e81801007387 */ /* 0x0001e80000100a00 */
[----:B0-----:R-:W4:Y:S04]  /*14a20*/  LDL.LU.64 R24, [R1+0x2b58] ;  /* 0x002b580001187983 */ /* 0x001f280000300a00 */
[----:B------:R4:W-:Y:S02]  /*14a30*/  STL.64 [R1+0x2b10], R22 ;  /* 0x002b101601007387 */ /* 0x0009e40000100a00 */
[----:B----4-:R-:W-:-:S05]  /*14a40*/  IMAD.WIDE R22, R24, 0x2, R4 ;  /* 0x0000000218167825 */ /* 0x010fca00078e0204 */
[----:B------:R0:W-:Y:S04]  /*14a50*/  STL.64 [R1+0x27c8], R22 ;  /* 0x0027c81601007387 */ /* 0x0001e80000100a00 */
[----:B------:R1:W-:Y:S01]  /*14a60*/  STL.64 [R1+0x2b18], R24 ;  /* 0x002b181801007387 */ /* 0x0003e20000100a00 */
[----:B0-----:R-:W-:-:S04]  /*14a70*/  IMAD.WIDE R22, R25, 0x2, R4 ;  /* 0x0000000219167825 */ /* 0x001fc800078e0204 */
[--C-:B-1----:R-:W-:Y:S01]  /*14a80*/  IMAD.WIDE R24, R26, 0x2, R4.reuse ;  /* 0x000000021a187825 */ /* 0x102fe200078e0204 */
[----:B------:R0:W-:Y:S04]  /*14a90*/  STL.64 [R1+0x27a8], R22 ;  /* 0x0027a81601007387 */ /* 0x0001e80000100a00 */
[----:B------:R-:W-:Y:S04]  /*14aa0*/  STL.64 [R1+0x2b20], R26 ;  /* 0x002b201a01007387 */ /* 0x000fe80000100a00 */
[----:B------:R2:W-:Y:S01]  /*14ab0*/  STL.64 [R1+0x2788], R24 ;  /* 0x0027881801007387 */ /* 0x0005e20000100a00 */
[----:B0-----:R-:W-:-:S05]  /*14ac0*/  IMAD.WIDE R22, R27, 0x2, R4 ;  /* 0x000000021b167825 */ /* 0x001fca00078e0204 */
[----:B------:R3:W-:Y:S01]  /*14ad0*/  STL.64 [R1+0x2768], R22 ;  /* 0x0027681601007387 */ /* 0x0007e20000100a00 */
[----:B--2---:R-:W-:-:S05]  /*14ae0*/  IMAD.WIDE R24, R20, 0x2, R4 ;  /* 0x0000000214187825 */ /* 0x004fca00078e0204 */
[----:B------:R-:W-:Y:S01]  /*14af0*/  STL.64 [R1+0x2748], R24 ;  /* 0x0027481801007387 */ /* 0x000fe20000100a00 */
[----:B---3--:R-:W-:-:S04]  /*14b00*/  IMAD.WIDE R22, R21, 0x2, R4 ;  /* 0x0000000215167825 */ /* 0x008fc800078e0204 */
[--C-:B------:R-:W-:Y:S01]  /*14b10*/  IMAD.WIDE R20, R18, 0x2, R4.reuse ;  /* 0x0000000212147825 */ /* 0x100fe200078e0204 */
[----:B------:R0:W-:Y:S03]  /*14b20*/  STL.64 [R1+0x2728], R22 ;  /* 0x0027281601007387 */ /* 0x0001e60000100a00 */
[--C-:B------:R-:W-:Y:S01]  /*14b30*/  IMAD.WIDE R18, R19, 0x2, R4.reuse ;  /* 0x0000000213127825 */ /* 0x100fe200078e0204 */
[----:B------:R1:W-:Y:S04]  /*14b40*/  STL.64 [R1+0x2708], R20 ;  /* 0x0027081401007387 */ /* 0x0003e80000100a00 */
[----:B------:R2:W-:Y:S01]  /*14b50*/  STL.64 [R1+0x26e8], R18 ;  /* 0x0026e81201007387 */ /* 0x0005e20000100a00 */
[----:B0-----:R-:W-:-:S04]  /*14b60*/  IMAD.WIDE R22, R16, 0x2, R4 ;  /* 0x0000000210167825 */ /* 0x001fc800078e0204 */
[--C-:B-1----:R-:W-:Y:S01]  /*14b70*/  IMAD.WIDE R20, R17, 0x2, R4.reuse ;  /* 0x0000000211147825 */ /* 0x102fe200078e0204 */
[----:B------:R-:W-:Y:S03]  /*14b80*/  STL.64 [R1+0x26c8], R22 ;  /* 0x0026c81601007387 */ /* 0x000fe60000100a00 */
[--C-:B--2---:R-:W-:Y:S01]  /*14b90*/  IMAD.WIDE R18, R14, 0x2, R4.reuse ;  /* 0x000000020e127825 */ /* 0x104fe200078e0204 */
[----:B------:R-:W-:Y:S03]  /*14ba0*/  STL.64 [R1+0x26a8], R20 ;  /* 0x0026a81401007387 */ /* 0x000fe60000100a00 */
[--C-:B------:R-:W-:Y:S01]  /*14bb0*/  IMAD.WIDE R16, R15, 0x2, R4.reuse ;  /* 0x000000020f107825 */ /* 0x100fe200078e0204 */
[----:B------:R-:W-:Y:S03]  /*14bc0*/  STL.64 [R1+0x2688], R18 ;  /* 0x0026881201007387 */ /* 0x000fe60000100a00 */
        /* <DEDUP_REMOVED lines=21> */
[----:B------:R-:W-:Y:S04]  /*14d20*/  STL.64 [R1+0x2528], R8 ;  /* 0x0025280801007387 */ /* 0x000fe80000100a00 */
[----:B------:R-:W2:Y:S04]  /*14d30*/  LDL R26, [R1+0x64] ;  /* 0x00006400011a7983 */ /* 0x000ea80000100800 */
[----:B------:R-:W-:Y:S04]  /*14d40*/  STL.64 [R1+0x2508], R6 ;  /* 0x0025080601007387 */ /* 0x000fe80000100a00 */
[----:B------:R-:W3:Y:S01]  /*14d50*/  LDL R27, [R1+0x68] ;  /* 0x00006800011b7983 */ /* 0x000ee20000100800 */
[----:B------:R-:W-:-:S05]  /*14d60*/  IMAD.WIDE R2, R29, 0x2, R4 ;  /* 0x000000021d027825 */ /* 0x000fca00078e0204 */
[----:B------:R-:W-:Y:S04]  /*14d70*/  STL.64 [R1+0x24e8], R2 ;  /* 0x0024e80201007387 */ /* 0x000fe80000100a00 */
[----:B---3--:R0:W-:Y:S04]  /*14d80*/  STL [R1+0x2b40], R27 ;  /* 0x002b401b01007387 */ /* 0x0081e80000100800 */
[----:B0-----:R-:W3:Y:S04]  /*14d90*/  LDL R27, [R1+0x60] ;  /* 0x00006000011b7983 */ /* 0x001ee80000100800 */
[----:B--2---:R0:W-:Y:S04]  /*14da0*/  STL [R1+0x2b44], R26 ;  /* 0x002b441a01007387 */ /* 0x0041e80000100800 */
[----:B0-----:R-:W2:Y:S04]  /*14db0*/  LDL R26, [R1+0x5c] ;  /* 0x00005c00011a7983 */ /* 0x001ea80000100800 */
[----:B---3--:R0:W-:Y:S04]  /*14dc0*/  STL [R1+0x2b48], R27 ;  /* 0x002b481b01007387 */ /* 0x0081e80000100800 */
[----:B0-----:R-:W3:Y:S04]  /*14dd0*/  LDL R27, [R1+0x58] ;  /* 0x00005800011b7983 */ /* 0x001ee80000100800 */
[----:B--2---:R0:W-:Y:S04]  /*14de0*/  STL [R1+0x2b4c], R26 ;  /* 0x002b4c1a01007387 */ /* 0x0041e80000100800 */
[----:B0-----:R-:W2:Y:S04]  /*14df0*/  LDL R26, [R1+0x54] ;  /* 0x00005400011a7983 */ /* 0x001ea80000100800 */
[----:B---3--:R0:W-:Y:S04]  /*14e00*/  STL [R1+0x2b50], R27 ;  /* 0x002b501b01007387 */ /* 0x0081e80000100800 */
[----:B0-----:R-:W3:Y:S04]  /*14e10*/  LDL R27, [R1+0x50] ;  /* 0x00005000011b7983 */ /* 0x001ee80000100800 */
[----:B--2---:R3:W-:Y:S04]  /*14e20*/  STL [R1+0x2b54], R26 ;  /* 0x002b541a01007387 */ /* 0x0047e80000100800 */
[----:B------:R-:W2:Y:S04]  /*14e30*/  LDL R24, [R1+0x6c] ;  /* 0x00006c0001187983 */ /* 0x000ea80000100800 */
        /* <DEDUP_REMOVED lines=22> */
[----:B------:R-:W4:Y:S01]  /*14fa0*/  LDL R29, [R1+0xc8] ;  /* 0x0000c800011d7983 */ /* 0x000f220000100800 */
[----:B---3--:R-:W-:-:S05]  /*14fb0*/  IMAD.WIDE R26, R27, 0x2, R4 ;  /* 0x000000021b1a7825 */ /* 0x008fca00078e0204 */
[----:B------:R0:W-:Y:S04]  /*14fc0*/  STL.64 [R1+0x24c8], R26 ;  /* 0x0024c81a01007387 */ /* 0x0001e80000100a00 */
[----:B0-----:R-:W3:Y:S02]  /*14fd0*/  LDL.LU R26, [R1+0x2b54] ;  /* 0x002b5400011a7983 */ /* 0x001ee40000300800 */
        /* <DEDUP_REMOVED lines=16> */
[----:B------:R2:W-:Y:S02]  /*150e0*/  STL.64 [R1+0x2408], R26 ;  /* 0x0024081a01007387 */ /* 0x0005e40000100a00 */
[----:B--2---:R-:W-:-:S05]  /*150f0*/  IMAD.WIDE R26, R24, 0x2, R4 ;  /* 0x00000002181a7825 */ /* 0x004fca00078e0204 */
[----:B------:R4:W-:Y:S02]  /*15100*/  STL.64 [R1+0x23e8], R26 ;  /* 0x0023e81a01007387 */ /* 0x0009e40000100a00 */
[----:B----4-:R-:W-:-:S04]  /*15110*/  IMAD.WIDE R26, R25, 0x2, R4 ;  /* 0x00000002191a7825 */ /* 0x010fc800078e0204 */
[--C-:B------:R-:W-:Y:S01]  /*15120*/  IMAD.WIDE R24, R22, 0x2, R4.reuse ;  /* 0x0000000216187825 */ /* 0x100fe200078e0204 */
[----:B------:R0:W-:Y:S04]  /*15130*/  STL.64 [R1+0x23c8], R26 ;  /* 0x0023c81a01007387 */ /* 0x0001e80000100a00 */
[----:B------:R1:W-:Y:S01]  /*15140*/  STL.64 [R1+0x23a8], R24 ;  /* 0x0023a81801007387 */ /* 0x0003e20000100a00 */
[----:B0-----:R-:W-:-:S04]  /*15150*/  IMAD.WIDE R26, R23, 0x2, R4 ;  /* 0x00000002171a7825 */ /* 0x001fc800078e0204 */
[--C-:B-1----:R-:W-:Y:S01]  /*15160*/  IMAD.WIDE R24, R20, 0x2, R4.reuse ;  /* 0x0000000214187825 */ /* 0x102fe200078e0204 */
        /* <DEDUP_REMOVED lines=37> */
[--C-:B------:R-:W-:Y:S02]  /*153c0*/  IMAD.WIDE R2, R29, 0x2, R4.reuse ;  /* 0x000000021d027825 */ /* 0x100fe400078e0204 */
[----:B------:R-:W2:Y:S04]  /*153d0*/  LDL R29, [R1+0xcc] ;  /* 0x0000cc00011d7983 */ /* 0x000ea80000100800 */
[----:B------:R-:W-:Y:S04]  /*153e0*/  STL.64 [R1+0x2128], R6 ;  /* 0x0021280601007387 */ /* 0x000fe80000100a00 */
[----:B------:R-:W3:Y:S04]  /*153f0*/  LDL R26, [R1+0xe4] ;  /* 0x0000e400011a7983 */ /* 0x000ee80000100800 */
[----:B------:R-:W-:Y:S04]  /*15400*/  STL.64 [R1+0x2108], R2 ;  /* 0x0021080201007387 */ /* 0x000fe80000100a00 */
[----:B------:R-:W4:Y:S04]  /*15410*/  LDL R27, [R1+0xe8] ;  /* 0x0000e800011b7983 */ /* 0x000f280000100800 */
[----:B----4-:R0:W-:Y:S04]  /*15420*/  STL [R1+0x2b28], R27 ;  /* 0x002b281b01007387 */ /* 0x0101e80000100800 */
[----:B0-----:R-:W4:Y:S04]  /*15430*/  LDL R27, [R1+0xe0] ;  /* 0x0000e000011b7983 */ /* 0x001f280000100800 */
[----:B---3--:R0:W-:Y:S04]  /*15440*/  STL [R1+0x2b2c], R26 ;  /* 0x002b2c1a01007387 */ /* 0x0081e80000100800 */
[----:B0-----:R-:W3:Y:S01]  /*15450*/  LDL R26, [R1+0xdc] ;  /* 0x0000dc00011a7983 */ /* 0x001ee20000100800 */
[----:B--2---:R-:W-:-:S03]  /*15460*/  IMAD.WIDE R28, R29, 0x2, R4 ;  /* 0x000000021d1c7825 */ /* 0x004fc600078e0204 */
[----:B----4-:R0:W-:Y:S04]  /*15470*/  STL [R1+0x2b30], R27 ;  /* 0x002b301b01007387 */ /* 0x0101e80000100800 */
[----:B0-----:R-:W2:Y:S04]  /*15480*/  LDL R27, [R1+0xd8] ;  /* 0x0000d800011b7983 */ /* 0x001ea80000100800 */
[----:B---3--:R-:W-:Y:S04]  /*15490*/  STL [R1+0x2b34], R26 ;  /* 0x002b341a01007387 */ /* 0x008fe80000100800 */
[----:B------:R-:W3:Y:S04]  /*154a0*/  LDL R24, [R1+0xec] ;  /* 0x0000ec0001187983 */ /* 0x000ee80000100800 */
        /* <DEDUP_REMOVED lines=21> */
[----:B------:R0:W-:Y:S04]  /*15600*/  STL.64 [R1+0x20e8], R28 ;  /* 0x0020e81c01007387 */ /* 0x0001e80000100a00 */
[----:B0-----:R-:W2:Y:S02]  /*15610*/  LDL.LU R28, [R1+0x2b3c] ;  /* 0x002b3c00011c7983 */ /* 0x001ea40000300800 */
[----:B--2---:R-:W-:-:S05]  /*15620*/  IMAD.WIDE R28, R28, 0x2, R4 ;  /* 0x000000021c1c7825 */ /* 0x004fca00078e0204 */
[----:B------:R0:W-:Y:S04]  /*15630*/  STL.64 [R1+0x20c8], R28 ;  /* 0x0020c81c01007387 */ /* 0x0001e80000100a00 */
[----:B0-----:R-:W2:Y:S01]  /*15640*/  LDL.LU R29, [R1+0x2b38] ;  /* 0x002b3800011d7983 */ /* 0x001ea20000300800 */
[----:B------:R-:W-:-:S04]  /*15650*/  IMAD.WIDE R26, R27, 0x2, R4 ;  /* 0x000000021b1a7825 */ /* 0x000fc800078e0204 */
[----:B--2---:R-:W-:-:S05]  /*15660*/  IMAD.WIDE R28, R29, 0x2, R4 ;  /* 0x000000021d1c7825 */ /* 0x004fca00078e0204 */
[----:B------:R0:W-:Y:S04]  /*15670*/  STL.64 [R1+0x20a8], R28 ;  /* 0x0020a81c01007387 */ /* 0x0001e80000100a00 */
[----:B0-----:R-:W2:Y:S04]  /*15680*/  LDL.64 R28, [R1+0x478] ;  /* 0x00047800011c7983 */ /* 0x001ea80000100a00 */
        /* <DEDUP_REMOVED lines=13> */
[----:B0-----:R-:W-:-:S04]  /*15760*/  IMAD.WIDE R26, R24, 0x2, R4 ;  /* 0x00000002181a7825 */ /* 0x001fc800078e0204 */
[--C-:B----4-:R-:W-:Y:S01]  /*15770*/  IMAD.WIDE R24, R25, 0x2, R4.reuse ;  /* 0x0000000219187825 */ /* 0x110fe200078e0204 */
[----:B------:R0:W-:Y:S04]  /*15780*/  STL.64 [R1+0x1fe8], R26 ;  /* 0x001fe81a01007387 */ /* 0x0001e80000100a00 */
[----:B0-----:R-:W3:Y:S04]  /*15790*/  LDL.LU.64 R26, [R1+0x2b20] ;  /* 0x002b2000011a7983 */ /* 0x001ee80000300a00 */
[----:B------:R0:W-:Y:S02]  /*157a0*/  STL.64 [R1+0x1fc8], R24 ;  /* 0x001fc81801007387 */ /* 0x0001e40000100a00 */
[----:B0-----:R-:W-:-:S04]  /*157b0*/  IMAD.WIDE R24, R22, 0x2, R4 ;  /* 0x0000000216187825 */ /* 0x001fc800078e0204 */
[--C-:B------:R-:W-:Y:S01]  /*157c0*/  IMAD.WIDE R22, R23, 0x2, R4.reuse ;  /* 0x0000000217167825 */ /* 0x100fe200078e0204 */
[----:B------:R0:W-:Y:S04]  /*157d0*/  STL.64 [R1+0x1fa8], R24 ;  /* 0x001fa81801007387 */ /* 0x0001e80000100a00 */
[----:B0-----:R-:W4:Y:S04]  /*157e0*/  LDL.LU.64 R24, [R1+0x2b18] ;  /* 0x002b180001187983 */ /* 0x001f280000300a00 */
[----:B------:R0:W-:Y:S02]  /*157f0*/  STL.64 [R1+0x1f88], R22 ;  /* 0x001f881601007387 */ /* 0x0001e40000100a00 */
[----:B0-----:R-:W-:-:S04]  /*15800*/  IMAD.WIDE R22, R20, 0x2, R4 ;  /* 0x0000000214167825 */ /* 0x001fc800078e0204 */
[--C-:B------:R-:W-:Y:S01]  /*15810*/  IMAD.WIDE R20, R21, 0x2, R4.reuse ;  /* 0x0000000215147825 */ /* 0x100fe200078e0204 */
        /* <DEDUP_REMOVED lines=33> */
[----:B0-----:R-:W-:-:S05]  /*15a30*/  IMAD.WIDE R8, R6, 0x2, R4 ;  /* 0x0000000206087825 */ /* 0x001fca00078e0204 */
[----:B------:R0:W-:Y:S02]  /*15a40*/  STL.64 [R1+0x1da8], R8 ;  /* 0x001da80801007387 */ /* 0x0001e40000100a00 */
[----:B0-----:R-:W-:-:S04]  /*15a50*/  IMAD.WIDE R8, R2, 0x2, R4 ;  /* 0x0000000202087825 */ /* 0x001fc800078e0204 */
[--C-:B------:R-:W-:Y:S01]  /*15a60*/  IMAD.WIDE R2, R3, 0x2, R4.reuse ;  /* 0x0000000203027825 */ /* 0x100fe200078e0204 */
[----:B------:R0:W-:Y:S04]  /*15a70*/  STL.64 [R1+0x1d88], R8 ;  /* 0x001d880801007387 */ /* 0x0001e80000100a00 */
[----:B0-----:R-:W4:Y:S04]  /*15a80*/  LDL.LU.64 R8, [R1+0x2ad8] ;  /* 0x002ad80001087983 */ /* 0x001f280000300a00 */
[----:B------:R0:W-:Y:S04]  /*15a90*/  STL.64 [R1+0x1d68], R2 ;  /* 0x001d680201007387 */ /* 0x0001e80000100a00 */
[----:B0-----:R-:W2:Y:S01]  /*15aa0*/  LDL.LU.64 R2, [R1+0x2ad0] ;  /* 0x002ad00001027983 */ /* 0x001ea20000300a00 */
[----:B------:R-:W-:-:S05]  /*15ab0*/  IMAD.WIDE R6, R7, 0x2, R4 ;  /* 0x0000000207067825 */ /* 0x000fca00078e0204 */
[----:B------:R2:W-:Y:S02]  /*15ac0*/  STL.64 [R1+0x1d48], R6 ;  /* 0x001d480601007387 */ /* 0x0005e40000100a00 */
[----:B--2---:R-:W-:-:S05]  /*15ad0*/  IMAD.WIDE R6, R2, 0x2, R4 ;  /* 0x0000000202067825 */ /* 0x004fca00078e0204 */
[----:B------:R0:W-:Y:S02]  /*15ae0*/  STL.64 [R1+0x1d28], R6 ;  /* 0x001d280601007387 */ /* 0x0001e40000100a00 */
[----:B0-----:R-:W-:-:S04]  /*15af0*/  IMAD.WIDE R6, R0, 0x2, R4 ;  /* 0x0000000200067825 */ /* 0x001fc800078e0204 */
[----:B------:R-:W-:Y:S01]  /*15b00*/  IMAD.WIDE R4, R3, 0x2, R4 ;  /* 0x0000000203047825 */ /* 0x000fe200078e0204 */
[----:B------:R0:W-:Y:S04]  /*15b10*/  STL.64 [R1+0x1d08], R6 ;  /* 0x001d080601007387 */ /* 0x0001e80000100a00 */
[----:B0-----:R-:W2:Y:S04]  /*15b20*/  LDL.LU.64 R6, [R1+0x2ac8] ;  /* 0x002ac80001067983 */ /* 0x001ea80000300a00 */
[----:B------:R0:W-:Y:S04]  /*15b30*/  STL.64 [R1+0x1ce8], R4 ;  /* 0x001ce80401007387 */ /* 0x0001e80000100a00 */
[----:B0-----:R-:W3:Y:S04]  /*15b40*/  LDL.LU.64 R4, [R1+0x2ac0] ;  /* 0x002ac00001047983 */ /* 0x001ee80000300a00 */
[----:B------:R3:W-:Y:S02]  /*15b50*/  STL.64 [R1+0x2a80], R2 ;  /* 0x002a800201007387 */ /* 0x0007e40000100a00 */
[----:B---3--:R-:W-:-:S04]  /*15b60*/  IMAD.WIDE R2, R4, 0x2, R28 ;  /* 0x0000000204027825 */ /* 0x008fc800078e021c */
[--C-:B------:R-:W-:Y:S01]  /*15b70*/  IMAD.WIDE R4, R5, 0x2, R28.reuse ;  /* 0x0000000205047825 */ /* 0x100fe200078e021c */
[----:B------:R2:W-:Y:S04]  /*15b80*/  STL.64 [R1+0x2a40], R2 ;  /* 0x002a400201007387 */ /* 0x0005e80000100a00 */
[----:B------:R0:W-:Y:S01]  /*15b90*/  STL.64 [R1+0x2a20], R4 ;  /* 0x002a200401007387 */ /* 0x0001e20000100a00 */
[----:B--2---:R-:W-:-:S04]  /*15ba0*/  IMAD.WIDE R2, R6, 0x2, R28 ;  /* 0x0000000206027825 */ /* 0x004fc800078e021c */
[--C-:B0-----:R-:W-:Y:S01]  /*15bb0*/  IMAD.WIDE R4, R7, 0x2, R28.reuse ;  /* 0x0000000207047825 */ /* 0x101fe200078e021c */
[----:B------:R0:W-:Y:S03]  /*15bc0*/  STL.64 [R1+0x2a00], R2 ;  /* 0x002a000201007387 */ /* 0x0001e60000100a00 */
[--C-:B----4-:R-:W-:Y:S01]  /*15bd0*/  IMAD.WIDE R6, R9, 0x2, R28.reuse ;  /* 0x0000000209067825 */ /* 0x110fe200078e021c */
[----:B------:R1:W-:Y:S03]  /*15be0*/  STL.64 [R1+0x29e0], R4 ;  /* 0x0029e00401007387 */ /* 0x0003e60000100a00 */
        /* <DEDUP_REMOVED lines=8> */
[--C-:B--2---:R-:W-:Y:S01]  /*15c70*/  IMAD.WIDE R4, R13, 0x2, R28.reuse ;  /* 0x000000020d047825 */ /* 0x104fe200078e021c */
        /* <DEDUP_REMOVED lines=12> */
[----:B------:R-:W-:Y:S03]  /*15d40*/  STL.64 [R1+0x2880], R6 ;  /* 0x0028800601007387 */ /* 0x000fe60000100a00 */
[--C-:B0-----:R-:W-:Y:S02]  /*15d50*/  IMAD.WIDE R2, R20, 0x2, R28.reuse ;  /* 0x0000000214027825 */ /* 0x101fe400078e021c */
[----:B------:R-:W2:Y:S04]  /*15d60*/  LDL.LU R20, [R1+0x14] ;  /* 0x0000140001147983 */ /* 0x000ea80000300800 */
[----:B------:R0:W-:Y:S04]  /*15d70*/  STL.64 [R1+0x2860], R4 ;  /* 0x0028600401007387 */ /* 0x0001e80000100a00 */
[----:B------:R-:W3:Y:S04]  /*15d80*/  LDL.LU R19, [R1+0x18] ;  /* 0x0000180001137983 */ /* 0x000ee80000300800 */
[----:B------:R1:W-:Y:S04]  /*15d90*/  STL.64 [R1+0x2840], R2 ;  /* 0x0028400201007387 */ /* 0x0003e80000100a00 */
[----:B------:R-:W3:Y:S01]  /*15da0*/  LDL.LU R18, [R1+0x1c] ;  /* 0x00001c0001127983 */ /* 0x000ee20000300800 */
[----:B0-----:R-:W-:-:S03]  /*15db0*/  IMAD.WIDE R4, R21, 0x2, R28 ;  /* 0x0000000215047825 */ /* 0x001fc600078e021c */
[----:B---3--:R0:W-:Y:S04]  /*15dc0*/  STL.64 [R1+0x2ab8], R18 ;  /* 0x002ab81201007387 */ /* 0x0081e80000100a00 */
[----:B------:R-:W3:Y:S04]  /*15dd0*/  LDL.LU R17, [R1+0x20] ;  /* 0x0000200001117983 */ /* 0x000ee80000300800 */
[----:B------:R-:W4:Y:S04]  /*15de0*/  LDL.LU R16, [R1+0x24] ;  /* 0x0000240001107983 */ /* 0x000f280000300800 */
[----:B------:R-:W4:Y:S04]  /*15df0*/  LDL.LU R15, [R1+0x28] ;  /* 0x00002800010f7983 */ /* 0x000f280000300800 */
[----:B------:R-:W4:Y:S04]  /*15e00*/  LDL.LU R14, [R1+0x2c] ;  /* 0x00002c00010e7983 */ /* 0x000f280000300800 */
[----:B------:R-:W4:Y:S04]  /*15e10*/  LDL.LU R13, [R1+0x30] ;  /* 0x00003000010d7983 */ /* 0x000f280000300800 */
[----:B------:R-:W4:Y:S04]  /*15e20*/  LDL.LU R12, [R1+0x34] ;  /* 0x00003400010c7983 */ /* 0x000f280000300800 */
[----:B------:R-:W4:Y:S04]  /*15e30*/  LDL.LU R11, [R1+0x38] ;  /* 0x00003800010b7983 */ /* 0x000f280000300800 */
[----:B-1----:R-:W4:Y:S04]  /*15e40*/  LDL.LU R3, [R1+0x3c] ;  /* 0x00003c0001037983 */ /* 0x002f280000300800 */
[----:B------:R-:W2:Y:S04]  /*15e50*/  LDL.LU R21, [R1+0x10] ;  /* 0x0000100001157983 */ /* 0x000ea80000300800 */
[----:B------:R-:W4:Y:S04]  /*15e60*/  LDL.LU R10, [R1+0x40] ;  /* 0x00004000010a7983 */ /* 0x000f280000300800 */
[----:B------:R1:W-:Y:S01]  /*15e70*/  STL.64 [R1+0x2820], R4 ;  /* 0x0028200401007387 */ /* 0x0003e20000100a00 */
[----:B0-----:R-:W-:-:S03]  /*15e80*/  IMAD.WIDE R18, R22, 0x2, R28 ;  /* 0x0000000216127825 */ /* 0x001fc600078e021c */
[----:B------:R-:W4:Y:S04]  /*15e90*/  LDL.LU R9, [R1+0x44] ;  /* 0x0000440001097983 */ /* 0x000f280000300800 */
[----:B------:R-:W4:Y:S04]  /*15ea0*/  LDL.LU R8, [R1+0x48] ;  /* 0x0000480001087983 */ /* 0x000f280000300800 */
[----:B------:R-:W4:Y:S04]  /*15eb0*/  LDL.LU R7, [R1+0x4c] ;  /* 0x00004c0001077983 */ /* 0x000f280000300800 */
[----:B------:R-:W4:Y:S04]  /*15ec0*/  LDL.LU R6, [R1+0x50] ;  /* 0x0000500001067983 */ /* 0x000f280000300800 */
[----:B-1----:R-:W4:Y:S04]  /*15ed0*/  LDL.LU R5, [R1+0x54] ;  /* 0x0000540001057983 */ /* 0x002f280000300800 */
[----:B------:R-:W4:Y:S04]  /*15ee0*/  LDL.LU R4, [R1+0x58] ;  /* 0x0000580001047983 */ /* 0x000f280000300800 */
[----:B------:R-:W4:Y:S04]  /*15ef0*/  LDL.LU R2, [R1+0x5c] ;  /* 0x00005c0001027983 */ /* 0x000f280000300800 */
[----:B------:R-:W3:Y:S04]  /*15f00*/  LDL.LU R22, [R1+0xc] ;  /* 0x00000c0001167983 */ /* 0x000ee80000300800 */
[----:B------:R0:W-:Y:S02]  /*15f10*/  STL.64 [R1+0x2800], R18 ;  /* 0x0028001201007387 */ /* 0x0001e40000100a00 */
[----:B0-----:R-:W-:-:S02]  /*15f20*/  IMAD.WIDE R18, R23, 0x2, R28 ;  /* 0x0000000217127825 */ /* 0x001fc400078e021c */
[----:B------:R-:W2:Y:S04]  /*15f30*/  LDL.LU R23, [R1+0x8] ;  /* 0x0000080001177983 */ /* 0x000ea80000300800 */
[----:B------:R0:W-:Y:S02]  /*15f40*/  STL.64 [R1+0x27e0], R18 ;  /* 0x0027e01201007387 */ /* 0x0001e40000100a00 */
[--C-:B0-----:R-:W-:Y:S02]  /*15f50*/  IMAD.WIDE R18, R24, 0x2, R28.reuse ;  /* 0x0000000218127825 */ /* 0x101fe400078e021c */
[----:B------:R-:W4:Y:S04]  /*15f60*/  LDL.LU R24, [R1+0x4] ;  /* 0x0000040001187983 */ /* 0x000f280000300800 */
[----:B------:R0:W-:Y:S02]  /*15f70*/  STL.64 [R1+0x27c0], R18 ;  /* 0x0027c01201007387 */ /* 0x0001e40000100a00 */
[----:B0-----:R-:W-:-:S02]  /*15f80*/  IMAD.WIDE R18, R25, 0x2, R28 ;  /* 0x0000000219127825 */ /* 0x001fc400078e021c */
[----:B------:R-:W3:Y:S04]  /*15f90*/  LDL.LU R25, [R1] ;  /* 0x0000000001197983 */ /* 0x000ee80000300800 */
[----:B------:R0:W-:Y:S02]  /*15fa0*/  STL.64 [R1+0x27a0], R18 ;  /* 0x0027a01201007387 */ /* 0x0001e40000100a00 */
[----:B0-----:R-:W-:-:S05]  /*15fb0*/  IMAD.WIDE R18, R26, 0x2, R28 ;  /* 0x000000021a127825 */ /* 0x001fca00078e021c */
[----:B------:R0:W-:Y:S04]  /*15fc0*/  STL.64 [R1+0x2780], R18 ;  /* 0x0027801201007387 */ /* 0x0001e80000100a00 */
[----:B0-----:R-:W2:Y:S01]  /*15fd0*/  LDL.LU.64 R18, [R1+0x2ab8] ;  /* 0x002ab80001127983 */ /* 0x001ea20000300a00 */
[----:B------:R-:W-:-:S05]  /*15fe0*/  IMAD.WIDE R26, R27, 0x2, R28 ;  /* 0x000000021b1a7825 */ /* 0x000fca00078e021c */
[----:B------:R3:W-:Y:S02]  /*15ff0*/  STL.64 [R1+0x2760], R26 ;  /* 0x0027601a01007387 */ /* 0x0007e40000100a00 */
[----:B---3--:R-:W-:-:S05]  /*16000*/  IMAD.WIDE R26, R25, 0x2, R28 ;  /* 0x00000002191a7825 */ /* 0x008fca00078e021c */
[----:B------:R4:W-:Y:S02]  /*16010*/  STL.64 [R1+0x2740], R26 ;  /* 0x0027401a01007387 */ /* 0x0009e40000100a00 */
[----:B----4-:R-:W-:-:S04]  /*16020*/  IMAD.WIDE R26, R24, 0x2, R28 ;  /* 0x00000002181a7825 */ /* 0x010fc800078e021c */
[--C-:B--2---:R-:W-:Y:S01]  /*16030*/  IMAD.WIDE R24, R23, 0x2, R28.reuse ;  /* 0x0000000217187825 */ /* 0x104fe200078e021c */
[----:B------:R0:W-:Y:S04]  /*16040*/  STL.64 [R1+0x2720], R26 ;  /* 0x0027201a01007387 */ /* 0x0001e80000100a00 */
[----:B------:R1:W-:Y:S01]  /*16050*/  STL.64 [R1+0x2700], R24 ;  /* 0x0027001801007387 */ /* 0x0003e20000100a00 */
[----:B0-----:R-:W-:-:S04]  /*16060*/  IMAD.WIDE R26, R22, 0x2, R28 ;  /* 0x00000002161a7825 */ /* 0x001fc800078e021c */
[--C-:B------:R-:W-:Y:S01]  /*16070*/  IMAD.WIDE R22, R21, 0x2, R28.reuse ;  /* 0x0000000215167825 */ /* 0x100fe200078e021c */
[----:B------:R-:W-:Y:S03]  /*16080*/  STL.64 [R1+0x26e0], R26 ;  /* 0x0026e01a01007387 */ /* 0x000fe60000100a00 */
[--C-:B-1----:R-:W-:Y:S01]  /*16090*/  IMAD.WIDE R24, R20, 0x2, R28.reuse ;  /* 0x0000000214187825 */ /* 0x102fe200078e021c */
[----:B------:R0:W-:Y:S03]  /*160a0*/  STL.64 [R1+0x26c0], R22 ;  /* 0x0026c01601007387 */ /* 0x0001e60000100a00 */
[--C-:B------:R-:W-:Y:S01]  /*160b0*/  IMAD.WIDE R20, R19, 0x2, R28.reuse ;  /* 0x0000000213147825 */ /* 0x100fe200078e021c */
[----:B------:R-:W-:Y:S04]  /*160c0*/  STL.64 [R1+0x26a0], R24 ;  /* 0x0026a01801007387 */ /* 0x000fe80000100a00 */
        /* <DEDUP_REMOVED lines=15> */
[----:B------:R-:W-:Y:S03]  /*161c0*/  STL.64 [R1+0x25a0], R16 ;  /* 0x0025a01001007387 */ /* 0x000fe60000100a00 */
[----:B0-----:R-:W-:-:S02]  /*161d0*/  IMAD.WIDE R14, R3, 0x2, R28 ;  /* 0x00000002030e7825 */ /* 0x001fc400078e021c */
[----:B------:R-:W2:Y:S04]  /*161e0*/  LDL.LU R3, [R1+0x60] ;  /* 0x0000600001037983 */ /* 0x000ea80000300800 */
[----:B------:R0:W-:Y:S04]  /*161f0*/  STL.64 [R1+0x2580], R12 ;  /* 0x0025800c01007387 */ /* 0x0001e80000100a00 */
[----:B------:R-:W-:Y:S01]  /*16200*/  STL.64 [R1+0x2560], R14 ;  /* 0x0025600e01007387 */ /* 0x000fe20000100a00 */
[----:B0-----:R-:W-:-:S04]  /*16210*/  IMAD.WIDE R12, R10, 0x2, R28 ;  /* 0x000000020a0c7825 */ /* 0x001fc800078e021c */
        /* <DEDUP_REMOVED lines=8> */
[--C-:B---3--:R-:W-:Y:S01]  /*162a0*/  IMAD.WIDE R8, R5, 0x2, R28.reuse ;  /* 0x0000000205087825 */ /* 0x108fe200078e021c */
[----:B------:R-:W-:Y:S03]  /*162b0*/  STL.64 [R1+0x24c0], R10 ;  /* 0x0024c00a01007387 */ /* 0x000fe60000100a00 */
[--C-:B------:R-:W-:Y:S01]  /*162c0*/  IMAD.WIDE R6, R4, 0x2, R28.reuse ;  /* 0x0000000204067825 */ /* 0x100fe200078e021c */
[----:B------:R-:W-:Y:S04]  /*162d0*/  STL.64 [R1+0x24a0], R8 ;  /* 0x0024a00801007387 */ /* 0x000fe80000100a00 */
[----:B------:R-:W3:Y:S04]  /*162e0*/  LDL.LU R27, [R1+0x74] ;  /* 0x00007400011b7983 */ /* 0x000ee80000300800 */
[----:B------:R-:W-:Y:S04]  /*162f0*/  STL.64 [R1+0x2480], R6 ;  /* 0x0024800601007387 */ /* 0x000fe80000100a00 */
[----:B------:R-:W4:Y:S01]  /*16300*/  LDL.LU R26, [R1+0x78] ;  /* 0x00007800011a7983 */ /* 0x000f220000300800 */
[----:B------:R-:W-:-:S05]  /*16310*/  IMAD.WIDE R4, R2, 0x2, R28 ;  /* 0x0000000202047825 */ /* 0x000fca00078e021c */
[----:B------:R-:W-:Y:S04]  /*16320*/  STL.64 [R1+0x2460], R4 ;  /* 0x0024600401007387 */ /* 0x000fe80000100a00 */
[----:B----4-:R0:W-:Y:S04]  /*16330*/  STL [R1+0x2aa0], R26 ;  /* 0x002aa01a01007387 */ /* 0x0101e80000100800 */
[----:B0-----:R-:W4:Y:S04]  /*16340*/  LDL.LU R26, [R1+0x70] ;  /* 0x00007000011a7983 */ /* 0x001f280000300800 */
[----:B---3--:R0:W-:Y:S04]  /*16350*/  STL [R1+0x2aa4], R27 ;  /* 0x002aa41b01007387 */ /* 0x0081e80000100800 */
[----:B0-----:R-:W3:Y:S04]  /*16360*/  LDL.LU R27, [R1+0x6c] ;  /* 0x00006c00011b7983 */ /* 0x001ee80000300800 */
[----:B----4-:R0:W-:Y:S04]  /*16370*/  STL [R1+0x2aa8], R26 ;  /* 0x002aa81a01007387 */ /* 0x0101e80000100800 */
[----:B0-----:R-:W4:Y:S04]  /*16380*/  LDL.LU R26, [R1+0x68] ;  /* 0x00006800011a7983 */ /* 0x001f280000300800 */
[----:B---3--:R0:W-:Y:S04]  /*16390*/  STL [R1+0x2aac], R27 ;  /* 0x002aac1b01007387 */ /* 0x0081e80000100800 */
[----:B0-----:R-:W3:Y:S01]  /*163a0*/  LDL.LU R27, [R1+0x64] ;  /* 0x00006400011b7983 */ /* 0x001ee20000300800 */
[----:B--2---:R-:W-:-:S03]  /*163b0*/  IMAD.WIDE R2, R3, 0x2, R28 ;  /* 0x0000000203027825 */ /* 0x004fc600078e021c */
[----:B----4-:R3:W-:Y:S04]  /*163c0*/  STL [R1+0x2ab0], R26 ;  /* 0x002ab01a01007387 */ /* 0x0107e80000100800 */
[----:B------:R-:W2:Y:S04]  /*163d0*/  LDL.LU R25, [R1+0x7c] ;  /* 0x00007c0001197983 */ /* 0x000ea80000300800 */
        /* <DEDUP_REMOVED lines=12> */
[----:B------:R0:W-:Y:S04]  /*164a0*/  STL.64 [R1+0x2440], R2 ;  /* 0x0024400201007387 */ /* 0x0001e80000100a00 */
[----:B------:R-:W4:Y:S04]  /*164b0*/  LDL.LU R13, [R1+0xb0] ;  /* 0x0000b000010d7983 */ /* 0x000f280000300800 */
[----:B------:R-:W4:Y:S04]  /*164c0*/  LDL.LU R12, [R1+0xb4] ;  /* 0x0000b400010c7983 */ /* 0x000f280000300800 */
[----:B------:R-:W4:Y:S01]  /*164d0*/  LDL.LU R11, [R1+0xb8] ;  /* 0x0000b800010b7983 */ /* 0x000f220000300800 */
[----:B---3--:R-:W-:-:S03]  /*164e0*/  IMAD.WIDE R26, R27, 0x2, R28 ;  /* 0x000000021b1a7825 */ /* 0x008fc600078e021c */
[----:B------:R-:W3:Y:S04]  /*164f0*/  LDL.LU R10, [R1+0xbc] ;  /* 0x0000bc00010a7983 */ /* 0x000ee80000300800 */
[----:B------:R-:W3:Y:S04]  /*16500*/  LDL.LU R9, [R1+0xc0] ;  /* 0x0000c00001097983 */ /* 0x000ee80000300800 */
[----:B------:R-:W3:Y:S04]  /*16510*/  LDL.LU R8, [R1+0xc4] ;  /* 0x0000c40001087983 */ /* 0x000ee80000300800 */
[----:B------:R-:W3:Y:S04]  /*16520*/  LDL.LU R7, [R1+0xc8] ;  /* 0x0000c80001077983 */ /* 0x000ee80000300800 */
[----:B------:R-:W3:Y:S04]  /*16530*/  LDL.LU R6, [R1+0xcc] ;  /* 0x0000cc0001067983 */ /* 0x000ee80000300800 */
[----:B------:R-:W3:Y:S04]  /*16540*/  LDL.LU R4, [R1+0xd0] ;  /* 0x0000d00001047983 */ /* 0x000ee80000300800 */
[----:B0-----:R-:W3:Y:S04]  /*16550*/  LDL.LU R2, [R1+0xd4] ;  /* 0x0000d40001027983 */ /* 0x001ee80000300800 */
[----:B------:R-:W3:Y:S04]  /*16560*/  LDL.LU R3, [R1+0xd8] ;  /* 0x0000d80001037983 */ /* 0x000ee80000300800 */
[----:B------:R0:W-:Y:S04]  /*16570*/  STL.64 [R1+0x2420], R26 ;  /* 0x0024201a01007387 */ /* 0x0001e80000100a00 */
[----:B0-----:R-:W2:Y:S02]  /*16580*/  LDL.LU R26, [R1+0x2ab0] ;  /* 0x002ab000011a7983 */ /* 0x001ea40000300800 */
[----:B--2---:R-:W-:-:S05]  /*16590*/  IMAD.WIDE R26, R26, 0x2, R28 ;  /* 0x000000021a1a7825 */ /* 0x004fca00078e021c */
        /* <DEDUP_REMOVED lines=12> */
[----:B------:R0:W-:Y:S02]  /*16660*/  STL.64 [R1+0x2380], R26 ;  /* 0x0023801a01007387 */ /* 0x0001e40000100a00 */
[----:B0-----:R-:W-:-:S04]  /*16670*/  IMAD.WIDE R26, R25, 0x2, R28 ;  /* 0x00000002191a7825 */ /* 0x001fc800078e021c */
[--C-:B----4-:R-:W-:Y:S01]  /*16680*/  IMAD.WIDE R24, R24, 0x2, R28.reuse ;  /* 0x0000000218187825 */ /* 0x110fe200078e021c */
        /* <DEDUP_REMOVED lines=20> */
[----:B------:R1:W-:Y:S01]  /*167d0*/  STL.64 [R1+0x2220], R18 ;  /* 0x0022201201007387 */ /* 0x0003e20000100a00 */
[----:B0-----:R-:W-:-:S04]  /*167e0*/  IMAD.WIDE R16, R15, 0x2, R28 ;  /* 0x000000020f107825 */ /* 0x001fc800078e021c */
[--C-:B------:R-:W-:Y:S01]  /*167f0*/  IMAD.WIDE R14, R14, 0x2, R28.reuse ;  /* 0x000000020e0e7825 */ /* 0x100fe200078e021c */
[----:B------:R0:W-:Y:S03]  /*16800*/  STL.64 [R1+0x2200], R16 ;  /* 0x0022001001007387 */ /* 0x0001e60000100a00 */
[--C-:B-1----:R-:W-:Y:S01]  /*16810*/  IMAD.WIDE R18, R13, 0x2, R28.reuse ;  /* 0x000000020d127825 */ /* 0x102fe200078e021c */
[----:B------:R1:W-:Y:S04]  /*16820*/  STL.64 [R1+0x21e0], R14 ;  /* 0x0021e00e01007387 */ /* 0x0003e80000100a00 */
[----:B------:R-:W-:Y:S01]  /*16830*/  STL.64 [R1+0x21c0], R18 ;  /* 0x0021c01201007387 */ /* 0x000fe20000100a00 */
[----:B0-----:R-:W-:-:S04]  /*16840*/  IMAD.WIDE R16, R12, 0x2, R28 ;  /* 0x000000020c107825 */ /* 0x001fc800078e021c */
[--C-:B-1----:R-:W-:Y:S01]  /*16850*/  IMAD.WIDE R14, R11, 0x2, R28.reuse ;  /* 0x000000020b0e7825 */ /* 0x102fe200078e021c */
[----:B------:R-:W-:Y:S03]  /*16860*/  STL.64 [R1+0x21a0], R16 ;  /* 0x0021a01001007387 */ /* 0x000fe60000100a00 */
[--C-:B---3--:R-:W-:Y:S01]  /*16870*/  IMAD.WIDE R12, R10, 0x2, R28.reuse ;  /* 0x000000020a0c7825 */ /* 0x108fe200078e021c */
        /* <DEDUP_REMOVED lines=12> */
[----:B------:R-:W-:Y:S03]  /*16940*/  STL.64 [R1+0x20c0], R8 ;  /* 0x0020c00801007387 */ /* 0x000fe60000100a00 */
[--C-:B------:R-:W-:Y:S01]  /*16950*/  IMAD.WIDE R2, R3, 0x2, R28.reuse ;  /* 0x0000000203027825 */ /* 0x100fe200078e021c */
[----:B------:R-:W3:Y:S04]  /*16960*/  LDL.LU R16, [R1+0xec] ;  /* 0x0000ec0001107983 */ /* 0x000ee80000300800 */
[----:B------:R-:W-:Y:S04]  /*16970*/  STL.64 [R1+0x20a0], R6 ;  /* 0x0020a00601007387 */ /* 0x000fe80000100a00 */
[----:B------:R-:W4:Y:S04]  /*16980*/  LDL.LU R4, [R1+0xf8] ;  /* 0x0000f80001047983 */ /* 0x000f280000300800 */
[----:B------:R0:W-:Y:S04]  /*16990*/  STL.64 [R1+0x2080], R2 ;  /* 0x0020800201007387 */ /* 0x0001e80000100a00 */
[----:B------:R-:W4:Y:S04]  /*169a0*/  LDL.LU R27, [R1+0xfc] ;  /* 0x0000fc00011b7983 */ /* 0x000f280000300800 */
[----:B------:R-:W4:Y:S04]  /*169b0*/  LDL.LU R15, [R1+0x100] ;  /* 0x00010000010f7983 */ /* 0x000f280000300800 */
[----:B0-----:R-:W2:Y:S04]  /*169c0*/  LDL.LU R2, [R1+0x104] ;  /* 0x0001040001027983 */ /* 0x001ea80000300800 */
[----:B------:R-:W3:Y:S04]  /*169d0*/  LDL.LU R3, [R1+0x108] ;  /* 0x0001080001037983 */ /* 0x000ee80000300800 */
[----:B---3--:R0:W-:Y:S04]  /*169e0*/  STL [R1+0x2a88], R3 ;  /* 0x002a880301007387 */ /* 0x0081e80000100800 */
[----:B0-----:R-:W3:Y:S04]  /*169f0*/  LDL.LU R3, [R1+0xf4] ;  /* 0x0000f40001037983 */ /* 0x001ee80000300800 */
[----:B--2---:R0:W-:Y:S04]  /*16a00*/  STL [R1+0x2a8c], R2 ;  /* 0x002a8c0201007387 */ /* 0x0041e80000100800 */
[----:B0-----:R-:W2:Y:S04]  /*16a10*/  LDL.LU R2, [R1+0xf0] ;  /* 0x0000f00001027983 */ /* 0x001ea80000300800 */
[----:B---3--:R0:W-:Y:S04]  /*16a20*/  STL [R1+0x2a90], R3 ;  /* 0x002a900301007387 */ /* 0x0081e80000100800 */
[----:B0-----:R-:W3:Y:S04]  /*16a30*/  LDL.LU R3, [R1+0xe8] ;  /* 0x0000e80001037983 */ /* 0x001ee80000300800 */
[----:B--2---:R0:W-:Y:S04]  /*16a40*/  STL [R1+0x2a94], R2 ;  /* 0x002a940201007387 */ /* 0x0041e80000100800 */
[----:B0-----:R-:W2:Y:S04]  /*16a50*/  LDL.LU R2, [R1+0xe4] ;  /* 0x0000e40001027983 */ /* 0x001ea80000300800 */
[----:B---3--:R0:W-:Y:S04]  /*16a60*/  STL [R1+0x2a98], R3 ;  /* 0x002a980301007387 */ /* 0x0081e80000100800 */
[----:B0-----:R-:W3:Y:S01]  /*16a70*/  LDL.LU R3, [R1+0xe0] ;  /* 0x0000e00001037983 */ /* 0x001ee20000300800 */
[----:B------:R-:W-:-:S03]  /*16a80*/  IMAD.WIDE R6, R5, 0x2, R28 ;  /* 0x0000000205067825 */ /* 0x000fc600078e021c */
[----:B--2---:R-:W-:Y:S04]  /*16a90*/  STL [R1+0x2a9c], R2 ;  /* 0x002a9c0201007387 */ /* 0x004fe80000100800 */
[----:B------:R-:W2:Y:S04]  /*16aa0*/  LDL.LU R26, [R1+0x10c] ;  /* 0x00010c00011a7983 */ /* 0x000ea80000300800 */
[----:B------:R-:W2:Y:S04]  /*16ab0*/  LDL.LU R25, [R1+0x110] ;  /* 0x0001100001197983 */ /* 0x000ea80000300800 */
[----:B------:R0:W-:Y:S04]  /*16ac0*/  STL.64 [R1+0x2060], R6 ;  /* 0x0020600601007387 */ /* 0x0001e80000100a00 */
        /* <DEDUP_REMOVED lines=12> */
[----:B------:R-:W2:Y:S04]  /*16b90*/  LDL.64 R10, [R1+0x490] ;  /* 0x00049000010a7983 */ /* 0x000ea80000100a00 */
[----:B------:R-:W2:Y:S04]  /*16ba0*/  LDL.64 R8, [R1+0x488] ;  /* 0x0004880001087983 */ /* 0x000ea80000100a00 */
[----:B0-----:R-:W2:Y:S01]  /*16bb0*/  LDL.64 R6, [R1+0x480] ;  /* 0x0004800001067983 */ /* 0x001ea20000100a00 */
        /* <DEDUP_REMOVED lines=8> */
[----:B0-----:R-:W-:-:S05]  /*16c40*/  IMAD.WIDE R2, R16, 0x2, R28 ;  /* 0x0000000210027825 */ /* 0x001fca00078e021c */
[----:B------:R0:W-:Y:S04]  /*16c50*/  STL.64 [R1+0x1fe0], R2 ;  /* 0x001fe00201007387 */ /* 0x0001e80000100a00 */
[----:B0-----:R-:W3:Y:S04]  /*16c60*/  LDL.LU R2, [R1+0x2a94] ;  /* 0x002a940001027983 */ /* 0x001ee80000300800 */
[----:B------:R-:W2:Y:S01]  /*16c70*/  LDL.LU R16, [R1+0x150] ;  /* 0x0001500001107983 */ /* 0x000ea20000300800 */
[----:B---3--:R-:W-:-:S05]  /*16c80*/  IMAD.WIDE R2, R2, 0x2, R28 ;  /* 0x0000000202027825 */ /* 0x008fca00078e021c */
[----:B------:R0:W-:Y:S04]  /*16c90*/  STL.64 [R1+0x1fc0], R2 ;  /* 0x001fc00201007387 */ /* 0x0001e80000100a00 */
[----:B0-----:R-:W3:Y:S02]  /*16ca0*/  LDL.LU R3, [R1+0x2a90] ;  /* 0x002a900001037983 */ /* 0x001ee40000300800 */
[----:B---3--:R-:W-:-:S05]  /*16cb0*/  IMAD.WIDE R2, R3, 0x2, R28 ;  /* 0x0000000203027825 */ /* 0x008fca00078e021c */
[----:B------:R4:W-:Y:S02]  /*16cc0*/  STL.64 [R1+0x1fa0], R2 ;  /* 0x001fa00201007387 */ /* 0x0009e40000100a00 */
[--C-:B----4-:R-:W-:Y:S02]  /*16cd0*/  IMAD.WIDE R2, R4, 0x2, R28.reuse ;  /* 0x0000000204027825 */ /* 0x110fe400078e021c */
[----:B------:R-:W3:Y:S04]  /*16ce0*/  LDL.LU R4, [R1+0x154] ;  /* 0x0001540001047983 */ /* 0x000ee80000300800 */
[----:B------:R0:W-:Y:S02]  /*16cf0*/  STL.64 [R1+0x1f80], R2 ;  /* 0x001f800201007387 */ /* 0x0001e40000100a00 */
[----:B0-----:R-:W-:-:S05]  /*16d00*/  IMAD.WIDE R2, R27, 0x2, R28 ;  /* 0x000000021b027825 */ /* 0x001fca00078e021c */
[----:B------:R0:W-:Y:S02]  /*16d10*/  STL.64 [R1+0x1f60], R2 ;  /* 0x001f600201007387 */ /* 0x0001e40000100a00 */
[----:B0-----:R-:W-:-:S05]  /*16d20*/  IMAD.WIDE R2, R15, 0x2, R28 ;  /* 0x000000020f027825 */ /* 0x001fca00078e021c */
[----:B------:R0:W-:Y:S04]  /*16d30*/  STL.64 [R1+0x1f40], R2 ;  /* 0x001f400201007387 */ /* 0x0001e80000100a00 */
[----:B0-----:R-:W4:Y:S02]  /*16d40*/  LDL.LU R2, [R1+0x2a8c] ;  /* 0x002a8c0001027983 */ /* 0x001f240000300800 */
[----:B----4-:R-:W-:-:S05]  /*16d50*/  IMAD.WIDE R2, R2, 0x2, R28 ;  /* 0x0000000202027825 */ /* 0x010fca00078e021c */
[----:B------:R0:W-:Y:S04]  /*16d60*/  STL.64 [R1+0x1f20], R2 ;  /* 0x001f200201007387 */ /* 0x0001e80000100a00 */
[----:B0-----:R-:W4:Y:S01]  /*16d70*/  LDL.LU R3, [R1+0x2a88] ;  /* 0x002a880001037983 */ /* 0x001f220000300800 */
[----:B--2---:R-:W-:-:S04]  /*16d80*/  IMAD.WIDE R26, R26, 0x2, R28 ;  /* 0x000000021a1a7825 */ /* 0x004fc800078e021c */
[----:B----4-:R-:W-:-:S05]  /*16d90*/  IMAD.WIDE R2, R3, 0x2, R28 ;  /* 0x0000000203027825 */ /* 0x010fca00078e021c */
[----:B------:R0:W-:Y:S04]  /*16da0*/  STL.64 [R1+0x1f00], R2 ;  /* 0x001f000201007387 */ /* 0x0001e80000100a00 */
[----:B0-----:R-:W2:Y:S04]  /*16db0*/  LDL.LU.64 R2, [R1+0x2a80] ;  /* 0x002a800001027983 */ /* 0x001ea80000300a00 */
[----:B------:R-:W4:Y:S04]  /*16dc0*/  LDL.LU R15, [R1+0x158] ;  /* 0x00015800010f7983 */ /* 0x000f280000300800 */
[----:B------:R0:W-:Y:S02]  /*16dd0*/  STL.64 [R1+0x1ee0], R26 ;  /* 0x001ee01a01007387 */ /* 0x0001e40000100a00 */
[----:B0-----:R-:W-:-:S04]  /*16de0*/  IMAD.WIDE R26, R25, 0x2, R28 ;  /* 0x00000002191a7825 */ /* 0x001fc800078e021c */
[--C-:B------:R-:W-:Y:S01]  /*16df0*/  IMAD.WIDE R24, R24, 0x2, R28.reuse ;  /* 0x0000000218187825 */ /* 0x100fe200078e021c */
[----:B------:R0:W-:Y:S04]  /*16e00*/  STL.64 [R1+0x1ec0], R26 ;  /* 0x001ec01a01007387 */ /* 0x0001e80000100a00 */
[----:B------:R1:W-:Y:S01]  /*16e10*/  STL.64 [R1+0x1ea0], R24 ;  /* 0x001ea01801007387 */ /* 0x0003e20000100a00 */
[----:B0-----:R-:W-:-:S04]  /*16e20*/  IMAD.WIDE R26, R23, 0x2, R28 ;  /* 0x00000002171a7825 */ /* 0x001fc800078e021c */
[--C-:B-1----:R-:W-:Y:S02]  /*16e30*/  IMAD.WIDE R24, R14, 0x2, R28.reuse ;  /* 0x000000020e187825 */ /* 0x102fe400078e021c */
[----:B------:R-:W4:Y:S04]  /*16e40*/  LDL.LU R14, [R1+0x15c] ;  /* 0x00015c00010e7983 */ /* 0x000f280000300800 */
[----:B------:R0:W-:Y:S04]  /*16e50*/  STL.64 [R1+0x1e80], R26 ;  /* 0x001e801a01007387 */ /* 0x0001e80000100a00 */
[----:B------:R1:W-:Y:S01]  /*16e60*/  STL.64 [R1+0x1e60], R24 ;  /* 0x001e601801007387 */ /* 0x0003e20000100a00 */
[----:B0-----:R-:W-:-:S04]  /*16e70*/  IMAD.WIDE R26, R22, 0x2, R28 ;  /* 0x00000002161a7825 */ /* 0x001fc800078e021c */
[--C-:B-1----:R-:W-:Y:S01]  /*16e80*/  IMAD.WIDE R24, R21, 0x2, R28.reuse ;  /* 0x0000000215187825 */ /* 0x102fe200078e021c */
[----:B------:R-:W-:Y:S03]  /*16e90*/  STL.64 [R1+0x1e40], R26 ;  /* 0x001e401a01007387 */ /* 0x000fe60000100a00 */
[--C-:B------:R-:W-:Y:S01]  /*16ea0*/  IMAD.WIDE R22, R20, 0x2, R28.reuse ;  /* 0x0000000214167825 */ /* 0x100fe200078e021c */
[----:B------:R0:W-:Y:S03]  /*16eb0*/  STL.64 [R1+0x1e20], R24 ;  /* 0x001e201801007387 */ /* 0x0001e60000100a00 */
[--C-:B------:R-:W-:Y:S02]  /*16ec0*/  IMAD.WIDE R20, R13, 0x2, R28.reuse ;  /* 0x000000020d147825 */ /* 0x100fe400078e021c */
[----:B------:R-:W4:Y:S04]  /*16ed0*/  LDL.LU R13, [R1+0x160] ;  /* 0x00016000010d7983 */ /* 0x000f280000300800 */
[----:B------:R1:W-:Y:S01]  /*16ee0*/  STL.64 [R1+0x1e00], R22 ;  /* 0x001e001601007387 */ /* 0x0003e20000100a00 */
[----:B0-----:R-:W-:-:S03]  /*16ef0*/  IMAD.WIDE R24, R19, 0x2, R28 ;  /* 0x0000000213187825 */ /* 0x001fc600078e021c */
[----:B------:R0:W-:Y:S04]  /*16f00*/  STL.64 [R1+0x1de0], R20 ;  /* 0x001de01401007387 */ /* 0x0001e80000100a00 */
[----:B------:R-:W-:Y:S01]  /*16f10*/  STL.64 [R1+0x1dc0], R24 ;  /* 0x001dc01801007387 */ /* 0x000fe20000100a00 */
[----:B-1----:R-:W-:-:S04]  /*16f20*/  IMAD.WIDE R22, R18, 0x2, R28 ;  /* 0x0000000212167825 */ /* 0x002fc800078e021c */
[--C-:B0-----:R-:W-:Y:S01]  /*16f30*/  IMAD.WIDE R20, R17, 0x2, R28.reuse ;  /* 0x0000000211147825 */ /* 0x101fe200078e021c */
[----:B------:R-:W-:Y:S03]  /*16f40*/  STL.64 [R1+0x1da0], R22 ;  /* 0x001da01601007387 */ /* 0x000fe60000100a00 */
[--C-:B------:R-:W-:Y:S02]  /*16f50*/  IMAD.WIDE R18, R12, 0x2, R28.reuse ;  /* 0x000000020c127825 */ /* 0x100fe400078e021c */
[----:B------:R-:W4:Y:S04]  /*16f60*/  LDL.LU R12, [R1+0x164] ;  /* 0x00016400010c7983 */ /* 0x000f280000300800 */
[----:B------:R0:W-:Y:S04]  /*16f70*/  STL.64 [R1+0x1d80], R20 ;  /* 0x001d801401007387 */ /* 0x0001e80000100a00 */
[----:B------:R2:W-:Y:S01]  /*16f80*/  STL.64 [R1+0x1d60], R18 ;  /* 0x001d601201007387 */ /* 0x0005e20000100a00 */
[----:B0-----:R-:W-:-:S04]  /*16f90*/  IMAD.WIDE R20, R5, 0x2, R28 ;  /* 0x0000000205147825 */ /* 0x001fc800078e021c */
[----:B------:R-:W-:-:S04]  /*16fa0*/  IMAD.WIDE R22, R16, 0x2, R8 ;  /* 0x0000000210167825 */ /* 0x000fc800078e0208 */
[--C-:B--2---:R-:W-:Y:S02]  /*16fb0*/  IMAD.WIDE R18, R2, 0x2, R28.reuse ;  /* 0x0000000202127825 */ /* 0x104fe400078e021c */
[----:B------:R0:W5:Y:S04]  /*16fc0*/  LDL.LU R2, [R1+0x2a78] ;  /* 0x002a780001027983 */ /* 0x0001680000300800 */
[----:B------:R1:W-:Y:S02]  /*16fd0*/  STL.64 [R1+0x1d40], R20 ;  /* 0x001d401401007387 */ /* 0x0003e40000100a00 */
[--C-:B-1----:R-:W-:Y:S02]  /*16fe0*/  IMAD.WIDE R20, R0, 0x2, R28.reuse ;  /* 0x0000000200147825 */ /* 0x102fe400078e021c */
[----:B------:R0:W5:Y:S04]  /*16ff0*/  LDL.LU R0, [R1+0x2a74] ;  /* 0x002a740001007983 */ /* 0x0001680000300800 */
[----:B------:R1:W-:Y:S02]  /*17000*/  STL.64 [R1+0x1d20], R18 ;  /* 0x001d201201007387 */ /* 0x0003e40000100a00 */
[----:B-1----:R-:W-:-:S02]  /*17010*/  IMAD.WIDE R18, R3, 0x2, R28 ;  /* 0x0000000203127825 */ /* 0x002fc400078e021c */
[----:B------:R-:W2:Y:S04]  /*17020*/  LDL.LU R3, [R1+0x2a70] ;  /* 0x002a700001037983 */ /* 0x000ea80000300800 */
[----:B------:R1:W-:Y:S04]  /*17030*/  STL.64 [R1+0x1d00], R20 ;  /* 0x001d001401007387 */ /* 0x0003e80000100a00 */
[----:B------:R-:W2:Y:S04]  /*17040*/  LDL.LU R5, [R1+0x168] ;  /* 0x0001680001057983 */ /* 0x000ea80000300800 */
[----:B------:R3:W-:Y:S01]  /*17050*/  STL.64 [R1+0x1ce0], R18 ;  /* 0x001ce01201007387 */ /* 0x0007e20000100a00 */
[----:B-1----:R-:W-:-:S05]  /*17060*/  IMAD.WIDE R20, R16, 0x2, R10 ;  /* 0x0000000210147825 */ /* 0x002fca00078e020a */
[----:B------:R1:W-:Y:S01]  /*17070*/  STL.64 [R1+0x1cd8], R20 ;  /* 0x001cd81401007387 */ /* 0x0003e20000100a00 */
[----:B---3--:R-:W-:-:S03]  /*17080*/  IMAD.WIDE R18, R16, 0x2, R6 ;  /* 0x0000000210127825 */ /* 0x008fc600078e0206 */
[----:B------:R-:W-:Y:S04]  /*17090*/  STL.64 [R1+0x1cd0], R22 ;  /* 0x001cd01601007387 */ /* 0x000fe80000100a00 */
[----:B------:R3:W-:Y:S01]  /*170a0*/  STL.64 [R1+0x1cc8], R18 ;  /* 0x001cc81201007387 */ /* 0x0007e20000100a00 */
[----:B-1----:R-:W-:-:S04]  /*170b0*/  IMAD.WIDE R20, R16, 0x2, R28 ;  /* 0x0000000210147825 */ /* 0x002fc800078e021c */
[C---:B------:R-:W-:Y:S01]  /*170c0*/  IMAD.WIDE R16, R4.reuse, 0x2, R10 ;  /* 0x0000000204107825 */ /* 0x040fe200078e020a */
[----:B---3--:R-:W3:Y:S03]  /*170d0*/  LDL.LU R18, [R1+0x16c] ;  /* 0x00016c0001127983 */ /* 0x008ee60000300800 */
[C---:B------:R-:W-:Y:S01]  /*170e0*/  IMAD.WIDE R22, R4.reuse, 0x2, R6 ;  /* 0x0000000204167825 */ /* 0x040fe200078e0206 */
[----:B------:R1:W-:Y:S04]  /*170f0*/  STL.64 [R1+0x1cc0], R20 ;  /* 0x001cc01401007387 */ /* 0x0003e80000100a00 */
[----:B------:R0:W-:Y:S01]  /*17100*/  STL.64 [R1+0x1cb8], R16 ;  /* 0x001cb81001007387 */ /* 0x0001e20000100a00 */
[----:B-1----:R-:W-:-:S04]  /*17110*/  IMAD.WIDE R20, R4, 0x2, R8 ;  /* 0x0000000204147825 */ /* 0x002fc800078e0208 */
[----:B0-----:R-:W-:Y:S01]  /*17120*/  IMAD.WIDE R16, R4, 0x2, R28 ;  /* 0x0000000204107825 */ /* 0x001fe200078e021c */
[----:B------:R4:W-:Y:S04]  /*17130*/  STL.64 [R1+0x1cb0], R20 ;  /* 0x001cb01401007387 */ /* 0x0009e80000100a00 */
[----:B------:R0:W-:Y:S04]  /*17140*/  STL.64 [R1+0x1ca8], R22 ;  /* 0x001ca81601007387 */ /* 0x0001e80000100a00 */
[----:B------:R-:W3:Y:S01]  /*17150*/  LDL.LU R4, [R1+0x170] ;  /* 0x0001700001047983 */ /* 0x000ee20000300800 */
[----:B----4-:R-:W-:-:S03]  /*17160*/  IMAD.WIDE R20, R15, 0x2, R10 ;  /* 0x000000020f147825 */ /* 0x010fc600078e020a */
[----:B------:R1:W-:Y:S04]  /*17170*/  STL.64 [R1+0x1ca0], R16 ;  /* 0x001ca01001007387 */ /* 0x0003e80000100a00 */
[----:B------:R4:W-:Y:S01]  /*17180*/  STL.64 [R1+0x1c98], R20 ;  /* 0x001c981401007387 */ /* 0x0009e20000100a00 */
[----:B0-----:R-:W-:-:S04]  /*17190*/  IMAD.WIDE R22, R15, 0x2, R28 ;  /* 0x000000020f167825 */ /* 0x001fc800078e021c */
[----:B-1----:R-:W-:-:S04]  /*171a0*/  IMAD.WIDE R16, R15, 0x2, R8 ;  /* 0x000000020f107825 */ /* 0x002fc800078e0208 */
[----:B----4-:R-:W-:Y:S01]  /*171b0*/  IMAD.WIDE R20, R15, 0x2, R6 ;  /* 0x000000020f147825 */ /* 0x010fe200078e0206 */
[----:B------:R0:W-:Y:S03]  /*171c0*/  STL.64 [R1+0x1c90], R16 ;  /* 0x001c901001007387 */ /* 0x0001e60000100a00 */
[C---:B------:R-:W-:Y:S01]  /*171d0*/  IMAD.WIDE R24, R14.reuse, 0x2, R8 ;  /* 0x000000020e187825 */ /* 0x040fe200078e0208 */
[----:B0-----:R-:W4:Y:S04]  /*171e0*/  LDL.LU R17, [R1+0x174] ;  /* 0x0001740001117983 */ /* 0x001f280000300800 */
[----:B------:R0:W-:Y:S04]  /*171f0*/  STL.64 [R1+0x1c88], R20 ;  /* 0x001c881401007387 */ /* 0x0001e80000100a00 */
[----:B------:R1:W-:Y:S01]  /*17200*/  STL.64 [R1+0x1c80], R22 ;  /* 0x001c801601007387 */ /* 0x0003e20000100a00 */
[----:B0-----:R-:W-:-:S04]  /*17210*/  IMAD.WIDE R20, R14, 0x2, R10 ;  /* 0x000000020e147825 */ /* 0x001fc800078e020a */
[C---:B-1----:R-:W-:Y:S01]  /*17220*/  IMAD.WIDE R22, R14.reuse, 0x2, R6 ;  /* 0x000000020e167825 */ /* 0x042fe200078e0206 */
[----:B------:R0:W-:Y:S04]  /*17230*/  STL.64 [R1+0x1c78], R20 ;  /* 0x001c781401007387 */ /* 0x0001e80000100a00 */
[----:B------:R1:W-:Y:S04]  /*17240*/  STL.64 [R1+0x1c70], R24 ;  /* 0x001c701801007387 */ /* 0x0003e80000100a00 */
[----:B------:R-:W4:Y:S01]  /*17250*/  LDL.LU R16, [R1+0x178] ;  /* 0x0001780001107983 */ /* 0x000f220000300800 */
[----:B0-----:R-:W-:-:S03]  /*17260*/  IMAD.WIDE R20, R14, 0x2, R28 ;  /* 0x000000020e147825 */ /* 0x001fc600078e021c */
[----:B------:R0:W-:Y:S01]  /*17270*/  STL.64 [R1+0x1c68], R22 ;  /* 0x001c681601007387 */ /* 0x0001e20000100a00 */
[----:B------:R-:W-:-:S03]  /*17280*/  IMAD.WIDE R14, R13, 0x2, R10 ;  /* 0x000000020d0e7825 */ /* 0x000fc600078e020a */
[----:B------:R0:W-:Y:S04]  /*17290*/  STL.64 [R1+0x1c60], R20 ;  /* 0x001c601401007387 */ /* 0x0001e80000100a00 */
[----:B------:R0:W-:Y:S01]  /*172a0*/  STL.64 [R1+0x1c58], R14 ;  /* 0x001c580e01007387 */ /* 0x0001e20000100a00 */
[----:B-1----:R-:W-:-:S04]  /*172b0*/  IMAD.WIDE R24, R13, 0x2, R28 ;  /* 0x000000020d187825 */ /* 0x002fc800078e021c */
[----:B0-----:R-:W-:-:S04]  /*172c0*/  IMAD.WIDE R22, R13, 0x2, R8 ;  /* 0x000000020d167825 */ /* 0x001fc800078e0208 */
[----:B------:R-:W-:Y:S01]  /*172d0*/  IMAD.WIDE R20, R13, 0x2, R6 ;  /* 0x000000020d147825 */ /* 0x000fe200078e0206 */
[----:B------:R-:W4:Y:S04]  /*172e0*/  LDL.LU R15, [R1+0x17c] ;  /* 0x00017c00010f7983 */ /* 0x000f280000300800 */
[----:B------:R0:W-:Y:S04]  /*172f0*/  STL.64 [R1+0x1c50], R22 ;  /* 0x001c501601007387 */ /* 0x0001e80000100a00 */
[----:B------:R1:W-:Y:S04]  /*17300*/  STL.64 [R1+0x1c48], R20 ;  /* 0x001c481401007387 */ /* 0x0003e80000100a00 */
[----:B------:R1:W-:Y:S01]  /*17310*/  STL.64 [R1+0x1c40], R24 ;  /* 0x001c401801007387 */ /* 0x0003e20000100a00 */
[----:B0-----:R-:W-:-:S03]  /*17320*/  IMAD.WIDE R22, R12, 0x2, R10 ;  /* 0x000000020c167825 */ /* 0x001fc600078e020a */
[----:B------:R-:W4:Y:S01]  /*17330*/  LDL.LU R14, [R1+0x180] ;  /* 0x00018000010e7983 */ /* 0x000f220000300800 */
[----:B-1----:R-:W-:-:S03]  /*17340*/  IMAD.WIDE R20, R12, 0x2, R8 ;  /* 0x000000020c147825 */ /* 0x002fc600078e0208 */
[----:B------:R0:W-:Y:S01]  /*17350*/  STL.64 [R1+0x1c38], R22 ;  /* 0x001c381601007387 */ /* 0x0001e20000100a00 */
[----:B------:R-:W-:-:S03]  /*17360*/  IMAD.WIDE R24, R12, 0x2, R6 ;  /* 0x000000020c187825 */ /* 0x000fc600078e0206 */
[----:B------:R2:W-:Y:S04]  /*17370*/  STL.64 [R1+0x1c30], R20 ;  /* 0x001c301401007387 */ /* 0x0005e80000100a00 */
[----:B------:R1:W-:Y:S01]  /*17380*/  STL.64 [R1+0x1c28], R24 ;  /* 0x001c281801007387 */ /* 0x0003e20000100a00 */
[----:B0-----:R-:W-:-:S03]  /*17390*/  IMAD.WIDE R22, R12, 0x2, R28 ;  /* 0x000000020c167825 */ /* 0x001fc600078e021c */
[----:B------:R-:W4:Y:S04]  /*173a0*/  LDL.LU R13, [R1+0x184] ;  /* 0x00018400010d7983 */ /* 0x000f280000300800 */
[----:B------:R0:W-:Y:S01]  /*173b0*/  STL.64 [R1+0x1c20], R22 ;  /* 0x001c201601007387 */ /* 0x0001e20000100a00 */
[----:B--2---:R-:W-:-:S04]  /*173c0*/  IMAD.WIDE R20, R5, 0x2, R10 ;  /* 0x0000000205147825 */ /* 0x004fc800078e020a */
[C---:B-1----:R-:W-:Y:S01]  /*173d0*/  IMAD.WIDE R24, R5.reuse, 0x2, R8 ;  /* 0x0000000205187825 */ /* 0x042fe200078e0208 */
[----:B------:R1:W-:Y:S03]  /*173e0*/  STL.64 [R1+0x1c18], R20 ;  /* 0x001c181401007387 */ /* 0x0003e60000100a00 */
[C---:B0-----:R-:W-:Y:S01]  /*173f0*/  IMAD.WIDE R22, R5.reuse, 0x2, R6 ;  /* 0x0000000205167825 */ /* 0x041fe200078e0206 */
[----:B------:R3:W-:Y:S04]  /*17400*/  STL.64 [R1+0x1c10], R24 ;  /* 0x001c101801007387 */ /* 0x0007e80000100a00 */
[----:B------:R-:W2:Y:S01]  /*17410*/  LDL.LU R12, [R1+0x188] ;  /* 0x00018800010c7983 */ /* 0x000ea20000300800 */
[----:B-1----:R-:W-:-:S03]  /*17420*/  IMAD.WIDE R20, R5, 0x2, R28 ;  /* 0x0000000205147825 */ /* 0x002fc600078e021c */
[----:B------:R0:W-:Y:S04]  /*17430*/  STL.64 [R1+0x1c08], R22 ;  /* 0x001c081601007387 */ /* 0x0001e80000100a00 */
[----:B------:R1:W-:Y:S01]  /*17440*/  STL.64 [R1+0x1c00], R20 ;  /* 0x001c001401007387 */ /* 0x0003e20000100a00 */
[----:B---3--:R-:W-:-:S04]  /*17450*/  IMAD.WIDE R24, R18, 0x2, R10 ;  /* 0x0000000212187825 */ /* 0x008fc800078e020a */
[C---:B0-----:R-:W-:Y:S01]  /*17460*/  IMAD.WIDE R22, R18.reuse, 0x2, R8 ;  /* 0x0000000212167825 */ /* 0x041fe200078e0208 */
[----:B------:R-:W-:Y:S03]  /*17470*/  STL.64 [R1+0x1bf8], R24 ;  /* 0x001bf81801007387 */ /* 0x000fe60000100a00 */
[C---:B-1----:R-:W-:Y:S01]  /*17480*/  IMAD.WIDE R20, R18.reuse, 0x2, R6 ;  /* 0x0000000212147825 */ /* 0x042fe200078e0206 */
[----:B------:R-:W3:Y:S03]  /*17490*/  LDL.LU R5, [R1+0x18c] ;  /* 0x00018c0001057983 */ /* 0x000ee60000300800 */
[----:B------:R-:W-:Y:S01]  /*174a0*/  IMAD.WIDE R18, R18, 0x2, R28 ;  /* 0x0000000212127825 */ /* 0x000fe200078e021c */
[----:B------:R0:W-:Y:S04]  /*174b0*/  STL.64 [R1+0x1bf0], R22 ;  /* 0x001bf01601007387 */ /* 0x0001e80000100a00 */
[----:B------:R1:W-:Y:S04]  /*174c0*/  STL.64 [R1+0x1be8], R20 ;  /* 0x001be81401007387 */ /* 0x0003e80000100a00 */
[----:B------:R1:W-:Y:S01]  /*174d0*/  STL.64 [R1+0x1be0], R18 ;  /* 0x001be01201007387 */ /* 0x0003e20000100a00 */
[----:B0-----:R-:W-:-:S04]  /*174e0*/  IMAD.WIDE R22, R4, 0x2, R10 ;  /* 0x0000000204167825 */ /* 0x001fc800078e020a */
[C---:B-1----:R-:W-:Y:S01]  /*174f0*/  IMAD.WIDE R20, R4.reuse, 0x2, R8 ;  /* 0x0000000204147825 */ /* 0x042fe200078e0208 */
[----:B------:R0:W-:Y:S03]  /*17500*/  STL.64 [R1+0x1bd8], R22 ;  /* 0x001bd81601007387 */ /* 0x0001e60000100a00 */
[C---:B------:R-:W-:Y:S01]  /*17510*/  IMAD.WIDE R18, R4.reuse, 0x2, R6 ;  /* 0x0000000204127825 */ /* 0x040fe200078e0206 */
[----:B------:R4:W-:Y:S04]  /*17520*/  STL.64 [R1+0x1bd0], R20 ;  /* 0x001bd01401007387 */ /* 0x0009e80000100a00 */
[----:B------:R1:W-:Y:S01]  /*17530*/  STL.64 [R1+0x1bc8], R18 ;  /* 0x001bc81201007387 */ /* 0x0003e20000100a00 */
[----:B0-----:R-:W-:-:S05]  /*17540*/  IMAD.WIDE R22, R4, 0x2, R28 ;  /* 0x0000000204167825 */ /* 0x001fca00078e021c */
[----:B------:R0:W-:Y:S04]  /*17550*/  STL.64 [R1+0x1bc0], R22 ;  /* 0x001bc01601007387 */ /* 0x0001e80000100a00 */
[----:B------:R-:W3:Y:S01]  /*17560*/  LDL.LU R4, [R1+0x190] ;  /* 0x0001900001047983 */ /* 0x000ee20000300800 */
[----:B----4-:R-:W-:-:S04]  /*17570*/  IMAD.WIDE R20, R17, 0x2, R10 ;  /* 0x0000000211147825 */ /* 0x010fc800078e020a */
[C---:B-1----:R-:W-:Y:S01]  /*17580*/  IMAD.WIDE R18, R17.reuse, 0x2, R8 ;  /* 0x0000000211127825 */ /* 0x042fe200078e0208 */
[----:B------:R1:W-:Y:S03]  /*17590*/  STL.64 [R1+0x1bb8], R20 ;  /* 0x001bb81401007387 */ /* 0x0003e60000100a00 */
[C---:B0-----:R-:W-:Y:S01]  /*175a0*/  IMAD.WIDE R22, R17.reuse, 0x2, R6 ;  /* 0x0000000211167825 */ /* 0x041fe200078e0206 */
[----:B------:R0:W-:Y:S04]  /*175b0*/  STL.64 [R1+0x1bb0], R18 ;  /* 0x001bb01201007387 */ /* 0x0001e80000100a00 */
[----:B------:R4:W-:Y:S01]  /*175c0*/  STL.64 [R1+0x1ba8], R22 ;  /* 0x001ba81601007387 */ /* 0x0009e20000100a00 */
[----:B-1----:R-:W-:-:S05]  /*175d0*/  IMAD.WIDE R20, R17, 0x2, R28 ;  /* 0x0000000211147825 */ /* 0x002fca00078e021c */
[----:B------:R1:W-:Y:S01]  /*175e0*/  STL.64 [R1+0x1ba0], R20 ;  /* 0x001ba01401007387 */ /* 0x0003e20000100a00 */
[----:B0-----:R-:W-:-:S04]  /*175f0*/  IMAD.WIDE R18, R16, 0x2, R10 ;  /* 0x0000000210127825 */ /* 0x001fc800078e020a */
[C---:B----4-:R-:W-:Y:S01]  /*17600*/  IMAD.WIDE R22, R16.reuse, 0x2, R8 ;  /* 0x0000000210167825 */ /* 0x050fe200078e0208 */
[----:B------:R0:W-:Y:S03]  /*17610*/  STL.64 [R1+0x1b98], R18 ;  /* 0x001b981201007387 */ /* 0x0001e60000100a00 */
[C---:B-1----:R-:W-:Y:S01]  /*17620*/  IMAD.WIDE R20, R16.reuse, 0x2, R6 ;  /* 0x0000000210147825 */ /* 0x042fe200078e0206 */
[----:B------:R-:W-:Y:S04]  /*17630*/  STL.64 [R1+0x1b90], R22 ;  /* 0x001b901601007387 */ /* 0x000fe80000100a00 */
[----:B------:R1:W-:Y:S01]  /*17640*/  STL.64 [R1+0x1b88], R20 ;  /* 0x001b881401007387 */ /* 0x0003e20000100a00 */
[----:B0-----:R-:W-:-:S04]  /*17650*/  IMAD.WIDE R18, R16, 0x2, R28 ;  /* 0x0000000210127825 */ /* 0x001fc800078e021c */
[C---:B------:R-:W-:Y:S01]  /*17660*/  IMAD.WIDE R16, R15.reuse, 0x2, R10 ;  /* 0x000000020f107825 */ /* 0x040fe200078e020a */
[----:B------:R0:W-:Y:S03]  /*17670*/  STL.64 [R1+0x1b80], R18 ;  /* 0x001b801201007387 */ /* 0x0001e60000100a00 */
[C---:B-1----:R-:W-:Y:S01]  /*17680*/  IMAD.WIDE R20, R15.reuse, 0x2, R8 ;  /* 0x000000020f147825 */ /* 0x042fe200078e0208 */
[----:B------:R1:W-:Y:S04]  /*17690*/  STL.64 [R1+0x1b78], R16 ;  /* 0x001b781001007387 */ /* 0x0003e80000100a00 */
[----:B------:R4:W-:Y:S01]  /*176a0*/  STL.64 [R1+0x1b70], R20 ;  /* 0x001b701401007387 */ /* 0x0009e20000100a00 */
[----:B0-----:R-:W-:-:S04]  /*176b0*/  IMAD.WIDE R18, R15, 0x2, R6 ;  /* 0x000000020f127825 */ /* 0x001fc800078e0206 */
[----:B-1----:R-:W-:Y:S01]  /*176c0*/  IMAD.WIDE R16, R15, 0x2, R28 ;  /* 0x000000020f107825 */ /* 0x002fe200078e021c */
[----:B------:R0:W-:Y:S03]  /*176d0*/  STL.64 [R1+0x1b68], R18 ;  /* 0x001b681201007387 */ /* 0x0001e60000100a00 */
[C---:B----4-:R-:W-:Y:S01]  /*176e0*/  IMAD.WIDE R20, R14.reuse, 0x2, R10 ;  /* 0x000000020e147825 */ /* 0x050fe200078e020a */
[----:B------:R1:W-:Y:S04]  /*176f0*/  STL.64 [R1+0x1b60], R16 ;  /* 0x001b601001007387 */ /* 0x0003e80000100a00 */
[----:B------:R-:W-:Y:S01]  /*17700*/  STL.64 [R1+0x1b58], R20 ;  /* 0x001b581401007387 */ /* 0x000fe20000100a00 */
[----:B0-----:R-:W-:-:S04]  /*17710*/  IMAD.WIDE R18, R14, 0x2, R8 ;  /* 0x000000020e127825 */ /* 0x001fc800078e0208 */
[C---:B-1----:R-:W-:Y:S01]  /*17720*/  IMAD.WIDE R16, R14.reuse, 0x2, R6 ;  /* 0x000000020e107825 */ /* 0x042fe200078e0206 */
[----:B------:R0:W-:Y:S03]  /*17730*/  STL.64 [R1+0x1b50], R18 ;  /* 0x001b501201007387 */ /* 0x0001e60000100a00 */
[----:B------:R-:W-:Y:S01]  /*17740*/  IMAD.WIDE R14, R14, 0x2, R28 ;  /* 0x000000020e0e7825 */ /* 0x000fe200078e021c */
[----:B------:R1:W-:Y:S04]  /*17750*/  STL.64 [R1+0x1b48], R16 ;  /* 0x001b481001007387 */ /* 0x0003e80000100a00 */
[----:B------:R4:W-:Y:S01]  /*17760*/  STL.64 [R1+0x1b40], R14 ;  /* 0x001b400e01007387 */ /* 0x0009e20000100a00 */
[----:B0-----:R-:W-:-:S04]  /*17770*/  IMAD.WIDE R18, R13, 0x2, R10 ;  /* 0x000000020d127825 */ /* 0x001fc800078e020a */
[C---:B-1----:R-:W-:Y:S01]  /*17780*/  IMAD.WIDE R16, R13.reuse, 0x2, R8 ;  /* 0x000000020d107825 */ /* 0x042fe200078e0208 */
[----:B------:R0:W-:Y:S03]  /*17790*/  STL.64 [R1+0x1b38], R18 ;  /* 0x001b381201007387 */ /* 0x0001e60000100a00 */
[C---:B----4-:R-:W-:Y:S01]  /*177a0*/  IMAD.WIDE R14, R13.reuse, 0x2, R6 ;  /* 0x000000020d0e7825 */ /* 0x050fe200078e0206 */
[----:B------:R2:W-:Y:S04]  /*177b0*/  STL.64 [R1+0x1b30], R16 ;  /* 0x001b301001007387 */ /* 0x0005e80000100a00 */
[----:B------:R1:W-:Y:S01]  /*177c0*/  STL.64 [R1+0x1b28], R14 ;  /* 0x001b280e01007387 */ /* 0x0003e20000100a00 */
[----:B0-----:R-:W-:-:S05]  /*177d0*/  IMAD.WIDE R18, R13, 0x2, R28 ;  /* 0x000000020d127825 */ /* 0x001fca00078e021c */
[----:B------:R0:W-:Y:S01]  /*177e0*/  STL.64 [R1+0x1b20], R18 ;  /* 0x001b201201007387 */ /* 0x0001e20000100a00 */
[----:B------:R-:W-:Y:S01]  /*177f0*/  UMOV UR4, URZ ;  /* 0x0000003f00047c82 */ /* 0x000fe20008000000 */
[----:B--2---:R-:W-:-:S04]  /*17800*/  IMAD.WIDE R16, R12, 0x2, R10 ;  /* 0x000000020c107825 */ /* 0x004fc800078e020a */
[C---:B-1----:R-:W-:Y:S01]  /*17810*/  IMAD.WIDE R14, R12.reuse, 0x2, R8 ;  /* 0x000000020c0e7825 */ /* 0x042fe200078e0208 */
[----:B------:R1:W-:Y:S03]  /*17820*/  STL.64 [R1+0x1b18], R16 ;  /* 0x001b181001007387 */ /* 0x0003e60000100a00 */
[C---:B0-----:R-:W-:Y:S01]  /*17830*/  IMAD.WIDE R18, R12.reuse, 0x2, R6 ;  /* 0x000000020c127825 */ /* 0x041fe200078e0206 */
[----:B------:R3:W-:Y:S04]  /*17840*/  STL.64 [R1+0x1b10], R14 ;  /* 0x001b100e01007387 */ /* 0x0007e80000100a00 */
[----:B------:R-:W-:Y:S01]  /*17850*/  STL.64 [R1+0x1b08], R18 ;  /* 0x001b081201007387 */ /* 0x000fe20000100a00 */
[----:B-1----:R-:W-:-:S05]  /*17860*/  IMAD.WIDE R16, R12, 0x2, R28 ;  /* 0x000000020c107825 */ /* 0x002fca00078e021c */
[----:B------:R0:W-:Y:S01]  /*17870*/  STL.64 [R1+0x1b00], R16 ;  /* 0x001b001001007387 */ /* 0x0001e20000100a00 */
[----:B---3--:R-:W-:-:S04]  /*17880*/  IMAD.WIDE R14, R5, 0x2, R10 ;  /* 0x00000002050e7825 */ /* 0x008fc800078e020a */
[C---:B------:R-:W-:Y:S01]  /*17890*/  IMAD.WIDE R12, R5.reuse, 0x2, R8 ;  /* 0x00000002050c7825 */ /* 0x040fe200078e0208 */
[----:B------:R1:W-:Y:S03]  /*178a0*/  STL.64 [R1+0x1af8], R14 ;  /* 0x001af80e01007387 */ /* 0x0003e60000100a00 */
[C---:B0-----:R-:W-:Y:S01]  /*178b0*/  IMAD.WIDE R16, R5.reuse, 0x2, R6 ;  /* 0x0000000205107825 */ /* 0x041fe200078e0206 */
[----:B------:R0:W-:Y:S04]  /*178c0*/  STL.64 [R1+0x1af0], R12 ;  /* 0x001af00c01007387 */ /* 0x0001e80000100a00 */
[----:B------:R2:W-:Y:S01]  /*178d0*/  STL.64 [R1+0x1ae8], R16 ;  /* 0x001ae81001007387 */ /* 0x0005e20000100a00 */
[----:B-1----:R-:W-:-:S04]  /*178e0*/  IMAD.WIDE R14, R5, 0x2, R28 ;  /* 0x00000002050e7825 */ /* 0x002fc800078e021c */
[C---:B0-----:R-:W-:Y:S01]  /*178f0*/  IMAD.WIDE R12, R3.reuse, 0x2, R10 ;  /* 0x00000002030c7825 */ /* 0x041fe200078e020a */
[----:B------:R0:W-:Y:S03]  /*17900*/  STL.64 [R1+0x1ae0], R14 ;  /* 0x001ae00e01007387 */ /* 0x0001e60000100a00 */
[C---:B--2---:R-:W-:Y:S01]  /*17910*/  IMAD.WIDE R16, R3.reuse, 0x2, R8 ;  /* 0x0000000203107825 */ /* 0x044fe200078e0208 */
[----:B------:R1:W-:Y:S04]  /*17920*/  STL.64 [R1+0x1ad8], R12 ;  /* 0x001ad80c01007387 */ /* 0x0003e80000100a00 */
[----:B------:R2:W-:Y:S01]  /*17930*/  STL.64 [R1+0x1ad0], R16 ;  /* 0x001ad01001007387 */ /* 0x0005e20000100a00 */
[----:B0-----:R-:W-:-:S04]  /*17940*/  IMAD.WIDE R14, R3, 0x2, R6 ;  /* 0x00000002030e7825 */ /* 0x001fc800078e0206 */
[----:B-1----:R-:W-:Y:S01]  /*17950*/  IMAD.WIDE R12, R3, 0x2, R28 ;  /* 0x00000002030c7825 */ /* 0x002fe200078e021c */
[----:B------:R2:W-:Y:S03]  /*17960*/  STL.64 [R1+0x1ac8], R14 ;  /* 0x001ac80e01007387 */ /* 0x0005e60000100a00 */
[C---:B------:R-:W-:Y:S01]  /*17970*/  IMAD.WIDE R10, R4.reuse, 0x2, R10 ;  /* 0x00000002040a7825 */ /* 0x040fe200078e020a */
[----:B------:R2:W-:Y:S03]  /*17980*/  STL.64 [R1+0x1ac0], R12 ;  /* 0x001ac00c01007387 */ /* 0x0005e60000100a00 */
[C---:B------:R-:W-:Y:S01]  /*17990*/  IMAD.WIDE R8, R4.reuse, 0x2, R8 ;  /* 0x0000000204087825 */ /* 0x040fe200078e0208 */
[----:B------:R2:W-:Y:S03]  /*179a0*/  STL.64 [R1+0x1ab8], R10 ;  /* 0x001ab80a01007387 */ /* 0x0005e60000100a00 */
[C---:B------:R-:W-:Y:S01]  /*179b0*/  IMAD.WIDE R6, R4.reuse, 0x2, R6 ;  /* 0x0000000204067825 */ /* 0x040fe200078e0206 */
[----:B------:R2:W-:Y:S03]  /*179c0*/  STL.64 [R1+0x1ab0], R8 ;  /* 0x001ab00801007387 */ /* 0x0005e60000100a00 */
[----:B------:R-:W-:-:S02]  /*179d0*/  IMAD.WIDE R4, R4, 0x2, R28 ;  /* 0x0000000204047825 */ /* 0x000fc400078e021c */
[----:B------:R2:W5:Y:S04]  /*179e0*/  LDL.LU.64 R28, [R1+0x2a68] ;  /* 0x002a6800011c7983 */ /* 0x0005680000300a00 */
[----:B------:R2:W-:Y:S04]  /*179f0*/  STL.64 [R1+0x1aa8], R6 ;  /* 0x001aa80601007387 */ /* 0x0005e80000100a00 */
[----:B------:R2:W-:Y:S02]  /*17a00*/  STL.64 [R1+0x1aa0], R4 ;  /* 0x001aa00401007387 */ /* 0x0005e40000100a00 */
.L_x_1:
[----:B------:R-:W3:Y:S04]  /*17a10*/  LDL.64 R22, [R1+0x490] ;  /* 0x0004900001167983 */ /* 0x000ee80000100a00 */
[----:B------:R-:W4:Y:S04]  /*17a20*/  LDL.64 R18, [R1+0x488] ;  /* 0x0004880001127983 */ /* 0x000f280000100a00 */
[----:B--2---:R-:W2:Y:S04]  /*17a30*/  LDL.64 R12, [R1+0x2a50] ;  /* 0x002a5000010c7983 */ /* 0x004ea80000100a00 */
[----:B------:R-:W2:Y:S04]  /*17a40*/  LDL.64 R16, [R1+0x480] ;  /* 0x0004800001107983 */ /* 0x000ea80000100a00 */
[----:B------:R-:W2:Y:S04]  /*17a50*/  LDL.64 R10, [R1+0x2a58] ;  /* 0x002a5800010a7983 */ /* 0x000ea80000100a00 */
[----:B------:R-:W2:Y:S04]  /*17a60*/  LDL.64 R26, [R1+0x2a38] ;  /* 0x002a3800011a7983 */ /* 0x000ea80000100a00 */
[----:B------:R-:W2:Y:S04]  /*17a70*/  LDL.64 R24, [R1+0x2a30] ;  /* 0x002a300001187983 */ /* 0x000ea80000100a00 */
[----:B------:R-:W2:Y:S04]  /*17a80*/  LDL.64 R20, [R1+0x2a28] ;  /* 0x002a280001147983 */ /* 0x000ea80000100a00 */
[----:B------:R-:W2:Y:S04]  /*17a90*/  LDL.64 R14, [R1+0x478] ;  /* 0x00047800010e7983 */ /* 0x000ea80000100a00 */
[----:B-----5:R0:W-:Y:S01]  /*17aa0*/  STL [R1+0x2b54], R2 ;  /* 0x002b540201007387 */ /* 0x0201e20000100800 */
[----:B---3--:R-:W-:-:S04]  /*17ab0*/  IMAD.WIDE R8, R0, 0x2, R22 ;  /* 0x0000000200087825 */ /* 0x008fc800078e0216 */
[C---:B----4-:R-:W-:Y:S01]  /*17ac0*/  IMAD.WIDE R4, R0.reuse, 0x2, R18 ;  /* 0x0000000200047825 */ /* 0x050fe200078e0212 */
[----:B------:R1:W3:Y:S04]  /*17ad0*/  LDG.E.U16 R3, desc[UR10][R8.64] ;  /* 0x0000000a08037981 */ /* 0x0002e8000c1e1500 */
[----:B0-----:R-:W4:Y:S01]  /*17ae0*/  LDG.E.U16 R2, desc[UR10][R4.64] ;  /* 0x0000000a04027981 */ /* 0x001f22000c1e1500 */
[----:B--2---:R-:W-:-:S03]  /*17af0*/  IMAD.WIDE R12, R0, 0x2, R12 ;  /* 0x00000002000c7825 */ /* 0x004fc600078e020c */
[----:B------:R-:W-:Y:S01]  /*17b00*/  STL [R1+0x2b50], R28 ;  /* 0x002b501c01007387 */ /* 0x000fe20000100800 */
[----:B------:R-:W-:-:S03]  /*17b10*/  IMAD.WIDE R6, R0, 0x2, R16 ;  /* 0x0000000200067825 */ /* 0x000fc600078e0210 */
[----:B------:R0:W-:Y:S04]  /*17b20*/  STL [R1+0x2b4c], R29 ;  /* 0x002b4c1d01007387 */ /* 0x0001e80000100800 */
[----:B------:R-:W2:Y:S01]  /*17b30*/  LDL.64 R4, [R1+0x2a48] ;  /* 0x002a480001047983 */ /* 0x000ea20000100a00 */
[----:B------:R-:W-:-:S03]  /*17b40*/  IMAD.WIDE R10, R0, 0x2, R10 ;  /* 0x00000002000a7825 */ /* 0x000fc600078e020a */
[----:B------:R-:W2:Y:S04]  /*17b50*/  LDG.E.U16 R7, desc[UR10][R6.64] ;  /* 0x0000000a06077981 */ /* 0x000ea8000c1e1500 */
[----:B0-----:R-:W2:Y:S01]  /*17b60*/  LDL.64 R28, [R1+0x2a40] ;  /* 0x002a4000011c7983 */ /* 0x001ea20000100a00 */
[----:B-1----:R-:W-:-:S06]  /*17b70*/  IMAD.WIDE R8, R0, 0x2, R14 ;  /* 0x0000000200087825 */ /* 0x002fcc00078e020e */
[----:B------:R-:W2:Y:S04]  /*17b80*/  LDG.E.U16 R9, desc[UR10][R8.64] ;  /* 0x0000000a08097981 */ /* 0x000ea8000c1e1500 */
[----:B---3--:R0:W-:Y:S04]  /*17b90*/  STL [R1+0x9cc], R3 ;  /* 0x0009cc0301007387 */ /* 0x0081e80000100800 */
[----:B----4-:R1:W-:Y:S04]  /*17ba0*/  STL [R1+0x9c8], R2 ;  /* 0x0009c80201007387 */ /* 0x0103e80000100800 */
[----:B0-----:R0:W3:Y:S04]  /*17bb0*/  LDG.E.U16 R3, desc[UR10][R10.64] ;  /* 0x0000000a0a037981 */ /* 0x0010e8000c1e1500 */
[----:B-1----:R1:W4:Y:S01]  /*17bc0*/  LDG.E.U16 R2, desc[UR10][R12.64] ;  /* 0x0000000a0c027981 */ /* 0x002322000c1e1500 */
[----:B--2---:R-:W-:-:S04]  /*17bd0*/  IMAD.WIDE R4, R0, 0x2, R4 ;  /* 0x0000000200047825 */ /* 0x004fc800078e0204 */
[----:B0-----:R-:W-:-:S04]  /*17be0*/  IMAD.WIDE R10, R0, 0x2, R24 ;  /* 0x00000002000a7825 */ /* 0x001fc800078e0218 */
[C---:B-1----:R-:W-:Y:S02]  /*17bf0*/  IMAD.WIDE R12, R0.reuse, 0x2, R20 ;  /* 0x00000002000c7825 */ /* 0x042fe400078e0214 */
[----:B------:R-:W2:Y:S04]  /*17c00*/  LDG.E.U16 R21, desc[UR10][R4.64] ;  /* 0x0000000a04157981 */ /* 0x000ea8000c1e1500 */
[----:B------:R-:W2:Y:S04]  /*17c10*/  LDG.E.U16 R11, desc[UR10][R10.64] ;  /* 0x0000000a0a0b7981 */ /* 0x000ea8000c1e1500 */
[----:B------:R-:W2:Y:S04]  /*17c20*/  LDG.E.U16 R13, desc[UR10][R12.64] ;  /* 0x0000000a0c0d7981 */ /* 0x000ea8000c1e1500 */
[----:B----4-:R-:W-:Y:S04]  /*17c30*/  STL [R1+0x40f8], R2 ;  /* 0x0040f80201007387 */ /* 0x010fe80000100800 */
[----:B------:R0:W-:Y:S04]  /*17c40*/  STL [R1+0x9c0], R7 ;  /* 0x0009c00701007387 */ /* 0x0001e80000100800 */
[----:B------:R1:W-:Y:S04]  /*17c50*/  STL [R1+0x9b4], R9 ;  /* 0x0009b40901007387 */ /* 0x0003e80000100800 */
[----:B------:R-:W4:Y:S01]  /*17c60*/  LDL.64 R4, [R1+0x2a20] ;  /* 0x002a200001047983 */ /* 0x000f220000100a00 */
[----:B0-----:R-:W-:-:S04]  /*17c70*/  IMAD.WIDE R6, R0, 0x2, R28 ;  /* 0x0000000200067825 */ /* 0x001fc800078e021c */
[C---:B-1----:R-:W-:Y:S01]  /*17c80*/  IMAD.WIDE R8, R0.reuse, 0x2, R26 ;  /* 0x0000000200087825 */ /* 0x042fe200078e021a */
[----:B------:R-:W4:Y:S04]  /*17c90*/  LDG.E.U16 R2, desc[UR10][R6.64] ;  /* 0x0000000a06027981 */ /* 0x000f28000c1e1500 */
[----:B------:R-:W4:Y:S04]  /*17ca0*/  LDL.64 R6, [R1+0x2a18] ;  /* 0x002a180001067983 */ /* 0x000f280000100a00 */
[----:B---3--:R0:W-:Y:S04]  /*17cb0*/  STL [R1+0x9c4], R3 ;  /* 0x0009c40301007387 */ /* 0x0081e80000100800 */
[----:B------:R-:W3:Y:S04]  /*17cc0*/  LDL.64 R28, [R1+0x29f8] ;  /* 0x0029f800011c7983 */ /* 0x000ee80000100a00 */
[----:B------:R-:W3:Y:S04]  /*17cd0*/  LDL.64 R26, [R1+0x29f0] ;  /* 0x0029f000011a7983 */ /* 0x000ee80000100a00 */
[----:B0-----:R-:W4:Y:S04]  /*17ce0*/  LDG.E.U16 R3, desc[UR10][R8.64] ;  /* 0x0000000a08037981 */ /* 0x001f28000c1e1500 */
[----:B------:R-:W3:Y:S04]  /*17cf0*/  LDL.64 R24, [R1+0x29e8] ;  /* 0x0029e80001187983 */ /* 0x000ee80000100a00 */
[----:B------:R-:W3:Y:S04]  /*17d00*/  LDL.64 R8, [R1+0x2a10] ;  /* 0x002a100001087983 */ /* 0x000ee80000100a00 */
[----:B--2---:R0:W-:Y:S04]  /*17d10*/  STL [R1+0x9b8], R21 ;  /* 0x0009b81501007387 */ /* 0x0041e80000100800 */
[----:B0-----:R-:W2:Y:S04]  /*17d20*/  LDL.64 R20, [R1+0x29e0] ;  /* 0x0029e00001147983 */ /* 0x001ea80000100a00 */
[----:B----4-:R-:W-:Y:S04]  /*17d30*/  STL [R1+0x9ac], R3 ;  /* 0x0009ac0301007387 */ /* 0x010fe80000100800 */
[----:B------:R0:W-:Y:S04]  /*17d40*/  STL [R1+0x9b0], R2 ;  /* 0x0009b00201007387 */ /* 0x0001e80000100800 */
[----:B0-----:R-:W4:Y:S04]  /*17d50*/  LDL.64 R2, [R1+0x29d8] ;  /* 0x0029d80001027983 */ /* 0x001f280000100a00 */
[----:B------:R0:W-:Y:S04]  /*17d60*/  STL [R1+0x9a8], R11 ;  /* 0x0009a80b01007387 */ /* 0x0001e80000100800 */
[----:B0-----:R-:W2:Y:S04]  /*17d70*/  LDL.64 R10, [R1+0x2a08] ;  /* 0x002a0800010a7983 */ /* 0x001ea80000100a00 */
[----:B------:R0:W-:Y:S04]  /*17d80*/  STL [R1+0x994], R13 ;  /* 0x0009940d01007387 */ /* 0x0001e80000100800 */
[----:B0-----:R-:W4:Y:S01]  /*17d90*/  LDL.64 R12, [R1+0x2a00] ;  /* 0x002a0000010c7983 */ /* 0x001f220000100a00 */
[----:B------:R-:W-:-:S04]  /*17da0*/  IMAD.WIDE R4, R0, 0x2, R4 ;  /* 0x0000000200047825 */ /* 0x000fc800078e0204 */
[C---:B------:R-:W-:Y:S02]  /*17db0*/  IMAD.WIDE R6, R0.reuse, 0x2, R6 ;  /* 0x0000000200067825 */ /* 0x040fe400078e0206 */
[----:B------:R-:W4:Y:S02]  /*17dc0*/  LDG.E.U16 R5, desc[UR10][R4.64] ;  /* 0x0000000a04057981 */ /* 0x000f24000c1e1500 */
[C---:B---3--:R-:W-:Y:S02]  /*17dd0*/  IMAD.WIDE R8, R0.reuse, 0x2, R8 ;  /* 0x0000000200087825 */ /* 0x048fe400078e0208 */
[----:B------:R-:W3:Y:S04]  /*17de0*/  LDG.E.U16 R7, desc[UR10][R6.64] ;  /* 0x0000000a06077981 */ /* 0x000ee8000c1e1500 */
[----:B------:R-:W3:Y:S01]  /*17df0*/  LDG.E.U16 R9, desc[UR10][R8.64] ;  /* 0x0000000a08097981 */ /* 0x000ee2000c1e1500 */
[----:B--2---:R-:W-:-:S06]  /*17e00*/  IMAD.WIDE R10, R0, 0x2, R10 ;  /* 0x00000002000a7825 */ /* 0x004fcc00078e020a */
[----:B------:R-:W2:Y:S01]  /*17e10*/  LDG.E.U16 R11, desc[UR10][R10.64] ;  /* 0x0000000a0a0b7981 */ /* 0x000ea2000c1e1500 */
[----:B----4-:R-:W-:-:S06]  /*17e20*/  IMAD.WIDE R12, R0, 0x2, R12 ;  /* 0x00000002000c7825 */ /* 0x010fcc00078e020c */
[----:B------:R-:W4:Y:S04]  /*17e30*/  LDG.E.U16 R13, desc[UR10][R12.64] ;  /* 0x0000000a0c0d7981 */ /* 0x000f28000c1e1500 */
[----:B------:R0:W-:Y:S04]  /*17e40*/  STL [R1+0x990], R5 ;  /* 0x0009900501007387 */ /* 0x0001e80000100800 */
[----:B---3--:R1:W-:Y:S04]  /*17e50*/  STL [R1+0x98c], R7 ;  /* 0x00098c0701007387 */ /* 0x0083e80000100800 */
[----:B------:R3:W-:Y:S01]  /*17e60*/  STL [R1+0x988], R9 ;  /* 0x0009880901007387 */ /* 0x0007e20000100800 */
[----:B0-----:R-:W-:-:S04]  /*17e70*/  IMAD.WIDE R4, R0, 0x2, R28 ;  /* 0x0000000200047825 */ /* 0x001fc800078e021c */
[----:B-1----:R-:W-:-:S04]  /*17e80*/  IMAD.WIDE R6, R0, 0x2, R26 ;  /* 0x0000000200067825 */ /* 0x002fc800078e021a */
[C---:B---3--:R-:W-:Y:S01]  /*17e90*/  IMAD.WIDE R8, R0.reuse, 0x2, R24 ;  /* 0x0000000200087825 */ /* 0x048fe200078e0218 */
[----:B--2---:R0:W-:Y:S03]  /*17ea0*/  STL [R1+0x984], R11 ;  /* 0x0009840b01007387 */ /* 0x0041e60000100800 */
[C---:B0-----:R-:W-:Y:S02]  /*17eb0*/  IMAD.WIDE R10, R0.reuse, 0x2, R20 ;  /* 0x00000002000a7825 */ /* 0x041fe400078e0214 */
[----:B------:R-:W2:Y:S04]  /*17ec0*/  LDG.E.U16 R21, desc[UR10][R4.64] ;  /* 0x0000000a04157981 */ /* 0x000ea8000c1e1500 */
[----:B----4-:R0:W-:Y:S04]  /*17ed0*/  STL [R1+0x980], R13 ;  /* 0x0009800d01007387 */ /* 0x0101e80000100800 */
[----:B------:R-:W3:Y:S04]  /*17ee0*/  LDG.E.U16 R11, desc[UR10][R10.64] ;  /* 0x0000000a0a0b7981 */ /* 0x000ee8000c1e1500 */
[----:B------:R-:W4:Y:S01]  /*17ef0*/  LDL.64 R4, [R1+0x29d0] ;  /* 0x0029d00001047983 */ /* 0x000f220000100a00 */
[----:B0-----:R-:W-:-:S03]  /*17f00*/  IMAD.WIDE R12, R0, 0x2, R2 ;  /* 0x00000002000c7825 */ /* 0x001fc600078e0202 */
[----:B------:R-:W3:Y:S04]  /*17f10*/  LDG.E.U16 R3, desc[UR10][R8.64] ;  /* 0x0000000a08037981 */ /* 0x000ee8000c1e1500 */
[----:B------:R-:W4:Y:S04]  /*17f20*/  LDG.E.U16 R2, desc[UR10][R6.64] ;  /* 0x0000000a06027981 */ /* 0x000f28000c1e1500 */
[----:B------:R-:W4:Y:S04]  /*17f30*/  LDG.E.U16 R13, desc[UR10][R12.64] ;  /* 0x0000000a0c0d7981 */ /* 0x000f28000c1e1500 */
[----:B------:R-:W4:Y:S04]  /*17f40*/  LDL.64 R8, [R1+0x29c0] ;  /* 0x0029c00001087983 */ /* 0x000f280000100a00 */
[----:B------:R-:W4:Y:S04]  /*17f50*/  LDL.64 R6, [R1+0x29c8] ;  /* 0x0029c80001067983 */ /* 0x000f280000100a00 */
[----:B------:R-:W4:Y:S04]  /*17f60*/  LDL.64 R28, [R1+0x29a8] ;  /* 0x0029a800011c7983 */ /* 0x000f280000100a00 */
[----:B------:R-:W4:Y:S04]  /*17f70*/  LDL.64 R26, [R1+0x29a0] ;  /* 0x0029a000011a7983 */ /* 0x000f280000100a00 */
[----:B------:R-:W4:Y:S04]  /*17f80*/  LDL.64 R24, [R1+0x2998] ;  /* 0x0029980001187983 */ /* 0x000f280000100a00 */
[----:B--2---:R0:W-:Y:S04]  /*17f90*/  STL [R1+0x97c], R21 ;  /* 0x00097c1501007387 */ /* 0x0041e80000100800 */
[----:B0-----:R-:W2:Y:S04]  /*17fa0*/  LDL.64 R20, [R1+0x2990] ;  /* 0x0029900001147983 */ /* 0x001ea80000100a00 */
[----:B---3--:R-:W-:Y:S04]  /*17fb0*/  STL [R1+0x974], R3 ;  /* 0x0009740301007387 */ /* 0x008fe80000100800 */
[----:B----4-:R0:W-:Y:S04]  /*17fc0*/  STL [R1+0x978], R2 ;  /* 0x0009780201007387 */ /* 0x0101e80000100800 */
[----:B0-----:R-:W3:Y:S04]  /*17fd0*/  LDL.64 R2, [R1+0x2988] ;  /* 0x0029880001027983 */ /* 0x001ee80000100a00 */
[----:B------:R0:W-:Y:S04]  /*17fe0*/  STL [R1+0x970], R11 ;  /* 0x0009700b01007387 */ /* 0x0001e80000100800 */
[----:B0-----:R-:W4:Y:S04]  /*17ff0*/  LDL.64 R10, [R1+0x29b8] ;  /* 0x0029b800010a7983 */ /* 0x001f280000100a00 */
[----:B------:R0:W-:Y:S04]  /*18000*/  STL [R1+0x96c], R13 ;  /* 0x00096c0d01007387 */ /* 0x0001e80000100800 */
[----:B0-----:R-:W2:Y:S01]  /*18010*/  LDL.64 R12, [R1+0x29b0] ;  /* 0x0029b000010c7983 */ /* 0x001ea20000100a00 */
[----:B------:R-:W-:-:S04]  /*18020*/  IMAD.WIDE R4, R0, 0x2, R4 ;  /* 0x0000000200047825 */ /* 0x000fc800078e0204 */
[C---:B------:R-:W-:Y:S02]  /*18030*/  IMAD.WIDE R6, R0.reuse, 0x2, R6 ;  /* 0x0000000200067825 */ /* 0x040fe400078e0206 */
[----:B------:R-:W3:Y:S02]  /*18040*/  LDG.E.U16 R5, desc[UR10][R4.64] ;  /* 0x0000000a04057981 */ /* 0x000ee4000c1e1500 */
[C---:B------:R-:W-:Y:S02]  /*18050*/  IMAD.WIDE R8, R0.reuse, 0x2, R8 ;  /* 0x0000000200087825 */ /* 0x040fe400078e0208 */
[----:B------:R-:W3:Y:S04]  /*18060*/  LDG.E.U16 R7, desc[UR10][R6.64] ;  /* 0x0000000a06077981 */ /* 0x000ee8000c1e1500 */
[----:B------:R-:W3:Y:S01]  /*18070*/  LDG.E.U16 R9, desc[UR10][R8.64] ;  /* 0x0000000a08097981 */ /* 0x000ee2000c1e1500 */
[----:B----4-:R-:W-:-:S06]  /*18080*/  IMAD.WIDE R10, R0, 0x2, R10 ;  /* 0x00000002000a7825 */ /* 0x010fcc00078e020a */
[----:B------:R-:W4:Y:S01]  /*18090*/  LDG.E.U16 R11, desc[UR10][R10.64] ;  /* 0x0000000a0a0b7981 */ /* 0x000f22000c1e1500 */
[----:B--2---:R-:W-:-:S06]  /*180a0*/  IMAD.WIDE R12, R0, 0x2, R12 ;  /* 0x00000002000c7825 */ /* 0x004fcc00078e020c */
[----:B------:R-:W2:Y:S04]  /*180b0*/  LDG.E.U16 R13, desc[UR10][R12.64] ;  /* 0x0000000a0c0d7981 */ /* 0x000ea8000c1e1500 */
[----:B---3--:R0:W-:Y:S04]  /*180c0*/  STL [R1+0x968], R5 ;  /* 0x0009680501007387 */ /* 0x0081e80000100800 */
[----:B------:R1:W-:Y:S04]  /*180d0*/  STL [R1+0x964], R7 ;  /* 0x0009640701007387 */ /* 0x0003e80000100800 */
[----:B------:R3:W-:Y:S01]  /*180e0*/  STL [R1+0x960], R9 ;  /* 0x0009600901007387 */ /* 0x0007e20000100800 */
[----:B0-----:R-:W-:-:S04]  /*180f0*/  IMAD.WIDE R4, R0, 0x2, R28 ;  /* 0x0000000200047825 */ /* 0x001fc800078e021c */
[----:B-1----:R-:W-:-:S04]  /*18100*/  IMAD.WIDE R6, R0, 0x2, R26 ;  /* 0x0000000200067825 */ /* 0x002fc800078e021a */
[C---:B---3--:R-:W-:Y:S01]  /*18110*/  IMAD.WIDE R8, R0.reuse, 0x2, R24 ;  /* 0x0000000200087825 */ /* 0x048fe200078e0218 */
[----:B----4-:R0:W-:Y:S03]  /*18120*/  STL [R1+0x95c], R11 ;  /* 0x00095c0b01007387 */ /* 0x0101e60000100800 */
[C---:B0-----:R-:W-:Y:S02]  /*18130*/  IMAD.WIDE R10, R0.reuse, 0x2, R20 ;  /* 0x00000002000a7825 */ /* 0x041fe400078e0214 */
[----:B------:R-:W3:Y:S04]  /*18140*/  LDG.E.U16 R21, desc[UR10][R4.64] ;  /* 0x0000000a04157981 */ /* 0x000ee8000c1e1500 */
[----:B--2---:R0:W-:Y:S04]  /*18150*/  STL [R1+0x958], R13 ;  /* 0x0009580d01007387 */ /* 0x0041e80000100800 */
[----:B------:R-:W2:Y:S04]  /*18160*/  LDG.E.U16 R11, desc[UR10][R10.64] ;  /* 0x0000000a0a0b7981 */ /* 0x000ea8000c1e1500 */
[----:B------:R-:W4:Y:S01]  /*18170*/  LDL.64 R4, [R1+0x2980] ;  /* 0x0029800001047983 */ /* 0x000f220000100a00 */
[----:B0-----:R-:W-:-:S03]  /*18180*/  IMAD.WIDE R12, R0, 0x2, R2 ;  /* 0x00000002000c7825 */ /* 0x001fc600078e0202 */
[----:B------:R-:W2:Y:S04]  /*18190*/  LDG.E.U16 R3, desc[UR10][R8.64] ;  /* 0x0000000a08037981 */ /* 0x000ea8000c1e1500 */
[----:B------:R-:W4:Y:S04]  /*181a0*/  LDG.E.U16 R2, desc[UR10][R6.64] ;  /* 0x0000000a06027981 */ /* 0x000f28000c1e1500 */
[----:B------:R-:W4:Y:S04]  /*181b0*/  LDG.E.U16 R13, desc[UR10][R12.64] ;  /* 0x0000000a0c0d7981 */ /* 0x000f28000c1e1500 */
[----:B------:R-:W4:Y:S04]  /*181c0*/  LDL.64 R8, [R1+0x2970] ;  /* 0x0029700001087983 */ /* 0x000f280000100a00 */
[----:B------:R-:W4:Y:S04]  /*181d0*/  LDL.64 R6, [R1+0x2978] ;  /* 0x0029780001067983 */ /* 0x000f280000100a00 */
[----:B------:R-:W4:Y:S04]  /*181e0*/  LDL.64 R28, [R1+0x2958] ;  /* 0x00295800011c7983 */ /* 0x000f280000100a00 */
[----:B------:R-:W4:Y:S04]  /*181f0*/  LDL.64 R26, [R1+0x2950] ;  /* 0x00295000011a7983 */ /* 0x000f280000100a00 */
[----:B------:R-:W4:Y:S04]  /*18200*/  LDL.64 R24, [R1+0x2948] ;  /* 0x0029480001187983 */ /* 0x000f280000100a00 */
[----:B---3--:R0:W-:Y:S04]  /*18210*/  STL [R1+0x954], R21 ;  /* 0x0009541501007387 */ /* 0x0081e80000100800 */
[----:B0-----:R-:W3:Y:S04]  /*18220*/  LDL.64 R20, [R1+0x2940] ;  /* 0x0029400001147983 */ /* 0x001ee80000100a00 */
[----:B--2---:R-:W-:Y:S04]  /*18230*/  STL [R1+0x94c], R3 ;  /* 0x00094c0301007387 */ /* 0x004fe80000100800 */
[----:B----4-:R0:W-:Y:S04]  /*18240*/  STL [R1+0x950], R2 ;  /* 0x0009500201007387 */ /* 0x0101e80000100800 */
[----:B0-----:R-:W2:Y:S04]  /*18250*/  LDL.64 R2, [R1+0x2938] ;  /* 0x0029380001027983 */ /* 0x001ea80000100a00 */
[----:B------:R0:W-:Y:S04]  /*18260*/  STL [R1+0x948], R11 ;  /* 0x0009480b01007387 */ /* 0x0001e80000100800 */
[----:B0-----:R-:W4:Y:S04]  /*18270*/  LDL.64 R10, [R1+0x2968] ;  /* 0x00296800010a7983 */ /* 0x001f280000100a00 */
[----:B------:R0:W-:Y:S04]  /*18280*/  STL [R1+0x944], R13 ;  /* 0x0009440d01007387 */ /* 0x0001e80000100800 */
[----:B0-----:R-:W3:Y:S01]  /*18290*/  LDL.64 R12, [R1+0x2960] ;  /* 0x00296000010c7983 */ /* 0x001ee20000100a00 */
[----:B------:R-:W-:-:S04]  /*182a0*/  IMAD.WIDE R4, R0, 0x2, R4 ;  /* 0x0000000200047825 */ /* 0x000fc800078e0204 */
[C---:B------:R-:W-:Y:S02]  /*182b0*/  IMAD.WIDE R6, R0.reuse, 0x2, R6 ;  /* 0x0000000200067825 */ /* 0x040fe400078e0206 */
[----:B------:R-:W2:Y:S02]  /*182c0*/  LDG.E.U16 R5, desc[UR10][R4.64] ;  /* 0x0000000a04057981 */ /* 0x000ea4000c1e1500 */
[C---:B------:R-:W-:Y:S02]  /*182d0*/  IMAD.WIDE R8, R0.reuse, 0x2, R8 ;  /* 0x0000000200087825 */ /* 0x040fe400078e0208 */
[----:B------:R-:W2:Y:S04]  /*182e0*/  LDG.E.U16 R7, desc[UR10][R6.64] ;  /* 0x0000000a06077981 */ /* 0x000ea8000c1e1500 */
[----:B------:R-:W2:Y:S01]  /*182f0*/  LDG.E.U16 R9, desc[UR10][R8.64] ;  /* 0x0000000a08097981 */ /* 0x000ea2000c1e1500 */
[----:B----4-:R-:W-:-:S06]  /*18300*/  IMAD.WIDE R10, R0, 0x2, R10 ;  /* 0x00000002000a7825 */ /* 0x010fcc00078e020a */
[----:B------:R-:W4:Y:S01]  /*18310*/  LDG.E.U16 R11, desc[UR10][R10.64] ;  /* 0x0000000a0a0b7981 */ /* 0x000f22000c1e1500 */
[----:B---3--:R-:W-:-:S06]  /*18320*/  IMAD.WIDE R12, R0, 0x2, R12 ;  /* 0x00000002000c7825 */ /* 0x008fcc00078e020c */
[----:B------:R-:W3:Y:S04]  /*18330*/  LDG.E.U16 R13, desc[UR10][R12.64] ;  /* 0x0000000a0c0d7981 */ /* 0x000ee8000c1e1500 */
[----:B--2---:R0:W-:Y:S04]  /*18340*/  STL [R1+0x940], R5 ;  /* 0x0009400501007387 */ /* 0x0041e80000100800 */
[----:B------:R1:W-:Y:S04]  /*18350*/  STL [R1+0x93c], R7 ;  /* 0x00093c0701007387 */ /* 0x0003e80000100800 */
[----:B------:R2:W-:Y:S01]  /*18360*/  STL [R1+0x934], R9 ;  /* 0x0009340901007387 */ /* 0x0005e20000100800 */
[----:B0-----:R-:W-:-:S04]  /*18370*/  IMAD.WIDE R4, R0, 0x2, R28 ;  /* 0x0000000200047825 */ /* 0x001fc800078e021c */
[----:B-1----:R-:W-:-:S04]  /*18380*/  IMAD.WIDE R6, R0, 0x2, R26 ;  /* 0x0000000200067825 */ /* 0x002fc800078e021a */
[C---:B--2---:R-:W-:Y:S01]  /*18390*/  IMAD.WIDE R8, R0.reuse, 0x2, R24 ;  /* 0x0000000200087825 */ /* 0x044fe200078e0218 */
[----:B----4-:R0:W-:Y:S03]  /*183a0*/  STL [R1+0x92c], R11 ;  /* 0x00092c0b01007387 */ /* 0x0101e60000100800 */
[C---:B0-----:R-:W-:Y:S02]  /*183b0*/  IMAD.WIDE R10, R0.reuse, 0x2, R20 ;  /* 0x00000002000a7825 */ /* 0x041fe400078e0214 */
[----:B------:R-:W2:Y:S04]  /*183c0*/  LDG.E.U16 R21, desc[UR10][R4.64] ;  /* 0x0000000a04157981 */ /* 0x000ea8000c1e1500 */
[----:B---3--:R0:W-:Y:S04]  /*183d0*/  STL [R1+0x924], R13 ;  /* 0x0009240d01007387 */ /* 0x0081e80000100800 */
        /* <DEDUP_REMOVED lines=444> */
[----:B------:R-:W2:Y:S04]  /*19fa0*/  LDG.E.U16 R2, desc[UR10][R6.64] ;  /* 0x0000000a06027981 */ /* 0x000ea8000c1e1500 */
[----:B------:R-:W2:Y:S04]  /*19fb0*/  LDG.E.U16 R13, desc[UR10][R12.64] ;  /* 0x0000000a0c0d7981 */ /* 0x000ea8000c1e1500 */
[----:B------:R-:W2:Y:S04]  /*19fc0*/  LDL.64 R8, [R1+0x25b0] ;  /* 0x0025b00001087983 */ /* 0x000ea80000100a00 */
[----:B------:R-:W2:Y:S04]  /*19fd0*/  LDL.64 R6, [R1+0x25b8] ;  /* 0x0025b80001067983 */ /* 0x000ea80000100a00 */
[----:B------:R-:W2:Y:S04]  /*19fe0*/  LDL.64 R28, [R1+0x2598] ;  /* 0x00259800011c7983 */ /* 0x000ea80000100a00 */
[----:B------:R-:W2:Y:S04]  /*19ff0*/  LDL.64 R26, [R1+0x2590] ;  /* 0x00259000011a7983 */ /* 0x000ea80000100a00 */
[----:B------:R-:W2:Y:S04]  /*1a000*/  LDL.64 R24, [R1+0x2588] ;  /* 0x0025880001187983 */ /* 0x000ea80000100a00 */
[----:B---3--:R0:W-:Y:S04]  /*1a010*/  STL [R1+0x574], R21 ;  /* 0x0005741501007387 */ /* 0x0081e80000100800 */
[----:B0-----:R-:W3:Y:S01]  /*1a020*/  LDL.64 R20, [R1+0x2580] ;  /* 0x0025800001147983 */ /* 0x001ee20000100a00 */
[----:B----4-:R-:W-:-:S03]  /*1a030*/  IMAD.WIDE R4, R0, 0x2, R4 ;  /* 0x0000000200047825 */ /* 0x010fc600078e0204 */
[----:B--2---:R-:W-:Y:S04]  /*1a040*/  STL [R1+0x56c], R3 ;  /* 0x00056c0301007387 */ /* 0x004fe80000100800 */
[----:B------:R0:W-:Y:S04]  /*1a050*/  STL [R1+0x570], R2 ;  /* 0x0005700201007387 */ /* 0x0001e80000100800 */
[----:B------:R-:W2:Y:S04]  /*1a060*/  LDG.E.U16 R5, desc[UR10][R4.64] ;  /* 0x0000000a04057981 */ /* 0x000ea8000c1e1500 */
[----:B0-----:R-:W4:Y:S04]  /*1a070*/  LDL.64 R2, [R1+0x2578] ;  /* 0x0025780001027983 */ /* 0x001f280000100a00 */
[----:B------:R0:W-:Y:S04]  /*1a080*/  STL [R1+0x568], R11 ;  /* 0x0005680b01007387 */ /* 0x0001e80000100800 */
[----:B0-----:R-:W3:Y:S04]  /*1a090*/  LDL.64 R10, [R1+0x25a8] ;  /* 0x0025a800010a7983 */ /* 0x001ee80000100a00 */
[----:B------:R0:W-:Y:S04]  /*1a0a0*/  STL [R1+0x564], R13 ;  /* 0x0005640d01007387 */ /* 0x0001e80000100800 */
[----:B0-----:R-:W4:Y:S01]  /*1a0b0*/  LDL.64 R12, [R1+0x25a0] ;  /* 0x0025a000010c7983 */ /* 0x001f220000100a00 */
[----:B------:R-:W-:-:S04]  /*1a0c0*/  IMAD.WIDE R6, R0, 0x2, R6 ;  /* 0x0000000200067825 */ /* 0x000fc800078e0206 */
[C---:B------:R-:W-:Y:S02]  /*1a0d0*/  IMAD.WIDE R8, R0.reuse, 0x2, R8 ;  /* 0x0000000200087825 */ /* 0x040fe400078e0208 */
[----:B------:R-:W4:Y:S04]  /*1a0e0*/  LDG.E.U16 R6, desc[UR10][R6.64] ;  /* 0x0000000a06067981 */ /* 0x000f28000c1e1500 */
[----:B------:R0:W4:Y:S04]  /*1a0f0*/  LDG.E.U16 R7, desc[UR10][R8.64] ;  /* 0x0000000a08077981 */ /* 0x000128000c1e1500 */
[----:B--2---:R1:W-:Y:S01]  /*1a100*/  STL [R1+0x560], R5 ;  /* 0x0005600501007387 */ /* 0x0043e20000100800 */
[----:B---3--:R-:W-:-:S05]  /*1a110*/  IMAD.WIDE R10, R0, 0x2, R10 ;  /* 0x00000002000a7825 */ /* 0x008fca00078e020a */
[----:B------:R2:W3:Y:S01]  /*1a120*/  LDG.E.U16 R4, desc[UR10][R10.64] ;  /* 0x0000000a0a047981 */ /* 0x0004e2000c1e1500 */
[----:B----4-:R-:W-:-:S05]  /*1a130*/  IMAD.WIDE R12, R0, 0x2, R12 ;  /* 0x00000002000c7825 */ /* 0x010fca00078e020c */
[----:B-1----:R1:W4:Y:S01]  /*1a140*/  LDG.E.U16 R5, desc[UR10][R12.64] ;  /* 0x0000000a0c057981 */ /* 0x002322000c1e1500 */
[----:B0-----:R-:W-:-:S04]  /*1a150*/  IMAD.WIDE R8, R0, 0x2, R24 ;  /* 0x0000000200087825 */ /* 0x001fc800078e0218 */
[----:B--2---:R-:W-:-:S04]  /*1a160*/  IMAD.WIDE R10, R0, 0x2, R26 ;  /* 0x00000002000a7825 */ /* 0x004fc800078e021a */
[C---:B-1----:R-:W-:Y:S01]  /*1a170*/  IMAD.WIDE R12, R0.reuse, 0x2, R28 ;  /* 0x00000002000c7825 */ /* 0x042fe200078e021c */
[----:B------:R-:W-:Y:S04]  /*1a180*/  STL [R1+0x558], R7 ;  /* 0x0005580701007387 */ /* 0x000fe80000100800 */
[----:B------:R0:W-:Y:S02]  /*1a190*/  STL [R1+0x55c], R6 ;  /* 0x00055c0601007387 */ /* 0x0001e40000100800 */
[C---:B0-----:R-:W-:Y:S02]  /*1a1a0*/  IMAD.WIDE R6, R0.reuse, 0x2, R20 ;  /* 0x0000000200067825 */ /* 0x041fe400078e0214 */
[----:B------:R-:W2:Y:S04]  /*1a1b0*/  LDG.E.U16 R21, desc[UR10][R12.64] ;  /* 0x0000000a0c157981 */ /* 0x000ea8000c1e1500 */
[----:B------:R-:W2:Y:S04]  /*1a1c0*/  LDG.E.U16 R7, desc[UR10][R6.64] ;  /* 0x0000000a06077981 */ /* 0x000ea8000c1e1500 */
[----:B----4-:R-:W-:Y:S04]  /*1a1d0*/  STL [R1+0x550], R5 ;  /* 0x0005500501007387 */ /* 0x010fe80000100800 */
[----:B---3--:R0:W-:Y:S04]  /*1a1e0*/  STL [R1+0x554], R4 ;  /* 0x0005540401007387 */ /* 0x0081e80000100800 */
[----:B------:R-:W3:Y:S04]  /*1a1f0*/  LDL.64 R12, [R1+0x2570] ;  /* 0x00257000010c7983 */ /* 0x000ee80000100a00 */
[----:B------:R-:W4:Y:S01]  /*1a200*/  LDL.64 R28, [R1+0x2548] ;  /* 0x00254800011c7983 */ /* 0x000f220000100a00 */
[----:B0-----:R-:W-:-:S03]  /*1a210*/  IMAD.WIDE R4, R0, 0x2, R2 ;  /* 0x0000000200047825 */ /* 0x001fc600078e0202 */
[----:B------:R-:W4:Y:S04]  /*1a220*/  LDG.E.U16 R3, desc[UR10][R8.64] ;  /* 0x0000000a08037981 */ /* 0x000f28000c1e1500 */
[----:B------:R-:W4:Y:S04]  /*1a230*/  LDG.E.U16 R2, desc[UR10][R10.64] ;  /* 0x0000000a0a027981 */ /* 0x000f28000c1e1500 */
[----:B------:R-:W4:Y:S04]  /*1a240*/  LDG.E.U16 R5, desc[UR10][R4.64] ;  /* 0x0000000a04057981 */ /* 0x000f28000c1e1500 */
[----:B------:R-:W4:Y:S04]  /*1a250*/  LDL.64 R8, [R1+0x2560] ;  /* 0x0025600001087983 */ /* 0x000f280000100a00 */
[----:B------:R-:W4:Y:S04]  /*1a260*/  LDL.64 R10, [R1+0x2568] ;  /* 0x00256800010a7983 */ /* 0x000f280000100a00 */
[----:B------:R-:W4:Y:S04]  /*1a270*/  LDL.64 R26, [R1+0x2540] ;  /* 0x00254000011a7983 */ /* 0x000f280000100a00 */
[----:B------:R-:W4:Y:S04]  /*1a280*/  LDL.64 R24, [R1+0x2538] ;  /* 0x0025380001187983 */ /* 0x000f280000100a00 */
[----:B--2---:R0:W-:Y:S04]  /*1a290*/  STL [R1+0x548], R21 ;  /* 0x0005481501007387 */ /* 0x0041e80000100800 */
[----:B0-----:R-:W2:Y:S01]  /*1a2a0*/  LDL.64 R20, [R1+0x2530] ;  /* 0x0025300001147983 */ /* 0x001ea20000100a00 */
[----:B---3--:R-:W-:-:S06]  /*1a2b0*/  IMAD.WIDE R12, R0, 0x2, R12 ;  /* 0x00000002000c7825 */ /* 0x008fcc00078e020c */
[----:B------:R-:W3:Y:S04]  /*1a2c0*/  LDG.E.U16 R13, desc[UR10][R12.64] ;  /* 0x0000000a0c0d7981 */ /* 0x000ee8000c1e1500 */
        /* <DEDUP_REMOVED lines=9> */
[----:B------:R-:W4:Y:S04]  /*1a360*/  LDG.E.U16 R11, desc[UR10][R10.64] ;  /* 0x0000000a0a0b7981 */ /* 0x000f28000c1e1500 */
[----:B------:R-:W4:Y:S04]  /*1a370*/  LDG.E.U16 R12, desc[UR10][R8.64] ;  /* 0x0000000a080c7981 */ /* 0x000f28000c1e1500 */
[----:B---3--:R0:W-:Y:S01]  /*1a380*/  STL [R1+0x524], R13 ;  /* 0x0005240d01007387 */ /* 0x0081e20000100800 */
[----:B--2---:R-:W-:-:S05]  /*1a390*/  IMAD.WIDE R6, R0, 0x2, R6 ;  /* 0x0000000200067825 */ /* 0x004fca00078e0206 */
[----:B0-----:R0:W2:Y:S01]  /*1a3a0*/  LDG.E.U16 R13, desc[UR10][R6.64] ;  /* 0x0000000a060d7981 */ /* 0x0010a2000c1e1500 */
[----:B----4-:R-:W-:-:S06]  /*1a3b0*/  IMAD.WIDE R4, R0, 0x2, R4 ;  /* 0x0000000200047825 */ /* 0x010fcc00078e0204 */
[----:B------:R-:W3:Y:S01]  /*1a3c0*/  LDG.E.U16 R5, desc[UR10][R4.64] ;  /* 0x0000000a04057981 */ /* 0x000ee2000c1e1500 */
[----:B0-----:R-:W-:-:S03]  /*1a3d0*/  IMAD.WIDE R6, R0, 0x2, R28 ;  /* 0x0000000200067825 */ /* 0x001fc600078e021c */
[----:B------:R0:W-:Y:S01]  /*1a3e0*/  STL [R1+0x4d4], R11 ;  /* 0x0004d40b01007387 */ /* 0x0001e20000100800 */
[----:B------:R-:W-:-:S04]  /*1a3f0*/  IMAD.WIDE R8, R0, 0x2, R26 ;  /* 0x0000000200087825 */ /* 0x000fc800078e021a */
[C---:B0-----:R-:W-:Y:S01]  /*1a400*/  IMAD.WIDE R10, R0.reuse, 0x2, R24 ;  /* 0x00000002000a7825 */ /* 0x041fe200078e0218 */
[----:B--2---:R-:W-:Y:S04]  /*1a410*/  STL [R1+0x538], R13 ;  /* 0x0005380d01007387 */ /* 0x004fe80000100800 */
[----:B------:R0:W-:Y:S02]  /*1a420*/  STL [R1+0x4d0], R12 ;  /* 0x0004d00c01007387 */ /* 0x0001e40000100800 */
[C---:B0-----:R-:W-:Y:S02]  /*1a430*/  IMAD.WIDE R12, R0.reuse, 0x2, R20 ;  /* 0x00000002000c7825 */ /* 0x041fe400078e0214 */
[----:B---3--:R0:W-:Y:S04]  /*1a440*/  STL [R1+0x534], R5 ;  /* 0x0005340501007387 */ /* 0x0081e80000100800 */
[----:B------:R-:W2:Y:S04]  /*1a450*/  LDG.E.U16 R21, desc[UR10][R6.64] ;  /* 0x0000000a06157981 */ /* 0x000ea8000c1e1500 */
[----:B------:R-:W3:Y:S01]  /*1a460*/  LDG.E.U16 R13, desc[UR10][R12.64] ;  /* 0x0000000a0c0d7981 */ /* 0x000ee2000c1e1500 */
[----:B0-----:R-:W-:-:S03]  /*1a470*/  IMAD.WIDE R4, R0, 0x2, R2 ;  /* 0x0000000200047825 */ /* 0x001fc600078e0202 */
[----:B------:R-:W4:Y:S04]  /*1a480*/  LDG.E.U16 R3, desc[UR10][R10.64] ;  /* 0x0000000a0a037981 */ /* 0x000f28000c1e1500 */
[----:B------:R-:W3:Y:S04]  /*1a490*/  LDG.E.U16 R2, desc[UR10][R8.64] ;  /* 0x0000000a08027981 */ /* 0x000ee8000c1e1500 */
[----:B------:R-:W3:Y:S04]  /*1a4a0*/  LDG.E.U16 R5, desc[UR10][R4.64] ;  /* 0x0000000a04057981 */ /* 0x000ee8000c1e1500 */
[----:B------:R-:W3:Y:S04]  /*1a4b0*/  LDL.64 R6, [R1+0x2508] ;  /* 0x0025080001067983 */ /* 0x000ee80000100a00 */
[----:B------:R-:W3:Y:S04]  /*1a4c0*/  LDL.64 R8, [R1+0x2510] ;  /* 0x0025100001087983 */ /* 0x000ee80000100a00 */
[----:B------:R-:W3:Y:S04]  /*1a4d0*/  LDL.64 R10, [R1+0x2518] ;  /* 0x00251800010a7983 */ /* 0x000ee80000100a00 */
[----:B------:R-:W3:Y:S04]  /*1a4e0*/  LDL.64 R28, [R1+0x24f8] ;  /* 0x0024f800011c7983 */ /* 0x000ee80000100a00 */
[----:B------:R-:W3:Y:S04]  /*1a4f0*/  LDL.64 R26, [R1+0x24f0] ;  /* 0x0024f000011a7983 */ /* 0x000ee80000100a00 */
[----:B------:R-:W3:Y:S04]  /*1a500*/  LDL.64 R24, [R1+0x24e8] ;  /* 0x0024e80001187983 */ /* 0x000ee80000100a00 */
[----:B--2---:R0:W-:Y:S04]  /*1a510*/  STL [R1+0x530], R21 ;  /* 0x0005301501007387 */ /* 0x0041e80000100800 */
[----:B0-----:R-:W2:Y:S04]  /*1a520*/  LDL.64 R20, [R1+0x24e0] ;  /* 0x0024e00001147983 */ /* 0x001ea80000100a00 */
[----:B----4-:R-:W-:Y:S04]  /*1a530*/  STL [R1+0x528], R3 ;  /* 0x0005280301007387 */ /* 0x010fe80000100800 */
[----:B---3--:R0:W-:Y:S04]  /*1a540*/  STL [R1+0x52c], R2 ;  /* 0x00052c0201007387 */ /* 0x0081e80000100800 */
        /* <DEDUP_REMOVED lines=15> */
[----:B----4-:R0:W-:Y:S04]  /*1a640*/  STL [R1+0x508], R13 ;  /* 0x0005080d01007387 */ /* 0x0101e80000100800 */
[----:B---3--:R1:W-:Y:S04]  /*1a650*/  STL [R1+0x518], R11 ;  /* 0x0005180b01007387 */ /* 0x0083e80000100800 */
[----:B------:R3:W-:Y:S01]  /*1a660*/  STL [R1+0x514], R9 ;  /* 0x0005140901007387 */ /* 0x0007e20000100800 */
[----:B0-----:R-:W-:-:S03]  /*1a670*/  IMAD.WIDE R12, R0, 0x2, R28 ;  /* 0x00000002000c7825 */ /* 0x001fc600078e021c */
[----:B------:R0:W-:Y:S01]  /*1a680*/  STL [R1+0x510], R7 ;  /* 0x0005100701007387 */ /* 0x0001e20000100800 */
[----:B-1----:R-:W-:-:S04]  /*1a690*/  IMAD.WIDE R10, R0, 0x2, R26 ;  /* 0x00000002000a7825 */ /* 0x002fc800078e021a */
[C---:B---3--:R-:W-:Y:S01]  /*1a6a0*/  IMAD.WIDE R8, R0.reuse, 0x2, R24 ;  /* 0x0000000200087825 */ /* 0x048fe200078e0218 */
[----:B--2---:R1:W-:Y:S03]  /*1a6b0*/  STL [R1+0x50c], R5 ;  /* 0x00050c0501007387 */ /* 0x0043e60000100800 */
[C---:B0-----:R-:W-:Y:S01]  /*1a6c0*/  IMAD.WIDE R6, R0.reuse, 0x2, R20 ;  /* 0x0000000200067825 */ /* 0x041fe200078e0214 */
[----:B------:R-:W2:Y:S04]  /*1a6d0*/  LDL.64 R28, [R1+0x24a8] ;  /* 0x0024a800011c7983 */ /* 0x000ea80000100a00 */
[----:B------:R-:W3:Y:S01]  /*1a6e0*/  LDG.E.U16 R21, desc[UR10][R12.64] ;  /* 0x0000000a0c157981 */ /* 0x000ee2000c1e1500 */
[----:B-1----:R-:W-:-:S03]  /*1a6f0*/  IMAD.WIDE R4, R0, 0x2, R2 ;  /* 0x0000000200047825 */ /* 0x002fc600078e0202 */
[----:B------:R-:W4:Y:S04]  /*1a700*/  LDG.E.U16 R3, desc[UR10][R8.64] ;  /* 0x0000000a08037981 */ /* 0x000f28000c1e1500 */
        /* <DEDUP_REMOVED lines=9> */
[----:B0-----:R-:W3:Y:S04]  /*1a7a0*/  LDL.64 R20, [R1+0x2490] ;  /* 0x0024900001147983 */ /* 0x001ee80000100a00 */
[----:B----4-:R-:W-:Y:S04]  /*1a7b0*/  STL [R1+0x4f8], R3 ;  /* 0x0004f80301007387 */ /* 0x010fe80000100800 */
[----:B--2---:R0:W-:Y:S04]  /*1a7c0*/  STL [R1+0x4fc], R2 ;  /* 0x0004fc0201007387 */ /* 0x0041e80000100800 */
        /* <DEDUP_REMOVED lines=29> */
[----:B------:R-:W3:Y:S04]  /*1a9a0*/  LDG.E.U16 R2, desc[UR10][R10.64] ;  /* 0x0000000a0a027981 */ /* 0x000ee8000c1e1500 */
[----:B------:R-:W3:Y:S04]  /*1a9b0*/  LDG.E.U16 R5, desc[UR10][R4.64] ;  /* 0x0000000a04057981 */ /* 0x000ee8000c1e1500 */
[----:B------:R-:W3:Y:S04]  /*1a9c0*/  LDL.64 R8, [R1+0x2470] ;  /* 0x0024700001087983 */ /* 0x000ee80000100a00 */
[----:B------:R-:W3:Y:S04]  /*1a9d0*/  LDL.64 R10, [R1+0x2478] ;  /* 0x00247800010a7983 */ /* 0x000ee80000100a00 */
[----:B------:R-:W3:Y:S04]  /*1a9e0*/  LDL.64 R28, [R1+0x2458] ;  /* 0x00245800011c7983 */ /* 0x000ee80000100a00 */
[----:B------:R-:W3:Y:S04]  /*1a9f0*/  LDL.64 R26, [R1+0x2450] ;  /* 0x00245000011a7983 */ /* 0x000ee80000100a00 */
[----:B------:R-:W3:Y:S04]  /*1aa00*/  LDL.64 R24, [R1+0x2448] ;  /* 0x0024480001187983 */ /* 0x000ee80000100a00 */
[----:B--2---:R0:W-:Y:S04]  /*1aa10*/  STL [R1+0x4dc], R21 ;  /* 0x0004dc1501007387 */ /* 0x0041e80000100800 */
[----:B0-----:R-:W2:Y:S01]  /*1aa20*/  LDL.64 R20, [R1+0x2440] ;  /* 0x0024400001147983 */ /* 0x001ea20000100a00 */
[----:B----4-:R-:W-:-:S03]  /*1aa30*/  IMAD.WIDE R12, R0, 0x2, R12 ;  /* 0x00000002000c7825 */ /* 0x010fc600078e020c */
[----:B---3--:R-:W-:Y:S04]  /*1aa40*/  STL [R1+0x4cc], R3 ;  /* 0x0004cc0301007387 */ /* 0x008fe80000100800 */
[----:B------:R0:W-:Y:S04]  /*1aa50*/  STL [R1+0x4d8], R2 ;  /* 0x0004d80201007387 */ /* 0x0001e80000100800 */
[----:B------:R-:W3:Y:S04]  /*1aa60*/  LDG.E.U16 R13, desc[UR10][R12.64] ;  /* 0x0000000a0c0d7981 */ /* 0x000ee8000c1e1500 */
        /* <DEDUP_REMOVED lines=86> */
[----:B------:R-:W-:-:S06]  /*1afd0*/  IMAD.WIDE R8, R0, 0x2, R8 ;  /* 0x0000000200087825 */ /* 0x000fcc00078e0208 */
[----:B------:R-:W2:Y:S04]  /*1afe0*/  LDG.E.U16 R9, desc[UR10][R8.64] ;  /* 0x0000000a08097981 */ /* 0x000ea8000c1e1500 */
[----:B------:R0:W2:Y:S01]  /*1aff0*/  LDG.E.U16 R13, desc[UR10][R10.64] ;  /* 0x0000000a0a0d7981 */ /* 0x0000a2000c1e1500 */
[----:B----4-:R-:W-:-:S06]  /*1b000*/  IMAD.WIDE R6, R0, 0x2, R6 ;  /* 0x0000000200067825 */ /* 0x010fcc00078e0206 */
[----:B------:R-:W4:Y:S01]  /*1b010*/  LDG.E.U16 R7, desc[UR10][R6.64] ;  /* 0x0000000a06077981 */ /* 0x000f22000c1e1500 */
[----:B---3--:R-:W-:-:S06]  /*1b020*/  IMAD.WIDE R4, R0, 0x2, R4 ;  /* 0x0000000200047825 */ /* 0x008fcc00078e0204 */
[----:B------:R-:W3:Y:S01]  /*1b030*/  LDG.E.U16 R5, desc[UR10][R4.64] ;  /* 0x0000000a04057981 */ /* 0x000ee2000c1e1500 */
[----:B0-----:R-:W-:-:S03]  /*1b040*/  IMAD.WIDE R10, R0, 0x2, R28 ;  /* 0x00000002000a7825 */ /* 0x001fc600078e021c */
[----:B--2---:R-:W-:Y:S04]  /*1b050*/  STL [R1+0x458], R13 ;  /* 0x0004580d01007387 */ /* 0x004fe80000100800 */
[----:B------:R0:W-:Y:S04]  /*1b060*/  STL [R1+0x444], R12 ;  /* 0x0004440c01007387 */ /* 0x0001e80000100800 */
[----:B------:R1:W-:Y:S01]  /*1b070*/  STL [R1+0x454], R9 ;  /* 0x0004540901007387 */ /* 0x0003e20000100800 */
[----:B0-----:R-:W-:-:S04]  /*1b080*/  IMAD.WIDE R12, R0, 0x2, R26 ;  /* 0x00000002000c7825 */ /* 0x001fc800078e021a */
[C---:B-1----:R-:W-:Y:S01]  /*1b090*/  IMAD.WIDE R8, R0.reuse, 0x2, R24 ;  /* 0x0000000200087825 */ /* 0x042fe200078e0218 */
        /* <DEDUP_REMOVED lines=30> */
[----:B----4-:R-:W-:-:S05]  /*1b280*/  IMAD.WIDE R6, R0, 0x2, R6 ;  /* 0x0000000200067825 */ /* 0x010fca00078e0206 */
[----:B------:R0:W4:Y:S01]  /*1b290*/  LDG.E.U16 R9, desc[UR10][R6.64] ;  /* 0x0000000a06097981 */ /* 0x000122000c1e1500 */
[----:B--2---:R-:W-:-:S06]  /*1b2a0*/  IMAD.WIDE R4, R0, 0x2, R4 ;  /* 0x0000000200047825 */ /* 0x004fcc00078e0204 */
[----:B------:R-:W2:Y:S01]  /*1b2b0*/  LDG.E.U16 R5, desc[UR10][R4.64] ;  /* 0x0000000a04057981 */ /* 0x000ea2000c1e1500 */
[----:B0-----:R-:W-:-:S03]  /*1b2c0*/  IMAD.WIDE R6, R0, 0x2, R24 ;  /* 0x0000000200067825 */ /* 0x001fc600078e0218 */
[----:B---3--:R0:W-:Y:S04]  /*1b2d0*/  STL [R1+0x41c], R13 ;  /* 0x00041c0d01007387 */ /* 0x0081e80000100800 */
[----:B------:R1:W-:Y:S01]  /*1b2e0*/  STL [R1+0x3b4], R11 ;  /* 0x0003b40b01007387 */ /* 0x0003e20000100800 */
[----:B0-----:R-:W-:-:S04]  /*1b2f0*/  IMAD.WIDE R12, R0, 0x2, R28 ;  /* 0x00000002000c7825 */ /* 0x001fc800078e021c */
[C---:B-1----:R-:W-:Y:S01]  /*1b300*/  IMAD.WIDE R10, R0.reuse, 0x2, R26 ;  /* 0x00000002000a7825 */ /* 0x042fe200078e021a */
[----:B----4-:R-:W-:Y:S04]  /*1b310*/  STL [R1+0x42c], R9 ;  /* 0x00042c0901007387 */ /* 0x010fe80000100800 */
[----:B------:R0:W-:Y:S02]  /*1b320*/  STL [R1+0x3b0], R8 ;  /* 0x0003b00801007387 */ /* 0x0001e40000100800 */
[C---:B0-----:R-:W-:Y:S02]  /*1b330*/  IMAD.WIDE R8, R0.reuse, 0x2, R20 ;  /* 0x0000000200087825 */ /* 0x041fe400078e0214 */
[----:B--2---:R0:W-:Y:S04]  /*1b340*/  STL [R1+0x428], R5 ;  /* 0x0004280501007387 */ /* 0x0041e80000100800 */
        /* <DEDUP_REMOVED lines=15> */
[----:B---3--:R0:W-:Y:S01]  /*1b440*/  STL [R1+0x400], R2 ;  /* 0x0004000201007387 */ /* 0x0081e20000100800 */
[----:B------:R-:W-:-:S06]  /*1b450*/  IMAD.WIDE R6, R0, 0x2, R6 ;  /* 0x0000000200067825 */ /* 0x000fcc00078e0206 */
[----:B------:R-:W3:Y:S04]  /*1b460*/  LDG.E.U16 R7, desc[UR10][R6.64] ;  /* 0x0000000a06077981 */ /* 0x000ee8000c1e1500 */
[----:B0-----:R-:W4:Y:S04]  /*1b470*/  LDL.64 R2, [R1+0x22f8] ;  /* 0x0022f80001027983 */ /* 0x001f280000100a00 */
[----:B------:R0:W-:Y:S04]  /*1b480*/  STL [R1+0x418], R9 ;  /* 0x0004180901007387 */ /* 0x0001e80000100800 */
[----:B0-----:R-:W2:Y:S04]  /*1b490*/  LDL.64 R8, [R1+0x2338] ;  /* 0x0023380001087983 */ /* 0x001ea80000100a00 */
[----:B------:R0:W-:Y:S04]  /*1b4a0*/  STL [R1+0x414], R5 ;  /* 0x0004140501007387 */ /* 0x0001e80000100800 */
[----:B0-----:R-:W4:Y:S01]  /*1b4b0*/  LDL.64 R4, [R1+0x2320] ;  /* 0x0023200001047983 */ /* 0x001f220000100a00 */
[----:B------:R-:W-:-:S04]  /*1b4c0*/  IMAD.WIDE R12, R0, 0x2, R12 ;  /* 0x00000002000c7825 */ /* 0x000fc800078e020c */
[----:B------:R-:W-:-:S05]  /*1b4d0*/  IMAD.WIDE R10, R0, 0x2, R10 ;  /* 0x00000002000a7825 */ /* 0x000fca00078e020a */
[----:B------:R-:W4:Y:S04]  /*1b4e0*/  LDG.E.U16 R6, desc[UR10][R10.64] ;  /* 0x0000000a0a067981 */ /* 0x000f28000c1e1500 */
[----:B---3--:R0:W-:Y:S04]  /*1b4f0*/  STL [R1+0x410], R7 ;  /* 0x0004100701007387 */ /* 0x0081e80000100800 */
[----:B0-----:R0:W3:Y:S01]  /*1b500*/  LDG.E.U16 R7, desc[UR10][R12.64] ;  /* 0x0000000a0c077981 */ /* 0x0010e2000c1e1500 */
[----:B--2---:R-:W-:-:S06]  /*1b510*/  IMAD.WIDE R8, R0, 0x2, R8 ;  /* 0x0000000200087825 */ /* 0x004fcc00078e0208 */
[----:B------:R-:W2:Y:S01]  /*1b520*/  LDG.E.U16 R9, desc[UR10][R8.64] ;  /* 0x0000000a08097981 */ /* 0x000ea2000c1e1500 */
[----:B----4-:R-:W-:-:S06]  /*1b530*/  IMAD.WIDE R4, R0, 0x2, R4 ;  /* 0x0000000200047825 */ /* 0x010fcc00078e0204 */
[----:B------:R-:W4:Y:S01]  /*1b540*/  LDG.E.U16 R5, desc[UR10][R4.64] ;  /* 0x0000000a04057981 */ /* 0x000f22000c1e1500 */
[----:B0-----:R-:W-:-:S04]  /*1b550*/  IMAD.WIDE R12, R0, 0x2, R28 ;  /* 0x00000002000c7825 */ /* 0x001fc800078e021c */
[C---:B------:R-:W-:Y:S01]  /*1b560*/  IMAD.WIDE R10, R0.reuse, 0x2, R26 ;  /* 0x00000002000a7825 */ /* 0x040fe200078e021a */
[----:B--2---:R0:W-:Y:S04]  /*1b570*/  STL [R1+0x40c], R9 ;  /* 0x00040c0901007387 */ /* 0x0041e80000100800 */
[----:B---3--:R-:W-:Y:S04]  /*1b580*/  STL [R1+0x3fc], R7 ;  /* 0x0003fc0701007387 */ /* 0x008fe80000100800 */
[----:B------:R1:W-:Y:S01]  /*1b590*/  STL [R1+0x408], R6 ;  /* 0x0004080601007387 */ /* 0x0003e20000100800 */
[----:B0-----:R-:W-:-:S03]  /*1b5a0*/  IMAD.WIDE R8, R0, 0x2, R24 ;  /* 0x0000000200087825 */ /* 0x001fc600078e0218 */
[----:B----4-:R0:W-:Y:S01]  /*1b5b0*/  STL [R1+0x3f8], R5 ;  /* 0x0003f80501007387 */ /* 0x0101e20000100800 */
[----:B-1----:R-:W-:-:S03]  /*1b5c0*/  IMAD.WIDE R6, R0, 0x2, R20 ;  /* 0x0000000200067825 */ /* 0x002fc600078e0214 */
[----:B------:R-:W2:Y:S04]  /*1b5d0*/  LDL.64 R28, [R1+0x22c8] ;  /* 0x0022c800011c7983 */ /* 0x000ea80000100a00 */
[----:B------:R-:W3:Y:S01]  /*1b5e0*/  LDG.E.U16 R21, desc[UR10][R12.64] ;  /* 0x0000000a0c157981 */ /* 0x000ee2000c1e1500 */
[----:B0-----:R-:W-:-:S03]  /*1b5f0*/  IMAD.WIDE R4, R0, 0x2, R2 ;  /* 0x0000000200047825 */ /* 0x001fc600078e0202 */
        /* <DEDUP_REMOVED lines=83> */
[----:B------:R-:W4:Y:S04]  /*1bb30*/  LDL.64 R28, [R1+0x2228] ;  /* 0x00222800011c7983 */ /* 0x000f280000100a00 */
[----:B------:R-:W4:Y:S04]  /*1bb40*/  LDL.64 R8, [R1+0x2248] ;  /* 0x0022480001087983 */ /* 0x000f280000100a00 */
[----:B------:R-:W4:Y:S04]  /*1bb50*/  LDL.64 R10, [R1+0x2240] ;  /* 0x00224000010a7983 */ /* 0x000f280000100a00 */
[----:B------:R-:W4:Y:S04]  /*1bb60*/  LDL.64 R26, [R1+0x2220] ;  /* 0x00222000011a7983 */ /* 0x000f280000100a00 */
[----:B------:R-:W4:Y:S04]  /*1bb70*/  LDL.64 R24, [R1+0x2218] ;  /* 0x0022180001187983 */ /* 0x000f280000100a00 */
[----:B------:R-:W4:Y:S04]  /*1bb80*/  LDG.E.U16 R5, desc[UR10][R4.64] ;  /* 0x0000000a04057981 */ /* 0x000f28000c1e1500 */
        /* <DEDUP_REMOVED lines=9> */
[----:B----4-:R-:W-:-:S06]  /*1bc20*/  IMAD.WIDE R6, R0, 0x2, R6 ;  /* 0x0000000200067825 */ /* 0x010fcc00078e0206 */
[----:B------:R-:W4:Y:S01]  /*1bc30*/  LDG.E.U16 R7, desc[UR10][R6.64] ;  /* 0x0000000a06077981 */ /* 0x000f22000c1e1500 */
[----:B------:R-:W-:-:S04]  /*1bc40*/  IMAD.WIDE R8, R0, 0x2, R8 ;  /* 0x0000000200087825 */ /* 0x000fc800078e0208 */
[C---:B------:R-:W-:Y:S02]  /*1bc50*/  IMAD.WIDE R12, R0.reuse, 0x2, R12 ;  /* 0x00000002000c7825 */ /* 0x040fe400078e020c */
[----:B------:R-:W2:Y:S02]  /*1bc60*/  LDG.E.U16 R9, desc[UR10][R8.64] ;  /* 0x0000000a08097981 */ /* 0x000ea4000c1e1500 */
[----:B------:R-:W-:-:S04]  /*1bc70*/  IMAD.WIDE R10, R0, 0x2, R10 ;  /* 0x00000002000a7825 */ /* 0x000fc800078e020a */
[C---:B---3--:R-:W-:Y:S01]  /*1bc80*/  IMAD.WIDE R4, R0.reuse, 0x2, R4 ;  /* 0x0000000200047825 */ /* 0x048fe200078e0204 */
[----:B------:R0:W3:Y:S05]  /*1bc90*/  LDG.E.U16 R6, desc[UR10][R10.64] ;  /* 0x0000000a0a067981 */ /* 0x0000ea000c1e1500 */
[----:B------:R-:W3:Y:S04]  /*1bca0*/  LDG.E.U16 R5, desc[UR10][R4.64] ;  /* 0x0000000a04057981 */ /* 0x000ee8000c1e1500 */
[----:B----4-:R1:W-:Y:S04]  /*1bcb0*/  STL [R1+0x3a0], R7 ;  /* 0x0003a00701007387 */ /* 0x0103e80000100800 */
[----:B-1----:R1:W4:Y:S01]  /*1bcc0*/  LDG.E.U16 R7, desc[UR10][R12.64] ;  /* 0x0000000a0c077981 */ /* 0x002322000c1e1500 */
[----:B0-----:R-:W-:-:S03]  /*1bcd0*/  IMAD.WIDE R10, R0, 0x2, R26 ;  /* 0x00000002000a7825 */ /* 0x001fc600078e021a */
[----:B--2---:R0:W-:Y:S01]  /*1bce0*/  STL [R1+0x39c], R9 ;  /* 0x00039c0901007387 */ /* 0x0041e20000100800 */
[----:B-1----:R-:W-:-:S04]  /*1bcf0*/  IMAD.WIDE R12, R0, 0x2, R28 ;  /* 0x00000002000c7825 */ /* 0x002fc800078e021c */
[C---:B0-----:R-:W-:Y:S01]  /*1bd00*/  IMAD.WIDE R8, R0.reuse, 0x2, R24 ;  /* 0x0000000200087825 */ /* 0x041fe200078e0218 */
[----:B----4-:R-:W-:Y:S04]  /*1bd10*/  STL [R1+0x384], R7 ;  /* 0x0003840701007387 */ /* 0x010fe80000100800 */
[----:B---3--:R0:W-:Y:S04]  /*1bd20*/  STL [R1+0x398], R6 ;  /* 0x0003980601007387 */ /* 0x0081e80000100800 */
[----:B------:R1:W-:Y:S04]  /*1bd30*/  STL [R1+0x380], R5 ;  /* 0x0003800501007387 */ /* 0x0003e80000100800 */
[----:B------:R-:W2:Y:S01]  /*1bd40*/  LDL.64 R28, [R1+0x21d8] ;  /* 0x0021d800011c7983 */ /* 0x000ea20000100a00 */
[----:B0-----:R-:W-:-:S03]  /*1bd50*/  IMAD.WIDE R6, R0, 0x2, R20 ;  /* 0x0000000200067825 */ /* 0x001fc600078e0214 */
        /* <DEDUP_REMOVED lines=94> */
[----:B----4-:R0:W-:Y:S01]  /*1c340*/  STL [R1+0x2ac], R2 ;  /* 0x0002ac0201007387 */ /* 0x0101e20000100800 */
[----:B------:R-:W-:-:S06]  /*1c350*/  IMAD.WIDE R12, R0, 0x2, R12 ;  /* 0x00000002000c7825 */ /* 0x000fcc00078e020c */
[----:B------:R-:W2:Y:S04]  /*1c360*/  LDG.E.U16 R13, desc[UR10][R12.64] ;  /* 0x0000000a0c0d7981 */ /* 0x000ea8000c1e1500 */
[----:B0-----:R-:W4:Y:S04]  /*1c370*/  LDL.64 R2, [R1+0x2118] ;  /* 0x0021180001027983 */ /* 0x001f280000100a00 */
[----:B------:R0:W-:Y:S04]  /*1c380*/  STL [R1+0x320], R7 ;  /* 0x0003200701007387 */ /* 0x0001e80000100800 */
[----:B0-----:R-:W3:Y:S04]  /*1c390*/  LDL.64 R6, [R1+0x2158] ;  /* 0x0021580001067983 */ /* 0x001ee80000100a00 */
[----:B------:R0:W-:Y:S04]  /*1c3a0*/  STL [R1+0x31c], R5 ;  /* 0x00031c0501007387 */ /* 0x0001e80000100800 */
[----:B0-----:R-:W4:Y:S01]  /*1c3b0*/  LDL.64 R4, [R1+0x2140] ;  /* 0x0021400001047983 */ /* 0x001f220000100a00 */
[----:B------:R-:W-:-:S04]  /*1c3c0*/  IMAD.WIDE R10, R0, 0x2, R10 ;  /* 0x00000002000a7825 */ /* 0x000fc800078e020a */
[----:B------:R-:W-:-:S05]  /*1c3d0*/  IMAD.WIDE R8, R0, 0x2, R8 ;  /* 0x0000000200087825 */ /* 0x000fca00078e0208 */
[----:B------:R-:W4:Y:S04]  /*1c3e0*/  LDG.E.U16 R12, desc[UR10][R8.64] ;  /* 0x0000000a080c7981 */ /* 0x000f28000c1e1500 */
[----:B--2---:R0:W-:Y:S04]  /*1c3f0*/  STL [R1+0x2fc], R13 ;  /* 0x0002fc0d01007387 */ /* 0x0041e80000100800 */
[----:B0-----:R0:W2:Y:S01]  /*1c400*/  LDG.E.U16 R13, desc[UR10][R10.64] ;  /* 0x0000000a0a0d7981 */ /* 0x0010a2000c1e1500 */
[----:B---3--:R-:W-:-:S06]  /*1c410*/  IMAD.WIDE R6, R0, 0x2, R6 ;  /* 0x0000000200067825 */ /* 0x008fcc00078e0206 */
[----:B------:R-:W3:Y:S01]  /*1c420*/  LDG.E.U16 R7, desc[UR10][R6.64] ;  /* 0x0000000a06077981 */ /* 0x000ee2000c1e1500 */
[----:B----4-:R-:W-:-:S06]  /*1c430*/  IMAD.WIDE R4, R0, 0x2, R4 ;  /* 0x0000000200047825 */ /* 0x010fcc00078e0204 */
[----:B------:R-:W4:Y:S01]  /*1c440*/  LDG.E.U16 R5, desc[UR10][R4.64] ;  /* 0x0000000a04057981 */ /* 0x000f22000c1e1500 */
[----:B0-----:R-:W-:-:S04]  /*1c450*/  IMAD.WIDE R10, R0, 0x2, R24 ;  /* 0x00000002000a7825 */ /* 0x001fc800078e0218 */
[C---:B------:R-:W-:Y:S01]  /*1c460*/  IMAD.WIDE R8, R0.reuse, 0x2, R26 ;  /* 0x0000000200087825 */ /* 0x040fe200078e021a */
[----:B---3--:R0:W-:Y:S04]  /*1c470*/  STL [R1+0x32c], R7 ;  /* 0x00032c0701007387 */ /* 0x0081e80000100800 */
[----:B--2---:R-:W-:Y:S01]  /*1c480*/  STL [R1+0x310], R13 ;  /* 0x0003100d01007387 */ /* 0x004fe20000100800 */
[----:B0-----:R-:W-:-:S03]  /*1c490*/  IMAD.WIDE R6, R0, 0x2, R28 ;  /* 0x0000000200067825 */ /* 0x001fc600078e021c */
[----:B------:R0:W-:Y:S04]  /*1c4a0*/  STL [R1+0x328], R12 ;  /* 0x0003280c01007387 */ /* 0x0001e80000100800 */
[----:B----4-:R1:W-:Y:S04]  /*1c4b0*/  STL [R1+0x30c], R5 ;  /* 0x00030c0501007387 */ /* 0x0103e80000100800 */
        /* <DEDUP_REMOVED lines=32> */
[----:B----4-:R0:W-:Y:S04]  /*1c6c0*/  STL [R1+0x2e8], R13 ;  /* 0x0002e80d01007387 */ /* 0x0101e80000100800 */
[----:B--2---:R1:W-:Y:S04]  /*1c6d0*/  STL [R1+0x2e4], R11 ;  /* 0x0002e40b01007387 */ /* 0x0043e80000100800 */
[----:B------:R2:W-:Y:S01]  /*1c6e0*/  STL [R1+0x2e0], R9 ;  /* 0x0002e00901007387 */ /* 0x0005e20000100800 */
[----:B0-----:R-:W-:-:S03]  /*1c6f0*/  IMAD.WIDE R12, R0, 0x2, R28 ;  /* 0x00000002000c7825 */ /* 0x001fc600078e021c */
[----:B------:R0:W-:Y:S01]  /*1c700*/  STL [R1+0x2f0], R7 ;  /* 0x0002f00701007387 */ /* 0x0001e20000100800 */
[----:B-1----:R-:W-:-:S04]  /*1c710*/  IMAD.WIDE R10, R0, 0x2, R26 ;  /* 0x00000002000a7825 */ /* 0x002fc800078e021a */
[C---:B--2---:R-:W-:Y:S01]  /*1c720*/  IMAD.WIDE R8, R0.reuse, 0x2, R24 ;  /* 0x0000000200087825 */ /* 0x044fe200078e0218 */
[----:B---3--:R1:W-:Y:S03]  /*1c730*/  STL [R1+0x2ec], R5 ;  /* 0x0002ec0501007387 */ /* 0x0083e60000100800 */
        /* <DEDUP_REMOVED lines=153> */
[----:B------:R1:W-:Y:S01]  /*1d0d0*/  STL [R1+0x244], R11 ;  /* 0x0002440b01007387 */ /* 0x0003e20000100800 */
[----:B0-----:R-:W-:-:S03]  /*1d0e0*/  IMAD.WIDE R12, R0, 0x2, R28 ;  /* 0x00000002000c7825 */ /* 0x001fc600078e021c */
[----:B------:R0:W-:Y:S01]  /*1d0f0*/  STL [R1+0x240], R9 ;  /* 0x0002400901007387 */ /* 0x0001e20000100800 */
[----:B-1----:R-:W-:-:S04]  /*1d100*/  IMAD.WIDE R10, R0, 0x2, R26 ;  /* 0x00000002000a7825 */ /* 0x002fc800078e021a */
[C---:B0-----:R-:W-:Y:S02]  /*1d110*/  IMAD.WIDE R8, R0.reuse, 0x2, R24 ;  /* 0x0000000200087825 */ /* 0x041fe400078e0218 */
[----:B------:R-:W2:Y:S04]  /*1d120*/  LDG.E.U16 R24, desc[UR10][R12.64] ;  /* 0x0000000a0c187981 */ /* 0x000ea8000c1e1500 */
[----:B------:R-:W2:Y:S04]  /*1d130*/  LDG.E.U16 R25, desc[UR10][R10.64] ;  /* 0x0000000a0a197981 */ /* 0x000ea8000c1e1500 */
[----:B----4-:R0:W-:Y:S02]  /*1d140*/  STL [R1+0x250], R7 ;  /* 0x0002500701007387 */ /* 0x0101e40000100800 */
[----:B0-----:R-:W-:-:S02]  /*1d150*/  IMAD.WIDE R6, R0, 0x2, R20 ;  /* 0x0000000200067825 */ /* 0x001fc400078e0214 */
[----:B------:R-:W4:Y:S04]  /*1d160*/  LDG.E.U16 R20, desc[UR10][R8.64] ;  /* 0x0000000a08147981 */ /* 0x000f28000c1e1500 */
[----:B---3--:R0:W-:Y:S04]  /*1d170*/  STL [R1+0x24c], R5 ;  /* 0x00024c0501007387 */ /* 0x0081e80000100800 */
[----:B------:R-:W3:Y:S04]  /*1d180*/  LDL.64 R12, [R1+0x1f80] ;  /* 0x001f8000010c7983 */ /* 0x000ee80000100a00 */
[----:B------:R-:W4:Y:S01]  /*1d190*/  LDG.E.U16 R21, desc[UR10][R6.64] ;  /* 0x0000000a06157981 */ /* 0x000f22000c1e1500 */
[----:B0-----:R-:W-:-:S03]  /*1d1a0*/  IMAD.WIDE R4, R0, 0x2, R2 ;  /* 0x0000000200047825 */ /* 0x001fc600078e0202 */
[----:B------:R-:W4:Y:S04]  /*1d1b0*/  LDL.64 R10, [R1+0x1f78] ;  /* 0x001f7800010a7983 */ /* 0x000f280000100a00 */
[----:B------:R-:W4:Y:S04]  /*1d1c0*/  LDG.E.U16 R5, desc[UR10][R4.64] ;  /* 0x0000000a04057981 */ /* 0x000f28000c1e1500 */
[----:B------:R-:W4:Y:S04]  /*1d1d0*/  LDL.64 R8, [R1+0x1f70] ;  /* 0x001f700001087983 */ /* 0x000f280000100a00 */
[----:B------:R-:W4:Y:S04]  /*1d1e0*/  LDL.64 R28, [R1+0x1f58] ;  /* 0x001f5800011c7983 */ /* 0x000f280000100a00 */
[----:B------:R-:W4:Y:S04]  /*1d1f0*/  LDL.64 R2, [R1+0x1f50] ;  /* 0x001f500001027983 */ /* 0x000f280000100a00 */
[----:B------:R-:W4:Y:S04]  /*1d200*/  LDL.64 R6, [R1+0x1f68] ;  /* 0x001f680001067983 */ /* 0x000f280000100a00 */
[----:B------:R-:W4:Y:S04]  /*1d210*/  LDL.64 R26, [R1+0x1f48] ;  /* 0x001f4800011a7983 */ /* 0x000f280000100a00 */
[----:B--2---:R-:W-:Y:S04]  /*1d220*/  STL [R1+0x238], R25 ;  /* 0x0002381901007387 */ /* 0x004fe80000100800 */
[----:B------:R0:W-:Y:S04]  /*1d230*/  STL [R1+0x23c], R24 ;  /* 0x00023c1801007387 */ /* 0x0001e80000100800 */
[----:B0-----:R-:W2:Y:S01]  /*1d240*/  LDL.64 R24, [R1+0x1f40] ;  /* 0x001f400001187983 */ /* 0x001ea20000100a00 */
[----:B---3--:R-:W-:-:S03]  /*1d250*/  IMAD.WIDE R12, R0, 0x2, R12 ;  /* 0x00000002000c7825 */ /* 0x008fc600078e020c */
[----:B----4-:R-:W-:Y:S04]  /*1d260*/  STL [R1+0x20c], R21 ;  /* 0x00020c1501007387 */ /* 0x010fe80000100800 */
[----:B------:R0:W-:Y:S04]  /*1d270*/  STL [R1+0x22c], R20 ;  /* 0x00022c1401007387 */ /* 0x0001e80000100800 */
[----:B------:R-:W3:Y:S04]  /*1d280*/  LDG.E.U16 R13, desc[UR10][R12.64] ;  /* 0x0000000a0c0d7981 */ /* 0x000ee8000c1e1500 */
[----:B0-----:R-:W4:Y:S04]  /*1d290*/  LDL.64 R20, [R1+0x1f38] ;  /* 0x001f380001147983 */ /* 0x001f280000100a00 */
[----:B------:R0:W-:Y:S04]  /*1d2a0*/  STL [R1+0xc4], R5 ;  /* 0x0000c40501007387 */ /* 0x0001e80000100800 */
[----:B0-----:R-:W2:Y:S01]  /*1d2b0*/  LDL.64 R4, [R1+0x1f60] ;  /* 0x001f600001047983 */ /* 0x001ea20000100a00 */
[----:B------:R-:W-:-:S04]  /*1d2c0*/  IMAD.WIDE R10, R0, 0x2, R10 ;  /* 0x00000002000a7825 */ /* 0x000fc800078e020a */
[C---:B------:R-:W-:Y:S02]  /*1d2d0*/  IMAD.WIDE R6, R0.reuse, 0x2, R6 ;  /* 0x0000000200067825 */ /* 0x040fe400078e0206 */
[----:B------:R-:W4:Y:S02]  /*1d2e0*/  LDG.E.U16 R11, desc[UR10][R10.64] ;  /* 0x0000000a0a0b7981 */ /* 0x000f24000c1e1500 */
[----:B------:R-:W-:-:S05]  /*1d2f0*/  IMAD.WIDE R8, R0, 0x2, R8 ;  /* 0x0000000200087825 */ /* 0x000fca00078e0208 */
[----:B------:R0:W4:Y:S04]  /*1d300*/  LDG.E.U16 R12, desc[UR10][R8.64] ;  /* 0x0000000a080c7981 */ /* 0x000128000c1e1500 */
[----:B---3--:R1:W-:Y:S04]  /*1d310*/  STL [R1+0xc0], R13 ;  /* 0x0000c00d01007387 */ /* 0x0083e80000100800 */
[----:B-1----:R1:W3:Y:S01]  /*1d320*/  LDG.E.U16 R13, desc[UR10][R6.64] ;  /* 0x0000000a060d7981 */ /* 0x0022e2000c1e1500 */
[----:B--2---:R-:W-:-:S06]  /*1d330*/  IMAD.WIDE R4, R0, 0x2, R4 ;  /* 0x0000000200047825 */ /* 0x004fcc00078e0204 */
[----:B------:R-:W2:Y:S01]  /*1d340*/  LDG.E.U16 R5, desc[UR10][R4.64] ;  /* 0x0000000a04057981 */ /* 0x000ea2000c1e1500 */
[----:B0-----:R-:W-:-:S03]  /*1d350*/  IMAD.WIDE R8, R0, 0x2, R2 ;  /* 0x0000000200087825 */ /* 0x001fc600078e0202 */
[----:B------:R-:W2:Y:S04]  /*1d360*/  LDL.64 R2, [R1+0x1f10] ;  /* 0x001f100001027983 */ /* 0x000ea80000100a00 */
[----:B----4-:R0:W-:Y:S01]  /*1d370*/  STL [R1+0x21c], R11 ;  /* 0x00021c0b01007387 */ /* 0x0101e20000100800 */
[----:B-1----:R-:W-:-:S04]  /*1d380*/  IMAD.WIDE R6, R0, 0x2, R28 ;  /* 0x0000000200067825 */ /* 0x002fc800078e021c */
[C---:B0-----:R-:W-:Y:S02]  /*1d390*/  IMAD.WIDE R10, R0.reuse, 0x2, R26 ;  /* 0x00000002000a7825 */ /* 0x041fe400078e021a */
[----:B------:R-:W4:Y:S04]  /*1d3a0*/  LDG.E.U16 R27, desc[UR10][R8.64] ;  /* 0x0000000a081b7981 */ /* 0x000f28000c1e1500 */
[----:B------:R-:W4:Y:S04]  /*1d3b0*/  LDG.E.U16 R26, desc[UR10][R6.64] ;  /* 0x0000000a061a7981 */ /* 0x000f28000c1e1500 */
[----:B---3--:R-:W-:Y:S04]  /*1d3c0*/  STL [R1+0x214], R13 ;  /* 0x0002140d01007387 */ /* 0x008fe80000100800 */
[----:B------:R0:W-:Y:S02]  /*1d3d0*/  STL [R1+0x218], R12 ;  /* 0x0002180c01007387 */ /* 0x0001e40000100800 */
[----:B0-----:R-:W-:-:S02]  /*1d3e0*/  IMAD.WIDE R12, R0, 0x2, R24 ;  /* 0x00000002000c7825 */ /* 0x001fc400078e0218 */
[----:B--2---:R0:W-:Y:S04]  /*1d3f0*/  STL [R1+0x210], R5 ;  /* 0x0002100501007387 */ /* 0x0041e80000100800 */
[----:B------:R-:W2:Y:S04]  /*1d400*/  LDG.E.U16 R25, desc[UR10][R12.64] ;  /* 0x0000000a0c197981 */ /* 0x000ea8000c1e1500 */
[----:B------:R-:W3:Y:S01]  /*1d410*/  LDG.E.U16 R24, desc[UR10][R10.64] ;  /* 0x0000000a0a187981 */ /* 0x000ee2000c1e1500 */
[----:B0-----:R-:W-:-:S03]  /*1d420*/  IMAD.WIDE R4, R0, 0x2, R20 ;  /* 0x0000000200047825 */ /* 0x001fc600078e0214 */
[----:B------:R-:W3:Y:S04]  /*1d430*/  LDL.64 R8, [R1+0x1f20] ;  /* 0x001f200001087983 */ /* 0x000ee80000100a00 */
[----:B------:R-:W3:Y:S04]  /*1d440*/  LDL.64 R12, [R1+0x1f30] ;  /* 0x001f3000010c7983 */ /* 0x000ee80000100a00 */
[----:B------:R-:W3:Y:S04]  /*1d450*/  LDL.64 R10, [R1+0x1f28] ;  /* 0x001f2800010a7983 */ /* 0x000ee80000100a00 */
[----:B------:R-:W3:Y:S04]  /*1d460*/  LDL.64 R6, [R1+0x1f18] ;  /* 0x001f180001067983 */ /* 0x000ee80000100a00 */
[----:B------:R-:W3:Y:S04]  /*1d470*/  LDG.E.U16 R5, desc[UR10][R4.64] ;  /* 0x0000000a04057981 */ /* 0x000ee8000c1e1500 */
[----:B------:R-:W3:Y:S04]  /*1d480*/  LDL.64 R20, [R1+0x1f08] ;  /* 0x001f080001147983 */ /* 0x000ee80000100a00 */
[----:B------:R-:W3:Y:S04]  /*1d490*/  LDL.64 R28, [R1+0x1ef8] ;  /* 0x001ef800011c7983 */ /* 0x000ee80000100a00 */
[----:B----4-:R-:W-:Y:S04]  /*1d4a0*/  STL [R1+0x224], R27 ;  /* 0x0002241b01007387 */ /* 0x010fe80000100800 */
[----:B------:R0:W-:Y:S04]  /*1d4b0*/  STL [R1+0x228], R26 ;  /* 0x0002281a01007387 */ /* 0x0001e80000100800 */
[----:B0-----:R-:W4:Y:S04]  /*1d4c0*/  LDL.64 R26, [R1+0x1ef0] ;  /* 0x001ef000011a7983 */ /* 0x001f280000100a00 */
[----:B--2---:R-:W-:Y:S04]  /*1d4d0*/  STL [R1+0x204], R25 ;  /* 0x0002041901007387 */ /* 0x004fe80000100800 */
[----:B---3--:R0:W-:Y:S01]  /*1d4e0*/  STL [R1+0x220], R24 ;  /* 0x0002201801007387 */ /* 0x0081e20000100800 */
[----:B------:R-:W-:-:S03]  /*1d4f0*/  IMAD.WIDE R12, R0, 0x2, R12 ;  /* 0x00000002000c7825 */ /* 0x000fc600078e020c */
[----:B0-----:R-:W2:Y:S01]  /*1d500*/  LDL.64 R24, [R1+0x1ee8] ;  /* 0x001ee80001187983 */ /* 0x001ea20000100a00 */
[----:B------:R-:W-:-:S03]  /*1d510*/  IMAD.WIDE R10, R0, 0x2, R10 ;  /* 0x00000002000a7825 */ /* 0x000fc600078e020a */
[----:B------:R-:W3:Y:S01]  /*1d520*/  LDG.E.U16 R12, desc[UR10][R12.64] ;  /* 0x0000000a0c0c7981 */ /* 0x000ee2000c1e1500 */
[----:B------:R-:W-:-:S04]  /*1d530*/  IMAD.WIDE R8, R0, 0x2, R8 ;  /* 0x0000000200087825 */ /* 0x000fc800078e0208 */
[C---:B------:R-:W-:Y:S01]  /*1d540*/  IMAD.WIDE R6, R0.reuse, 0x2, R6 ;  /* 0x0000000200067825 */ /* 0x040fe200078e0206 */
[----:B------:R0:W-:Y:S04]  /*1d550*/  STL [R1+0x208], R5 ;  /* 0x0002080501007387 */ /* 0x0001e80000100800 */
[----:B------:R-:W4:Y:S04]  /*1d560*/  LDG.E.U16 R13, desc[UR10][R10.64] ;  /* 0x0000000a0a0d7981 */ /* 0x000f28000c1e1500 */
[----:B------:R-:W3:Y:S01]  /*1d570*/  LDG.E.U16 R9, desc[UR10][R8.64] ;  /* 0x0000000a08097981 */ /* 0x000ee2000c1e1500 */
[----:B0-----:R-:W-:-:S03]  /*1d580*/  IMAD.WIDE R4, R0, 0x2, R2 ;  /* 0x0000000200047825 */ /* 0x001fc600078e0202 */
[----:B------:R-:W3:Y:S01]  /*1d590*/  LDG.E.U16 R7, desc[UR10][R6.64] ;  /* 0x0000000a06077981 */ /* 0x000ee2000c1e1500 */
[----:B------:R-:W0:Y:S03]  /*1d5a0*/  LDC R3, c[0x0][0x254] ;  /* 0x00009500ff037b82 */ /* 0x000e260000000800 */
[----:B------:R-:W3:Y:S04]  /*1d5b0*/  LDL.64 R10, [R1+0x1f00] ;  /* 0x001f0000010a7983 */ /* 0x000ee80000100a00 */
[----:B------:R2:W3:Y:S02]  /*1d5c0*/  LDG.E.U16 R2, desc[UR10][R4.64] ;  /* 0x0000000a04027981 */ /* 0x0004e4000c1e1500 */
[----:B--2---:R-:W-:-:S02]  /*1d5d0*/  IMAD.WIDE R4, R0, 0x2, R24 ;  /* 0x0000000200047825 */ /* 0x004fc400078e0218 */
[----:B----4-:R-:W-:Y:S04]  /*1d5e0*/  STL [R1+0x1f4], R13 ;  /* 0x0001f40d01007387 */ /* 0x010fe80000100800 */
[----:B---3--:R1:W-:Y:S02]  /*1d5f0*/  STL [R1+0x1f8], R12 ;  /* 0x0001f80c01007387 */ /* 0x0083e40000100800 */
[C---:B-1----:R-:W-:Y:S02]  /*1d600*/  IMAD.WIDE R12, R0.reuse, 0x2, R20 ;  /* 0x00000002000c7825 */ /* 0x042fe400078e0214 */
[----:B------:R-:W2:Y:S02]  /*1d610*/  LDL.64 R20, [R1+0x1ec8] ;  /* 0x001ec80001147983 */ /* 0x000ea40000100a00 */
[----:B------:R-:W-:-:S02]  /*1d620*/  IMAD.WIDE R10, R0, 0x2, R10 ;  /* 0x00000002000a7825 */ /* 0x000fc400078e020a */
[----:B------:R-:W-:Y:S04]  /*1d630*/  STL [R1+0x1f0], R9 ;  /* 0x0001f00901007387 */ /* 0x000fe80000100800 */
[----:B------:R-:W-:Y:S04]  /*1d640*/  STL [R1+0x200], R7 ;  /* 0x0002000701007387 */ /* 0x000fe80000100800 */
[----:B------:R-:W3:Y:S04]  /*1d650*/  LDG.E.U16 R25, desc[UR10][R12.64] ;  /* 0x0000000a0c197981 */ /* 0x000ee8000c1e1500 */
[----:B------:R-:W4:Y:S04]  /*1d660*/  LDL.64 R12, [R1+0x1ee0] ;  /* 0x001ee000010c7983 */ /* 0x000f280000100a00 */
[----:B------:R1:W-:Y:S04]  /*1d670*/  STL [R1+0x1fc], R2 ;  /* 0x0001fc0201007387 */ /* 0x0003e80000100800 */
[----:B-1----:R-:W2:Y:S01]  /*1d680*/  LDG.E.U16 R2, desc[UR10][R10.64] ;  /* 0x0000000a0a027981 */ /* 0x002ea2000c1e1500 */
[----:B------:R-:W-:-:S03]  /*1d690*/  IMAD.WIDE R8, R0, 0x2, R28 ;  /* 0x0000000200087825 */ /* 0x000fc600078e021c */
[----:B------:R-:W4:Y:S01]  /*1d6a0*/  LDL.64 R28, [R1+0x1eb8] ;  /* 0x001eb800011c7983 */ /* 0x000f220000100a00 */
[----:B------:R-:W-:-:S03]  /*1d6b0*/  IMAD.WIDE R6, R0, 0x2, R26 ;  /* 0x0000000200067825 */ /* 0x000fc600078e021a */
[----:B------:R-:W4:Y:S04]  /*1d6c0*/  LDL.64 R26, [R1+0x1eb0] ;  /* 0x001eb000011a7983 */ /* 0x000f280000100a00 */
[----:B------:R-:W4:Y:S04]  /*1d6d0*/  LDL.64 R10, [R1+0x1ed8] ;  /* 0x001ed800010a7983 */ /* 0x000f280000100a00 */
[----:B------:R-:W4:Y:S04]  /*1d6e0*/  LDG.E.U16 R7, desc[UR10][R6.64] ;  /* 0x0000000a06077981 */ /* 0x000f28000c1e1500 */
[----:B---3--:R1:W-:Y:S04]  /*1d6f0*/  STL [R1+0x1e0], R25 ;  /* 0x0001e01901007387 */ /* 0x0083e80000100800 */
[----:B-1----:R-:W3:Y:S04]  /*1d700*/  LDL.64 R24, [R1+0x1ea8] ;  /* 0x001ea80001187983 */ /* 0x002ee80000100a00 */
[----:B--2---:R1:W-:Y:S04]  /*1d710*/  STL [R1+0x1dc], R2 ;  /* 0x0001dc0201007387 */ /* 0x0043e80000100800 */
[----:B-1----:R-:W2:Y:S04]  /*1d720*/  LDG.E.U16 R2, desc[UR10][R8.64] ;  /* 0x0000000a08027981 */ /* 0x002ea8000c1e1500 */
[----:B------:R-:W3:Y:S01]  /*1d730*/  LDL.64 R8, [R1+0x1ed0] ;  /* 0x001ed00001087983 */ /* 0x000ee20000100a00 */
[----:B----4-:R-:W-:-:S04]  /*1d740*/  IMAD.WIDE R12, R0, 0x2, R12 ;  /* 0x00000002000c7825 */ /* 0x010fc800078e020c */
[C---:B------:R-:W-:Y:S02]  /*1d750*/  IMAD.WIDE R10, R0.reuse, 0x2, R10 ;  /* 0x00000002000a7825 */ /* 0x040fe400078e020a */
[----:B------:R-:W4:Y:S04]  /*1d760*/  LDG.E.U16 R12, desc[UR10][R12.64] ;  /* 0x0000000a0c0c7981 */ /* 0x000f28000c1e1500 */
[----:B------:R-:W4:Y:S04]  /*1d770*/  LDG.E.U16 R13, desc[UR10][R10.64] ;  /* 0x0000000a0a0d7981 */ /* 0x000f28000c1e1500 */
[----:B--2---:R1:W-:Y:S04]  /*1d780*/  STL [R1+0x1ec], R2 ;  /* 0x0001ec0201007387 */ /* 0x0043e80000100800 */
[----:B-1----:R-:W2:Y:S04]  /*1d790*/  LDG.E.U16 R2, desc[UR10][R4.64] ;  /* 0x0000000a04027981 */ /* 0x002ea8000c1e1500 */
[----:B------:R-:W4:Y:S01]  /*1d7a0*/  LDL.64 R4, [R1+0x1ec0] ;  /* 0x001ec00001047983 */ /* 0x000f220000100a00 */
[----:B---3--:R-:W-:-:S03]  /*1d7b0*/  IMAD.WIDE R8, R0, 0x2, R8 ;  /* 0x0000000200087825 */ /* 0x008fc600078e0208 */
[----:B------:R1:W-:Y:S04]  /*1d7c0*/  STL [R1+0x1e8], R7 ;  /* 0x0001e80701007387 */ /* 0x0003e80000100800 */
[----:B------:R-:W3:Y:S01]  /*1d7d0*/  LDG.E.U16 R9, desc[UR10][R8.64] ;  /* 0x0000000a08097981 */ /* 0x000ee2000c1e1500 */
[----:B-1----:R-:W-:-:S03]  /*1d7e0*/  IMAD.WIDE R6, R0, 0x2, R20 ;  /* 0x0000000200067825 */ /* 0x002fc600078e0214 */
[----:B------:R-:W3:Y:S04]  /*1d7f0*/  LDL.64 R20, [R1+0x1ea0] ;  /* 0x001ea00001147983 */ /* 0x000ee80000100a00 */
[----:B------:R-:W3:Y:S04]  /*1d800*/  LDG.E.U16 R7, desc[UR10][R6.64] ;  /* 0x0000000a06077981 */ /* 0x000ee8000c1e1500 */
[----:B--2---:R1:W-:Y:S01]  /*1d810*/  STL [R1+0x1e4], R2 ;  /* 0x0001e40201007387 */ /* 0x0043e20000100800 */
[----:B----4-:R-:W-:-:S05]  /*1d820*/  IMAD.WIDE R4, R0, 0x2, R4 ;  /* 0x0000000200047825 */ /* 0x010fca00078e0204 */
[----:B-1----:R1:W2:Y:S04]  /*1d830*/  LDG.E.U16 R2, desc[UR10][R4.64] ;  /* 0x0000000a04027981 */ /* 0x0022a8000c1e1500 */
[----:B------:R-:W-:Y:S04]  /*1d840*/  STL [R1+0x1d8], R13 ;  /* 0x0001d80d01007387 */ /* 0x000fe80000100800 */
[----:B------:R-:W-:Y:S04]  /*1d850*/  STL [R1+0x1c4], R12 ;  /* 0x0001c40c01007387 */ /* 0x000fe80000100800 */
[----:B---3--:R-:W-:Y:S04]  /*1d860*/  STL [R1+0x1d4], R9 ;  /* 0x0001d40901007387 */ /* 0x008fe80000100800 */
[----:B------:R0:W-:Y:S02]  /*1d870*/  STL [R1+0x1d0], R7 ;  /* 0x0001d00701007387 */ /* 0x0001e40000100800 */
[----:B0-----:R-:W-:-:S02]  /*1d880*/  IMAD.WIDE R6, R3, 0x2, R14 ;  /* 0x0000000203067825 */ /* 0x001fc400078e020e */
[----:B------:R-:W3:Y:S02]  /*1d890*/  LDL.64 R14, [R1+0x1e98] ;  /* 0x001e9800010e7983 */ /* 0x000ee40000100a00 */
[----:B-1----:R-:W-:Y:S02]  /*1d8a0*/  IMAD.WIDE R4, R3, 0x2, R22 ;  /* 0x0000000203047825 */ /* 0x002fe400078e0216 */
[----:B------:R-:W4:Y:S02]  /*1d8b0*/  LDL.64 R22, [R1+0x1e90] ;  /* 0x001e900001167983 */ /* 0x000f240000100a00 */
[----:B------:R-:W-:-:S04]  /*1d8c0*/  IMAD.WIDE R12, R0, 0x2, R26 ;  /* 0x00000002000c7825 */ /* 0x000fc800078e021a */
[C---:B------:R-:W-:Y:S01]  /*1d8d0*/  IMAD.WIDE R10, R0.reuse, 0x2, R28 ;  /* 0x00000002000a7825 */ /* 0x040fe200078e021c */
[----:B------:R0:W4:Y:S03]  /*1d8e0*/  LDG.E.U16 R26, desc[UR10][R12.64] ;  /* 0x0000000a0c1a7981 */ /* 0x000126000c1e1500 */
[C---:B------:R-:W-:Y:S01]  /*1d8f0*/  IMAD.WIDE R8, R0.reuse, 0x2, R24 ;  /* 0x0000000200087825 */ /* 0x040fe200078e0218 */
[----:B------:R1:W4:Y:S03]  /*1d900*/  LDG.E.U16 R27, desc[UR10][R10.64] ;  /* 0x0000000a0a1b7981 */ /* 0x000326000c1e1500 */
[----:B0-----:R-:W-:-:S04]  /*1d910*/  IMAD.WIDE R12, R0, 0x2, R20 ;  /* 0x00000002000c7825 */ /* 0x001fc800078e0214 */
[----:B-1----:R-:W-:-:S04]  /*1d920*/  IMAD.WIDE R10, R0, 0x2, R6 ;  /* 0x00000002000a7825 */ /* 0x002fc800078e0206 */
[----:B------:R-:W-:Y:S01]  /*1d930*/  IMAD.WIDE R6, R3, 0x2, R18 ;  /* 0x0000000203067825 */ /* 0x000fe200078e0212 */
[----:B------:R-:W4:Y:S04]  /*1d940*/  LDG.E.U16 R25, desc[UR10][R10.64] ;  /* 0x0000000a0a197981 */ /* 0x000f28000c1e1500 */
[----:B--2---:R0:W-:Y:S04]  /*1d950*/  STL [R1+0x1cc], R2 ;  /* 0x0001cc0201007387 */ /* 0x0041e80000100800 */
[----:B------:R-:W2:Y:S04]  /*1d960*/  LDL.64 R18, [R1+0x1e80] ;  /* 0x001e800001127983 */ /* 0x000ea80000100a00 */
[----:B------:R-:W2:Y:S04]  /*1d970*/  LDL.64 R20, [R1+0x1e88] ;  /* 0x001e880001147983 */ /* 0x000ea80000100a00 */
[----:B0-----:R0:W2:Y:S02]  /*1d980*/  LDG.E.U16 R2, desc[UR10][R8.64] ;  /* 0x0000000a08027981 */ /* 0x0010a4000c1e1500 */
[----:B0-----:R-:W-:-:S04]  /*1d990*/  IMAD.WIDE R8, R0, 0x2, R4 ;  /* 0x0000000200087825 */ /* 0x001fc800078e0204 */
[----:B------:R-:W-:Y:S01]  /*1d9a0*/  IMAD.WIDE R4, R3, 0x2, R16 ;  /* 0x0000000203047825 */ /* 0x000fe200078e0210 */
[----:B------:R4:W2:Y:S04]  /*1d9b0*/  LDG.E.U16 R24, desc[UR10][R8.64] ;  /* 0x0000000a08187981 */ /* 0x0008a8000c1e1500 */
[----:B------:R-:W2:Y:S04]  /*1d9c0*/  LDG.E.U16 R3, desc[UR10][R12.64] ;  /* 0x0000000a0c037981 */ /* 0x000ea8000c1e1500 */
[----:B------:R-:W2:Y:S01]  /*1d9d0*/  LDL.64 R16, [R1+0x1e78] ;  /* 0x001e780001107983 */ /* 0x000ea20000100a00 */
[----:B---3--:R-:W-:-:S03]  /*1d9e0*/  IMAD.WIDE R10, R0, 0x2, R14 ;  /* 0x00000002000a7825 */ /* 0x008fc600078e020e */
[----:B------:R-:W3:Y:S01]  /*1d9f0*/  LDL.64 R14, [R1+0x1e70] ;  /* 0x001e7000010e7983 */ /* 0x000ee20000100a00 */
[----:B----4-:R-:W-:-:S03]  /*1da00*/  IMAD.WIDE R8, R0, 0x2, R22 ;  /* 0x0000000200087825 */ /* 0x010fc600078e0216 */
[----:B------:R-:W4:Y:S04]  /*1da10*/  LDL.64 R12, [R1+0x1e68] ;  /* 0x001e6800010c7983 */ /* 0x000f280000100a00 */
[----:B------:R-:W4:Y:S01]  /*1da20*/  LDG.E.U16 R28, desc[UR10][R8.64] ;  /* 0x0000000a081c7981 */ /* 0x000f22000c1e1500 */
[----:B------:R-:W-:-:S03]  /*1da30*/  IMAD.WIDE R4, R0, 0x2, R4 ;  /* 0x0000000200047825 */ /* 0x000fc600078e0204 */
[----:B------:R-:W4:Y:S04]  /*1da40*/  LDG.E.U16 R29, desc[UR10][R10.64] ;  /* 0x0000000a0a1d7981 */ /* 0x000f28000c1e1500 */
[----:B------:R-:W4:Y:S01]  /*1da50*/  LDL.64 R8, [R1+0x1e60] ;  /* 0x001e600001087983 */ /* 0x000f220000100a00 */
[----:B------:R-:W-:-:S03]  /*1da60*/  IMAD.WIDE R6, R0, 0x2, R6 ;  /* 0x0000000200067825 */ /* 0x000fc600078e0206 */
[----:B------:R0:W-:Y:S04]  /*1da70*/  STL [R1+0x1c8], R27 ;  /* 0x0001c81b01007387 */ /* 0x0001e80000100800 */
[----:B------:R-:W4:Y:S04]  /*1da80*/  LDL.64 R10, [R1+0x1e58] ;  /* 0x001e5800010a7983 */ /* 0x000f280000100a00 */
[----:B------:R1:W-:Y:S04]  /*1da90*/  STL [R1+0x1c0], R26 ;  /* 0x0001c01a01007387 */ /* 0x0003e80000100800 */
[----:B0-----:R2:W4:Y:S04]  /*1daa0*/  LDG.E.U16 R27, desc[UR10][R4.64] ;  /* 0x0000000a041b7981 */ /* 0x001528000c1e1500 */
[----:B------:R0:W4:Y:S01]  /*1dab0*/  LDG.E.U16 R22, desc[UR10][R6.64] ;  /* 0x0000000a06167981 */ /* 0x000122000c1e1500 */
[----:B--2---:R-:W-:-:S04]  /*1dac0*/  IMAD.WIDE R4, R0, 0x2, R18 ;  /* 0x0000000200047825 */ /* 0x004fc800078e0212 */
[----:B0-----:R-:W-:-:S05]  /*1dad0*/  IMAD.WIDE R6, R0, 0x2, R20 ;  /* 0x0000000200067825 */ /* 0x001fca00078e0214 */
[----:B-1----:R-:W2:Y:S04]  /*1dae0*/  LDG.E.U16 R26, desc[UR10][R6.64] ;  /* 0x0000000a061a7981 */ /* 0x002ea8000c1e1500 */
[----:B------:R-:W-:Y:S04]  /*1daf0*/  STL [R1+0x1b8], R3 ;  /* 0x0001b80301007387 */ /* 0x000fe80000100800 */
[----:B------:R0:W-:Y:S04]  /*1db00*/  STL [R1+0x1bc], R2 ;  /* 0x0001bc0201007387 */ /* 0x0001e80000100800 */
[----:B0-----:R-:W2:Y:S04]  /*1db10*/  LDL.64 R2, [R1+0x1e50] ;  /* 0x001e500001027983 */ /* 0x001ea80000100a00 */
[----:B------:R0:W-:Y:S04]  /*1db20*/  STL [R1+0x19c], R25 ;  /* 0x00019c1901007387 */ /* 0x0001e80000100800 */
[----:B------:R-:W2:Y:S04]  /*1db30*/  LDL.64 R6, [R1+0x1e48] ;  /* 0x001e480001067983 */ /* 0x000ea80000100a00 */
[----:B0-----:R0:W2:Y:S02]  /*1db40*/  LDG.E.U16 R25, desc[UR10][R4.64] ;  /* 0x0000000a04197981 */ /* 0x0010a4000c1e1500 */
[----:B0-----:R-:W-:-:S05]  /*1db50*/  IMAD.WIDE R4, R0, 0x2, R16 ;  /* 0x0000000200047825 */ /* 0x001fca00078e0210 */
[----:B------:R3:W2:Y:S02]  /*1db60*/  LDG.E.U16 R18, desc[UR10][R4.64] ;  /* 0x0000000a04127981 */ /* 0x0006a4000c1e1500 */
[C---:B---3--:R-:W-:Y:S02]  /*1db70*/  IMAD.WIDE R4, R0.reuse, 0x2, R14 ;  /* 0x0000000200047825 */ /* 0x048fe400078e020e */
[----:B------:R-:W3:Y:S04]  /*1db80*/  LDL.64 R14, [R1+0x1e40] ;  /* 0x001e4000010e7983 */ /* 0x000ee80000100a00 */
[----:B------:R4:W3:Y:S02]  /*1db90*/  LDG.E.U16 R23, desc[UR10][R4.64] ;  /* 0x0000000a04177981 */ /* 0x0008e4000c1e1500 */
[----:B----4-:R-:W-:-:S02]  /*1dba0*/  IMAD.WIDE R4, R0, 0x2, R12 ;  /* 0x0000000200047825 */ /* 0x010fc400078e020c */
[----:B------:R-:W4:Y:S04]  /*1dbb0*/  LDL.64 R12, [R1+0x1e38] ;  /* 0x001e3800010c7983 */ /* 0x000f280000100a00 */
[----:B------:R0:W4:Y:S02]  /*1dbc0*/  LDG.E.U16 R21, desc[UR10][R4.64] ;  /* 0x0000000a04157981 */ /* 0x000124000c1e1500 */
[C---:B0-----:R-:W-:Y:S02]  /*1dbd0*/  IMAD.WIDE R4, R0.reuse, 0x2, R8 ;  /* 0x0000000200047825 */ /* 0x041fe400078e0208 */
[----:B------:R-:W4:Y:S04]  /*1dbe0*/  LDL.64 R8, [R1+0x1e30] ;  /* 0x001e300001087983 */ /* 0x000f280000100a00 */
[----:B------:R0:W4:Y:S04]  /*1dbf0*/  LDG.E.U16 R19, desc[UR10][R4.64] ;  /* 0x0000000a04137981 */ /* 0x000128000c1e1500 */
[----:B------:R1:W-:Y:S01]  /*1dc00*/  STL [R1+0x1b4], R24 ;  /* 0x0001b41801007387 */ /* 0x0003e20000100800 */
[----:B0-----:R-:W-:-:S03]  /*1dc10*/  IMAD.WIDE R4, R0, 0x2, R10 ;  /* 0x0000000200047825 */ /* 0x001fc600078e020a */
[----:B------:R-:W4:Y:S04]  /*1dc20*/  LDL.64 R10, [R1+0x1e28] ;  /* 0x001e2800010a7983 */ /* 0x000f280000100a00 */
[----:B-1----:R2:W4:Y:S02]  /*1dc30*/  LDG.E.U16 R24, desc[UR10][R4.64] ;  /* 0x0000000a04187981 */ /* 0x002524000c1e1500 */
[C---:B--2---:R-:W-:Y:S02]  /*1dc40*/  IMAD.WIDE R4, R0.reuse, 0x2, R2 ;  /* 0x0000000200047825 */ /* 0x044fe400078e0202 */
[----:B------:R-:W2:Y:S04]  /*1dc50*/  LDL.64 R2, [R1+0x1e20] ;  /* 0x001e200001027983 */ /* 0x000ea80000100a00 */
[----:B------:R0:W2:Y:S02]  /*1dc60*/  LDG.E.U16 R17, desc[UR10][R4.64] ;  /* 0x0000000a04117981 */ /* 0x0000a4000c1e1500 */
[----:B0-----:R-:W-:-:S02]  /*1dc70*/  IMAD.WIDE R4, R0, 0x2, R6 ;  /* 0x0000000200047825 */ /* 0x001fc400078e0206 */
[----:B------:R-:W2:Y:S04]  /*1dc80*/  LDL.64 R6, [R1+0x1e18] ;  /* 0x001e180001067983 */ /* 0x000ea80000100a00 */
[----:B------:R-:W-:Y:S04]  /*1dc90*/  STL [R1+0xbc], R29 ;  /* 0x0000bc1d01007387 */ /* 0x000fe80000100800 */
[----:B------:R3:W2:Y:S04]  /*1dca0*/  LDG.E.U16 R16, desc[UR10][R4.64] ;  /* 0x0000000a04107981 */ /* 0x0006a8000c1e1500 */
[----:B------:R-:W-:Y:S04]  /*1dcb0*/  STL [R1+0xb8], R28 ;  /* 0x0000b81c01007387 */ /* 0x000fe80000100800 */
[----:B------:R0:W-:Y:S01]  /*1dcc0*/  STL [R1+0x1ac], R22 ;  /* 0x0001ac1601007387 */ /* 0x0001e20000100800 */
[----:B---3--:R-:W-:-:S03]  /*1dcd0*/  IMAD.WIDE R4, R0, 0x2, R14 ;  /* 0x0000000200047825 */ /* 0x008fc600078e020e */
[----:B------:R-:W3:Y:S04]  /*1dce0*/  LDL.64 R14, [R1+0x1e10] ;  /* 0x001e1000010e7983 */ /* 0x000ee80000100a00 */
[----:B0-----:R4:W3:Y:S04]  /*1dcf0*/  LDG.E.U16 R22, desc[UR10][R4.64] ;  /* 0x0000000a04167981 */ /* 0x0018e8000c1e1500 */
[----:B------:R-:W-:Y:S01]  /*1dd00*/  STL [R1+0x1a4], R27 ;  /* 0x0001a41b01007387 */ /* 0x000fe20000100800 */
[----:B----4-:R-:W-:-:S03]  /*1dd10*/  IMAD.WIDE R4, R0, 0x2, R12 ;  /* 0x0000000200047825 */ /* 0x010fc600078e020c */
[----:B------:R-:W4:Y:S04]  /*1dd20*/  LDL.64 R12, [R1+0x1e08] ;  /* 0x001e0800010c7983 */ /* 0x000f280000100a00 */
[----:B------:R0:W4:Y:S04]  /*1dd30*/  LDG.E.U16 R20, desc[UR10][R4.64] ;  /* 0x0000000a04147981 */ /* 0x000128000c1e1500 */
[----:B------:R1:W-:Y:S01]  /*1dd40*/  STL [R1+0x68], R26 ;  /* 0x0000681a01007387 */ /* 0x0003e20000100800 */
[----:B0-----:R-:W-:-:S03]  /*1dd50*/  IMAD.WIDE R4, R0, 0x2, R8 ;  /* 0x0000000200047825 */ /* 0x001fc600078e0208 */
[----:B------:R-:W4:Y:S04]  /*1dd60*/  LDL.64 R8, [R1+0x1e00] ;  /* 0x001e000001087983 */ /* 0x000f280000100a00 */
[----:B-1----:R0:W4:Y:S04]  /*1dd70*/  LDG.E.U16 R26, desc[UR10][R4.64] ;  /* 0x0000000a041a7981 */ /* 0x002128000c1e1500 */
[----:B------:R1:W-:Y:S01]  /*1dd80*/  STL [R1+0x60], R25 ;  /* 0x0000601901007387 */ /* 0x0003e20000100800 */
[----:B0-----:R-:W-:-:S03]  /*1dd90*/  IMAD.WIDE R4, R0, 0x2, R10 ;  /* 0x0000000200047825 */ /* 0x001fc600078e020a */
[----:B------:R-:W4:Y:S04]  /*1dda0*/  LDL.64 R10, [R1+0x1df8] ;  /* 0x001df800010a7983 */ /* 0x000f280000100a00 */
[----:B-1----:R2:W4:Y:S04]  /*1ddb0*/  LDG.E.U16 R25, desc[UR10][R4.64] ;  /* 0x0000000a04197981 */ /* 0x002528000c1e1500 */
[----:B------:R0:W-:Y:S01]  /*1ddc0*/  STL [R1+0x144], R18 ;  /* 0x0001441201007387 */ /* 0x0001e20000100800 */
[----:B--2---:R-:W-:-:S03]  /*1ddd0*/  IMAD.WIDE R4, R0, 0x2, R2 ;  /* 0x0000000200047825 */ /* 0x004fc600078e0202 */
[----:B------:R-:W2:Y:S04]  /*1dde0*/  LDL.64 R2, [R1+0x1df0] ;  /* 0x001df00001027983 */ /* 0x000ea80000100a00 */
[----:B0-----:R0:W2:Y:S04]  /*1ddf0*/  LDG.E.U16 R18, desc[UR10][R4.64] ;  /* 0x0000000a04127981 */ /* 0x0010a8000c1e1500 */
[----:B------:R1:W-:Y:S01]  /*1de00*/  STL [R1+0x140], R23 ;  /* 0x0001401701007387 */ /* 0x0003e20000100800 */
[----:B0-----:R-:W-:-:S03]  /*1de10*/  IMAD.WIDE R4, R0, 0x2, R6 ;  /* 0x0000000200047825 */ /* 0x001fc600078e0206 */
[----:B------:R-:W2:Y:S04]  /*1de20*/  LDL.64 R6, [R1+0x1de8] ;  /* 0x001de80001067983 */ /* 0x000ea80000100a00 */
[----:B-1----:R3:W2:Y:S04]  /*1de30*/  LDG.E.U16 R23, desc[UR10][R4.64] ;  /* 0x0000000a04177981 */ /* 0x0026a8000c1e1500 */
[----:B------:R0:W-:Y:S01]  /*1de40*/  STL [R1+0x13c], R21 ;  /* 0x00013c1501007387 */ /* 0x0001e20000100800 */
[----:B---3--:R-:W-:-:S03]  /*1de50*/  IMAD.WIDE R4, R0, 0x2, R14 ;  /* 0x0000000200047825 */ /* 0x008fc600078e020e */
[----:B------:R-:W3:Y:S04]  /*1de60*/  LDL.64 R14, [R1+0x1de0] ;  /* 0x001de000010e7983 */ /* 0x000ee80000100a00 */
[----:B0-----:R4:W3:Y:S04]  /*1de70*/  LDG.E.U16 R21, desc[UR10][R4.64] ;  /* 0x0000000a04157981 */ /* 0x0018e8000c1e1500 */
[----:B------:R0:W-:Y:S01]  /*1de80*/  STL [R1+0x138], R19 ;  /* 0x0001381301007387 */ /* 0x0001e20000100800 */
[----:B----4-:R-:W-:-:S03]  /*1de90*/  IMAD.WIDE R4, R0, 0x2, R12 ;  /* 0x0000000200047825 */ /* 0x010fc600078e020c */
[----:B------:R-:W4:Y:S04]  /*1dea0*/  LDL.64 R12, [R1+0x1dd8] ;  /* 0x001dd800010c7983 */ /* 0x000f280000100a00 */
[----:B0-----:R0:W4:Y:S04]  /*1deb0*/  LDG.E.U16 R19, desc[UR10][R4.64] ;  /* 0x0000000a04137981 */ /* 0x001128000c1e1500 */
        /* <DEDUP_REMOVED lines=67> */
[----:B0-----:R4:W2:Y:S04]  /*1e2f0*/  LDG.E.U16 R26, desc[UR10][R4.64] ;  /* 0x0000000a041a7981 */ /* 0x0018a8000c1e1500 */
[----:B------:R-:W-:Y:S01]  /*1e300*/  STL [R1+0x160], R25 ;  /* 0x0001601901007387 */ /* 0x000fe20000100800 */
[----:B----4-:R-:W-:-:S03]  /*1e310*/  IMAD.WIDE R4, R0, 0x2, R12 ;  /* 0x0000000200047825 */ /* 0x010fc600078e020c */
[----:B--2---:R-:W-:Y:S04]  /*1e320*/  STL [R1+0x410c], R26 ;  /* 0x00410c1a01007387 */ /* 0x004fe80000100800 */
[----:B------:R-:W2:Y:S04]  /*1e330*/  LDL.64 R12, [R1+0x1d48] ;  /* 0x001d4800010c7983 */ /* 0x000ea80000100a00 */
[----:B------:R0:W-:Y:S04]  /*1e340*/  STL [R1+0x15c], R18 ;  /* 0x00015c1201007387 */ /* 0x0001e80000100800 */
[----:B0-----:R0:W4:Y:S02]  /*1e350*/  LDG.E.U16 R18, desc[UR10][R4.64] ;  /* 0x0000000a04127981 */ /* 0x001124000c1e1500 */
[----:B0-----:R-:W-:-:S02]  /*1e360*/  IMAD.WIDE R4, R0, 0x2, R8 ;  /* 0x0000000200047825 */ /* 0x001fc400078e0208 */
[----:B------:R-:W4:Y:S04]  /*1e370*/  LDL.64 R8, [R1+0x1d40] ;  /* 0x001d400001087983 */ /* 0x000f280000100a00 */
        /* <DEDUP_REMOVED lines=14> */
[----:B---3--:R-:W-:-:S02]  /*1e460*/  IMAD.WIDE R4, R0, 0x2, R14 ;  /* 0x0000000200047825 */ /* 0x008fc400078e020e */
[----:B------:R-:W3:Y:S04]  /*1e470*/  LDL.64 R14, [R1+0x1d20] ;  /* 0x001d2000010e7983 */ /* 0x000ee80000100a00 */
[----:B------:R0:W-:Y:S04]  /*1e480*/  STL [R1+0x148], R17 ;  /* 0x0001481101007387 */ /* 0x0001e80000100800 */
[----:B0-----:R2:W3:Y:S02]  /*1e490*/  LDG.E.U16 R17, desc[UR10][R4.64] ;  /* 0x0000000a04117981 */ /* 0x0014e4000c1e1500 */
[----:B--2---:R-:W-:-:S02]  /*1e4a0*/  IMAD.WIDE R4, R0, 0x2, R12 ;  /* 0x0000000200047825 */ /* 0x004fc400078e020c */
[----:B------:R-:W2:Y:S04]  /*1e4b0*/  LDL.64 R12, [R1+0x1d18] ;  /* 0x001d1800010c7983 */ /* 0x000ea80000100a00 */
[----:B------:R0:W-:Y:S04]  /*1e4c0*/  STL [R1+0x58], R16 ;  /* 0x0000581001007387 */ /* 0x0001e80000100800 */
[----:B0-----:R4:W2:Y:S02]  /*1e4d0*/  LDG.E.U16 R16, desc[UR10][R4.64] ;  /* 0x0000000a04107981 */ /* 0x0018a4000c1e1500 */
[----:B----4-:R-:W-:-:S02]  /*1e4e0*/  IMAD.WIDE R4, R0, 0x2, R8 ;  /* 0x0000000200047825 */ /* 0x010fc400078e0208 */
[----:B------:R-:W4:Y:S04]  /*1e4f0*/  LDL.64 R8, [R1+0x1d10] ;  /* 0x001d100001087983 */ /* 0x000f280000100a00 */
[----:B------:R0:W4:Y:S04]  /*1e500*/  LDG.E.U16 R26, desc[UR10][R4.64] ;  /* 0x0000000a041a7981 */ /* 0x000128000c1e1500 */
[----:B------:R1:W-:Y:S01]  /*1e510*/  STL [R1+0x50], R22 ;  /* 0x0000501601007387 */ /* 0x0003e20000100800 */
[----:B0-----:R-:W-:-:S03]  /*1e520*/  IMAD.WIDE R4, R0, 0x2, R10 ;  /* 0x0000000200047825 */ /* 0x001fc600078e020a */
[----:B------:R-:W4:Y:S04]  /*1e530*/  LDL.64 R10, [R1+0x1d08] ;  /* 0x001d0800010a7983 */ /* 0x000f280000100a00 */
[----:B-1----:R0:W4:Y:S04]  /*1e540*/  LDG.E.U16 R22, desc[UR10][R4.64] ;  /* 0x0000000a04167981 */ /* 0x002128000c1e1500 */
[----:B------:R1:W-:Y:S01]  /*1e550*/  STL [R1], R20 ;  /* 0x0000001401007387 */ /* 0x0003e20000100800 */
[----:B0-----:R-:W-:-:S03]  /*1e560*/  IMAD.WIDE R4, R0, 0x2, R2 ;  /* 0x0000000200047825 */ /* 0x001fc600078e0202 */
[----:B------:R-:W4:Y:S04]  /*1e570*/  LDL.64 R2, [R1+0x1d00] ;  /* 0x001d000001027983 */ /* 0x000f280000100a00 */
[----:B-1----:R0:W4:Y:S02]  /*1e580*/  LDG.E.U16 R20, desc[UR10][R4.64] ;  /* 0x0000000a04147981 */ /* 0x002124000c1e1500 */
[C---:B0-----:R-:W-:Y:S02]  /*1e590*/  IMAD.WIDE R4, R0.reuse, 0x2, R6 ;  /* 0x0000000200047825 */ /* 0x041fe400078e0206 */
[----:B------:R-:W4:Y:S04]  /*1e5a0*/  LDL.64 R6, [R1+0x1cf8] ;  /* 0x001cf80001067983 */ /* 0x000f280000100a00 */
[----:B------:R3:W4:Y:S04]  /*1e5b0*/  LDG.E.U16 R25, desc[UR10][R4.64] ;  /* 0x0000000a04197981 */ /* 0x000728000c1e1500 */
[----:B------:R0:W-:Y:S01]  /*1e5c0*/  STL [R1+0x134], R18 ;  /* 0x0001341201007387 */ /* 0x0001e20000100800 */
[----:B---3--:R-:W-:-:S03]  /*1e5d0*/  IMAD.WIDE R4, R0, 0x2, R14 ;  /* 0x0000000200047825 */ /* 0x008fc600078e020e */
[----:B------:R-:W3:Y:S04]  /*1e5e0*/  LDL.64 R14, [R1+0x1cf0] ;  /* 0x001cf000010e7983 */ /* 0x000ee80000100a00 */
[----:B0-----:R2:W3:Y:S04]  /*1e5f0*/  LDG.E.U16 R18, desc[UR10][R4.64] ;  /* 0x0000000a04127981 */ /* 0x0014e8000c1e1500 */
[----:B------:R0:W-:Y:S01]  /*1e600*/  STL [R1+0x12c], R23 ;  /* 0x00012c1701007387 */ /* 0x0001e20000100800 */
[----:B--2---:R-:W-:-:S03]  /*1e610*/  IMAD.WIDE R4, R0, 0x2, R12 ;  /* 0x0000000200047825 */ /* 0x004fc600078e020c */
[----:B------:R-:W2:Y:S04]  /*1e620*/  LDL.64 R12, [R1+0x1ce8] ;  /* 0x001ce800010c7983 */ /* 0x000ea80000100a00 */
[----:B0-----:R4:W2:Y:S04]  /*1e630*/  LDG.E.U16 R23, desc[UR10][R4.64] ;  /* 0x0000000a04177981 */ /* 0x0018a8000c1e1500 */
        /* <DEDUP_REMOVED lines=8> */
[----:B------:R-:W-:Y:S01]  /*1e6c0*/  STL [R1+0x130], R24 ;  /* 0x0001301801007387 */ /* 0x000fe20000100800 */
[----:B0-----:R-:W-:-:S03]  /*1e6d0*/  IMAD.WIDE R4, R0, 0x2, R2 ;  /* 0x0000000200047825 */ /* 0x001fc600078e0202 */
[----:B------:R-:W4:Y:S04]  /*1e6e0*/  LDL.64 R2, [R1+0x1cd0] ;  /* 0x001cd00001027983 */ /* 0x000f280000100a00 */
[----:B------:R0:W4:Y:S04]  /*1e6f0*/  LDG.E.U16 R28, desc[UR10][R4.64] ;  /* 0x0000000a041c7981 */ /* 0x000128000c1e1500 */
[----:B------:R-:W-:Y:S01]  /*1e700*/  STL [R1+0x128], R17 ;  /* 0x0001281101007387 */ /* 0x000fe20000100800 */
[----:B0-----:R-:W-:-:S03]  /*1e710*/  IMAD.WIDE R4, R0, 0x2, R6 ;  /* 0x0000000200047825 */ /* 0x001fc600078e0206 */
[----:B------:R-:W4:Y:S04]  /*1e720*/  LDL.64 R6, [R1+0x1cc8] ;  /* 0x001cc80001067983 */ /* 0x000f280000100a00 */
[----:B------:R0:W-:Y:S04]  /*1e730*/  STL [R1+0x120], R16 ;  /* 0x0001201001007387 */ /* 0x0001e80000100800 */
[----:B------:R3:W4:Y:S04]  /*1e740*/  LDG.E.U16 R27, desc[UR10][R4.64] ;  /* 0x0000000a041b7981 */ /* 0x000728000c1e1500 */
[----:B0-----:R-:W4:Y:S04]  /*1e750*/  LDL.64 R16, [R1+0x1cc0] ;  /* 0x001cc00001107983 */ /* 0x001f280000100a00 */
[----:B------:R0:W-:Y:S01]  /*1e760*/  STL [R1+0x118], R26 ;  /* 0x0001181a01007387 */ /* 0x0001e20000100800 */
[----:B---3--:R-:W-:-:S03]  /*1e770*/  IMAD.WIDE R4, R0, 0x2, R14 ;  /* 0x0000000200047825 */ /* 0x008fc600078e020e */
[----:B------:R-:W3:Y:S04]  /*1e780*/  LDL.64 R14, [R1+0x1cb8] ;  /* 0x001cb800010e7983 */ /* 0x000ee80000100a00 */
[----:B------:R2:W3:Y:S04]  /*1e790*/  LDG.E.U16 R24, desc[UR10][R4.64] ;  /* 0x0000000a04187981 */ /* 0x0004e8000c1e1500 */
[----:B------:R1:W-:Y:S01]  /*1e7a0*/  STL [R1+0x114], R22 ;  /* 0x0001141601007387 */ /* 0x0003e20000100800 */
[----:B--2---:R-:W-:-:S03]  /*1e7b0*/  IMAD.WIDE R4, R0, 0x2, R12 ;  /* 0x0000000200047825 */ /* 0x004fc600078e020c */
[----:B------:R-:W2:Y:S04]  /*1e7c0*/  LDL.64 R12, [R1+0x1cb0] ;  /* 0x001cb000010c7983 */ /* 0x000ea80000100a00 */
[----:B0-----:R4:W2:Y:S04]  /*1e7d0*/  LDG.E.U16 R26, desc[UR10][R4.64] ;  /* 0x0000000a041a7981 */ /* 0x0018a8000c1e1500 */
[----:B------:R0:W-:Y:S01]  /*1e7e0*/  STL [R1+0x110], R20 ;  /* 0x0001101401007387 */ /* 0x0001e20000100800 */
[----:B----4-:R-:W-:-:S03]  /*1e7f0*/  IMAD.WIDE R4, R0, 0x2, R8 ;  /* 0x0000000200047825 */ /* 0x010fc600078e0208 */
[----:B------:R-:W4:Y:S04]  /*1e800*/  LDL.64 R8, [R1+0x1ca8] ;  /* 0x001ca80001087983 */ /* 0x000f280000100a00 */
[----:B-1----:R1:W4:Y:S04]  /*1e810*/  LDG.E.U16 R22, desc[UR10][R4.64] ;  /* 0x0000000a04167981 */ /* 0x002328000c1e1500 */
[----:B------:R-:W-:Y:S01]  /*1e820*/  STL [R1+0x10c], R25 ;  /* 0x00010c1901007387 */ /* 0x000fe20000100800 */
[----:B-1----:R-:W-:-:S03]  /*1e830*/  IMAD.WIDE R4, R0, 0x2, R10 ;  /* 0x0000000200047825 */ /* 0x002fc600078e020a */
[----:B------:R-:W4:Y:S04]  /*1e840*/  LDL.64 R10, [R1+0x1ca0] ;  /* 0x001ca000010a7983 */ /* 0x000f280000100a00 */
[----:B0-----:R0:W4:Y:S02]  /*1e850*/  LDG.E.U16 R20, desc[UR10][R4.64] ;  /* 0x0000000a04147981 */ /* 0x001124000c1e1500 */
[C---:B0-----:R-:W-:Y:S02]  /*1e860*/  IMAD.WIDE R4, R0.reuse, 0x2, R2 ;  /* 0x0000000200047825 */ /* 0x041fe400078e0202 */
[----:B------:R-:W4:Y:S04]  /*1e870*/  LDL.64 R2, [R1+0x1c98] ;  /* 0x001c980001027983 */ /* 0x000f280000100a00 */
[----:B------:R0:W-:Y:S04]  /*1e880*/  STL [R1+0x108], R18 ;  /* 0x0001081201007387 */ /* 0x0001e80000100800 */
[----:B0-----:R0:W4:Y:S02]  /*1e890*/  LDG.E.U16 R18, desc[UR10][R4.64] ;  /* 0x0000000a04127981 */ /* 0x001124000c1e1500 */
[----:B0-----:R-:W-:-:S05]  /*1e8a0*/  IMAD.WIDE R4, R0, 0x2, R6 ;  /* 0x0000000200047825 */ /* 0x001fca00078e0206 */
[----:B------:R0:W4:Y:S04]  /*1e8b0*/  LDG.E.U16 R25, desc[UR10][R4.64] ;  /* 0x0000000a04197981 */ /* 0x000128000c1e1500 */
[----:B------:R1:W-:Y:S04]  /*1e8c0*/  STL [R1+0x104], R23 ;  /* 0x0001041701007387 */ /* 0x0003e80000100800 */
[----:B------:R-:W4:Y:S01]  /*1e8d0*/  LDL.64 R6, [R1+0x1c90] ;  /* 0x001c900001067983 */ /* 0x000f220000100a00 */
[----:B0-----:R-:W-:-:S05]  /*1e8e0*/  IMAD.WIDE R4, R0, 0x2, R16 ;  /* 0x0000000200047825 */ /* 0x001fca00078e0210 */
[----:B-1----:R3:W4:Y:S04]  /*1e8f0*/  LDG.E.U16 R23, desc[UR10][R4.64] ;  /* 0x0000000a04177981 */ /* 0x002728000c1e1500 */
[----:B------:R0:W-:Y:S01]  /*1e900*/  STL [R1+0x100], R21 ;  /* 0x0001001501007387 */ /* 0x0001e20000100800 */
[----:B---3--:R-:W-:-:S03]  /*1e910*/  IMAD.WIDE R4, R0, 0x2, R14 ;  /* 0x0000000200047825 */ /* 0x008fc600078e020e */
[----:B------:R-:W3:Y:S04]  /*1e920*/  LDL.64 R14, [R1+0x1c88] ;  /* 0x001c8800010e7983 */ /* 0x000ee80000100a00 */
[----:B0-----:R2:W3:Y:S04]  /*1e930*/  LDG.E.U16 R21, desc[UR10][R4.64] ;  /* 0x0000000a04157981 */ /* 0x0014e8000c1e1500 */
[----:B------:R0:W-:Y:S04]  /*1e940*/  STL [R1+0xfc], R19 ;  /* 0x0000fc1301007387 */ /* 0x0001e80000100800 */
[----:B------:R-:W-:Y:S01]  /*1e950*/  STL [R1+0xf8], R28 ;  /* 0x0000f81c01007387 */ /* 0x000fe20000100800 */
[----:B--2---:R-:W-:-:S05]  /*1e960*/  IMAD.WIDE R4, R0, 0x2, R12 ;  /* 0x0000000200047825 */ /* 0x004fca00078e020c */
[----:B0-----:R4:W2:Y:S02]  /*1e970*/  LDG.E.U16 R19, desc[UR10][R4.64] ;  /* 0x0000000a04137981 */ /* 0x0018a4000c1e1500 */
[C---:B----4-:R-:W-:Y:S02]  /*1e980*/  IMAD.WIDE R4, R0.reuse, 0x2, R8 ;  /* 0x0000000200047825 */ /* 0x050fe400078e0208 */
[----:B------:R-:W4:Y:S04]  /*1e990*/  LDL.64 R8, [R1+0x1c80] ;  /* 0x001c800001087983 */ /* 0x000f280000100a00 */
[----:B------:R0:W2:Y:S04]  /*1e9a0*/  LDG.E.U16 R17, desc[UR10][R4.64] ;  /* 0x0000000a04117981 */ /* 0x0000a8000c1e1500 */
[----:B------:R-:W-:Y:S04]  /*1e9b0*/  STL [R1+0xf4], R27 ;  /* 0x0000f41b01007387 */ /* 0x000fe80000100800 */
[----:B------:R1:W-:Y:S01]  /*1e9c0*/  STL [R1+0xf0], R24 ;  /* 0x0000f01801007387 */ /* 0x0003e20000100800 */
[----:B0-----:R-:W-:-:S03]  /*1e9d0*/  IMAD.WIDE R4, R0, 0x2, R10 ;  /* 0x0000000200047825 */ /* 0x001fc600078e020a */
[----:B------:R-:W2:Y:S04]  /*1e9e0*/  LDL.64 R10, [R1+0x1c70] ;  /* 0x001c7000010a7983 */ /* 0x000ea80000100a00 */
[----:B------:R0:W2:Y:S02]  /*1e9f0*/  LDG.E.U16 R16, desc[UR10][R4.64] ;  /* 0x0000000a04107981 */ /* 0x0000a4000c1e1500 */
[C---:B0-----:R-:W-:Y:S02]  /*1ea00*/  IMAD.WIDE R4, R0.reuse, 0x2, R2 ;  /* 0x0000000200047825 */ /* 0x041fe400078e0202 */
[----:B------:R-:W2:Y:S04]  /*1ea10*/  LDL.64 R2, [R1+0x1c78] ;  /* 0x001c780001027983 */ /* 0x000ea80000100a00 */
[----:B-1----:R0:W3:Y:S02]  /*1ea20*/  LDG.E.U16 R24, desc[UR10][R4.64] ;  /* 0x0000000a04187981 */ /* 0x0020e4000c1e1500 */
[----:B0-----:R-:W-:-:S02]  /*1ea30*/  IMAD.WIDE R4, R0, 0x2, R6 ;  /* 0x0000000200047825 */ /* 0x001fc400078e0206 */
[----:B---3--:R-:W-:Y:S04]  /*1ea40*/  STL [R1+0x4110], R24 ;  /* 0x0041101801007387 */ /* 0x008fe80000100800 */
[----:B------:R-:W-:Y:S04]  /*1ea50*/  STL [R1+0xec], R26 ;  /* 0x0000ec1a01007387 */ /* 0x000fe80000100800 */
[----:B------:R-:W3:Y:S04]  /*1ea60*/  LDL.64 R12, [R1+0x1c68] ;  /* 0x001c6800010c7983 */ /* 0x000ee80000100a00 */
[----:B------:R-:W3:Y:S04]  /*1ea70*/  LDL.64 R6, [R1+0x1c60] ;  /* 0x001c600001067983 */ /* 0x000ee80000100a00 */
[----:B------:R0:W-:Y:S04]  /*1ea80*/  STL [R1+0xe8], R22 ;  /* 0x0000e81601007387 */ /* 0x0001e80000100800 */
[----:B0-----:R0:W4:Y:S02]  /*1ea90*/  LDG.E.U16 R22, desc[UR10][R4.64] ;  /* 0x0000000a04167981 */ /* 0x001124000c1e1500 */
[----:B0-----:R-:W-:-:S02]  /*1eaa0*/  IMAD.WIDE R4, R0, 0x2, R14 ;  /* 0x0000000200047825 */ /* 0x001fc400078e020e */
[----:B----4-:R-:W-:Y:S04]  /*1eab0*/  STL [R1+0x4114], R22 ;  /* 0x0041141601007387 */ /* 0x010fe80000100800 */
[----:B------:R0:W-:Y:S04]  /*1eac0*/  STL [R1+0xe4], R20 ;  /* 0x0000e41401007387 */ /* 0x0001e80000100800 */
[----:B------:R-:W4:Y:S04]  /*1ead0*/  LDL.64 R14, [R1+0x1c58] ;  /* 0x001c5800010e7983 */ /* 0x000f280000100a00 */
[----:B0-----:R0:W2:Y:S02]  /*1eae0*/  LDG.E.U16 R20, desc[UR10][R4.64] ;  /* 0x0000000a04147981 */ /* 0x0010a4000c1e1500 */
[----:B0-----:R-:W-:-:S02]  /*1eaf0*/  IMAD.WIDE R4, R0, 0x2, R8 ;  /* 0x0000000200047825 */ /* 0x001fc400078e0208 */
[----:B--2---:R-:W-:Y:S04]  /*1eb00*/  STL [R1+0x4118], R20 ;  /* 0x0041181401007387 */ /* 0x004fe80000100800 */
[----:B------:R0:W-:Y:S04]  /*1eb10*/  STL [R1+0xe0], R18 ;  /* 0x0000e01201007387 */ /* 0x0001e80000100800 */
[----:B------:R-:W2:Y:S04]  /*1eb20*/  LDL.64 R8, [R1+0x1c50] ;  /* 0x001c500001087983 */ /* 0x000ea80000100a00 */
[----:B0-----:R0:W3:Y:S02]  /*1eb30*/  LDG.E.U16 R18, desc[UR10][R4.64] ;  /* 0x0000000a04127981 */ /* 0x0010e4000c1e1500 */
[----:B0-----:R-:W-:-:S02]  /*1eb40*/  IMAD.WIDE R4, R0, 0x2, R2 ;  /* 0x0000000200047825 */ /* 0x001fc400078e0202 */
[----:B------:R-:W-:Y:S04]  /*1eb50*/  STL [R1+0xdc], R25 ;  /* 0x0000dc1901007387 */ /* 0x000fe80000100800 */
[----:B------:R0:W2:Y:S02]  /*1eb60*/  LDG.E.U16 R24, desc[UR10][R4.64] ;  /* 0x0000000a04187981 */ /* 0x0000a4000c1e1500 */
[C---:B0-----:R-:W-:Y:S02]  /*1eb70*/  IMAD.WIDE R4, R0.reuse, 0x2, R10 ;  /* 0x0000000200047825 */ /* 0x041fe400078e020a */
[----:B---3--:R-:W-:Y:S04]  /*1eb80*/  STL [R1+0x411c], R18 ;  /* 0x00411c1201007387 */ /* 0x008fe80000100800 */
[----:B------:R-:W3:Y:S04]  /*1eb90*/  LDL.64 R2, [R1+0x1c48] ;  /* 0x001c480001027983 */ /* 0x000ee80000100a00 */
[----:B------:R0:W-:Y:S04]  /*1eba0*/  STL [R1+0xd8], R23 ;  /* 0x0000d81701007387 */ /* 0x0001e80000100800 */
[----:B------:R-:W3:Y:S04]  /*1ebb0*/  LDL.64 R10, [R1+0x1c40] ;  /* 0x001c4000010a7983 */ /* 0x000ee80000100a00 */
[----:B0-----:R0:W3:Y:S04]  /*1ebc0*/  LDG.E.U16 R23, desc[UR10][R4.64] ;  /* 0x0000000a04177981 */ /* 0x0010e8000c1e1500 */
[----:B------:R1:W-:Y:S01]  /*1ebd0*/  STL [R1+0xd4], R21 ;  /* 0x0000d41501007387 */ /* 0x0003e20000100800 */
[----:B0-----:R-:W-:-:S05]  /*1ebe0*/  IMAD.WIDE R4, R0, 0x2, R12 ;  /* 0x0000000200047825 */ /* 0x001fca00078e020c */
[----:B-1----:R0:W3:Y:S02]  /*1ebf0*/  LDG.E.U16 R21, desc[UR10][R4.64] ;  /* 0x0000000a04157981 */ /* 0x0020e4000c1e1500 */
[----:B0-----:R-:W-:-:S05]  /*1ec00*/  IMAD.WIDE R4, R0, 0x2, R6 ;  /* 0x0000000200047825 */ /* 0x001fca00078e0206 */
[----:B------:R4:W3:Y:S04]  /*1ec10*/  LDG.E.U16 R29, desc[UR10][R4.64] ;  /* 0x0000000a041d7981 */ /* 0x0008e8000c1e1500 */
[----:B------:R-:W-:Y:S04]  /*1ec20*/  STL [R1+0xd0], R19 ;  /* 0x0000d01301007387 */ /* 0x000fe80000100800 */
[----:B------:R-:W3:Y:S04]  /*1ec30*/  LDL.64 R6, [R1+0x1c38] ;  /* 0x001c380001067983 */ /* 0x000ee80000100a00 */
[----:B------:R-:W-:Y:S04]  /*1ec40*/  STL [R1+0xcc], R17 ;  /* 0x0000cc1101007387 */ /* 0x000fe80000100800 */
[----:B------:R-:W3:Y:S01]  /*1ec50*/  LDL.64 R12, [R1+0x1c30] ;  /* 0x001c3000010c7983 */ /* 0x000ee20000100a00 */
[----:B----4-:R-:W-:-:S03]  /*1ec60*/  IMAD.WIDE R4, R0, 0x2, R14 ;  /* 0x0000000200047825 */ /* 0x010fc600078e020e */
[----:B------:R0:W-:Y:S04]  /*1ec70*/  STL [R1+0xc8], R16 ;  /* 0x0000c81001007387 */ /* 0x0001e80000100800 */
[----:B------:R2:W4:Y:S02]  /*1ec80*/  LDG.E.U16 R20, desc[UR10][R4.64] ;  /* 0x0000000a04147981 */ /* 0x000524000c1e1500 */
[----:B--2---:R-:W-:-:S05]  /*1ec90*/  IMAD.WIDE R4, R0, 0x2, R8 ;  /* 0x0000000200047825 */ /* 0x004fca00078e0208 */
[----:B------:R1:W2:Y:S04]  /*1eca0*/  LDG.E.U16 R18, desc[UR10][R4.64] ;  /* 0x0000000a04127981 */ /* 0x0002a8000c1e1500 */
[----:B---3--:R3:W-:Y:S04]  /*1ecb0*/  STL [R1+0x40fc], R29 ;  /* 0x0040fc1d01007387 */ /* 0x0087e80000100800 */
[----:B0-----:R-:W4:Y:S04]  /*1ecc0*/  LDL.64 R16, [R1+0x1c28] ;  /* 0x001c280001107983 */ /* 0x001f280000100a00 */
[----:B------:R-:W2:Y:S01]  /*1ecd0*/  LDL.64 R8, [R1+0x1c20] ;  /* 0x001c200001087983 */ /* 0x000ea20000100a00 */
[----:B-1----:R-:W-:-:S03]  /*1ece0*/  IMAD.WIDE R4, R0, 0x2, R2 ;  /* 0x0000000200047825 */ /* 0x002fc600078e0202 */
[----:B------:R-:W2:Y:S04]  /*1ecf0*/  LDL.64 R2, [R1+0x1c18] ;  /* 0x001c180001027983 */ /* 0x000ea80000100a00 */
[----:B------:R-:W2:Y:S04]  /*1ed00*/  LDL.64 R14, [R1+0x1c10] ;  /* 0x001c1000010e7983 */ /* 0x000ea80000100a00 */
[----:B------:R0:W2:Y:S02]  /*1ed10*/  LDG.E.U16 R19, desc[UR10][R4.64] ;  /* 0x0000000a04137981 */ /* 0x0000a4000c1e1500 */
[----:B0-----:R-:W-:-:S02]  /*1ed20*/  IMAD.WIDE R4, R0, 0x2, R10 ;  /* 0x0000000200047825 */ /* 0x001fc400078e020a */
[----:B------:R-:W2:Y:S04]  /*1ed30*/  LDL.64 R10, [R1+0x1c08] ;  /* 0x001c0800010a7983 */ /* 0x000ea80000100a00 */
[----:B------:R0:W2:Y:S02]  /*1ed40*/  LDG.E.U16 R22, desc[UR10][R4.64] ;  /* 0x0000000a04167981 */ /* 0x0000a4000c1e1500 */
[C---:B0-----:R-:W-:Y:S02]  /*1ed50*/  IMAD.WIDE R4, R0.reuse, 0x2, R6 ;  /* 0x0000000200047825 */ /* 0x041fe400078e0206 */
[----:B------:R-:W2:Y:S04]  /*1ed60*/  LDL.64 R6, [R1+0x1c00] ;  /* 0x001c000001067983 */ /* 0x000ea80000100a00 */
[----:B---3--:R0:W3:Y:S02]  /*1ed70*/  LDG.E.U16 R29, desc[UR10][R4.64] ;  /* 0x0000000a041d7981 */ /* 0x0080e4000c1e1500 */
[----:B0-----:R-:W-:-:S02]  /*1ed80*/  IMAD.WIDE R4, R0, 0x2, R12 ;  /* 0x0000000200047825 */ /* 0x001fc400078e020c */
[----:B------:R-:W3:Y:S04]  /*1ed90*/  LDL.64 R12, [R1+0x1bf8] ;  /* 0x001bf800010c7983 */ /* 0x000ee80000100a00 */
[----:B------:R4:W3:Y:S04]  /*1eda0*/  LDG.E.U16 R28, desc[UR10][R4.64] ;  /* 0x0000000a041c7981 */ /* 0x0008e8000c1e1500 */
[----:B------:R0:W-:Y:S04]  /*1edb0*/  STL [R1+0xb4], R24 ;  /* 0x0000b41801007387 */ /* 0x0001e80000100800 */
[----:B------:R1:W-:Y:S01]  /*1edc0*/  STL [R1+0xac], R23 ;  /* 0x0000ac1701007387 */ /* 0x0003e20000100800 */
[----:B----4-:R-:W-:-:S05]  /*1edd0*/  IMAD.WIDE R4, R0, 0x2, R16 ;  /* 0x0000000200047825 */ /* 0x010fca00078e0210 */
[----:B------:R2:W4:Y:S02]  /*1ede0*/  LDG.E.U16 R27, desc[UR10][R4.64] ;  /* 0x0000000a041b7981 */ /* 0x000524000c1e1500 */
[C---:B--2---:R-:W-:Y:S02]  /*1edf0*/  IMAD.WIDE R4, R0.reuse, 0x2, R8 ;  /* 0x0000000200047825 */ /* 0x044fe400078e0208 */
[----:B------:R-:W2:Y:S04]  /*1ee00*/  LDL.64 R8, [R1+0x1b98] ;  /* 0x001b980001087983 */ /* 0x000ea80000100a00 */
[----:B------:R0:W4:Y:S04]  /*1ee10*/  LDG.E.U16 R17, desc[UR10][R4.64] ;  /* 0x0000000a04117981 */ /* 0x000128000c1e1500 */
[----:B------:R-:W-:Y:S01]  /*1ee20*/  STL [R1+0xa4], R21 ;  /* 0x0000a41501007387 */ /* 0x000fe20000100800 */
[----:B0-----:R-:W-:-:S03]  /*1ee30*/  IMAD.WIDE R4, R0, 0x2, R2 ;  /* 0x0000000200047825 */ /* 0x001fc600078e0202 */
[----:B------:R-:W4:Y:S04]  /*1ee40*/  LDL.64 R2, [R1+0x1b90] ;  /* 0x001b900001027983 */ /* 0x000f280000100a00 */
[----:B------:R0:W4:Y:S02]  /*1ee50*/  LDG.E.U16 R26, desc[UR10][R4.64] ;  /* 0x0000000a041a7981 */ /* 0x000124000c1e1500 */
[----:B0-----:R-:W-:-:S05]  /*1ee60*/  IMAD.WIDE R4, R0, 0x2, R14 ;  /* 0x0000000200047825 */ /* 0x001fca00078e020e */
[----:B------:R0:W4:Y:S02]  /*1ee70*/  LDG.E.U16 R25, desc[UR10][R4.64] ;  /* 0x0000000a04197981 */ /* 0x000124000c1e1500 */
[C---:B0-----:R-:W-:Y:S02]  /*1ee80*/  IMAD.WIDE R4, R0.reuse, 0x2, R10 ;  /* 0x0000000200047825 */ /* 0x041fe400078e020a */
[----:B------:R-:W4:Y:S04]  /*1ee90*/  LDL.64 R10, [R1+0x1b88] ;  /* 0x001b8800010a7983 */ /* 0x000f280000100a00 */
[----:B------:R0:W4:Y:S04]  /*1eea0*/  LDG.E.U16 R24, desc[UR10][R4.64] ;  /* 0x0000000a04187981 */ /* 0x000128000c1e1500 */
[----:B------:R3:W-:Y:S01]  /*1eeb0*/  STL [R1+0xb0], R20 ;  /* 0x0000b01401007387 */ /* 0x0007e20000100800 */
[----:B0-----:R-:W-:-:S03]  /*1eec0*/  IMAD.WIDE R4, R0, 0x2, R6 ;  /* 0x0000000200047825 */ /* 0x001fc600078e0206 */
[----:B------:R-:W4:Y:S04]  /*1eed0*/  LDL.64 R6, [R1+0x1b80] ;  /* 0x001b800001067983 */ /* 0x000f280000100a00 */
[----:B-1----:R0:W4:Y:S04]  /*1eee0*/  LDG.E.U16 R23, desc[UR10][R4.64] ;  /* 0x0000000a04177981 */ /* 0x002128000c1e1500 */
[----:B------:R-:W-:Y:S04]  /*1eef0*/  STL [R1+0xa8], R18 ;  /* 0x0000a81201007387 */ /* 0x000fe80000100800 */
[----:B---3--:R-:W3:Y:S01]  /*1ef00*/  LDL.64 R20, [R1+0x1bf0] ;  /* 0x001bf00001147983 */ /* 0x008ee20000100a00 */
[----:B0-----:R-:W-:-:S03]  /*1ef10*/  IMAD.WIDE R4, R0, 0x2, R12 ;  /* 0x0000000200047825 */ /* 0x001fc600078e020c */
[----:B------:R0:W-:Y:S04]  /*1ef20*/  STL [R1+0xa0], R19 ;  /* 0x0000a01301007387 */ /* 0x0001e80000100800 */
[----:B0-----:R-:W3:Y:S04]  /*1ef30*/  LDL.64 R18, [R1+0x1be8] ;  /* 0x001be80001127983 */ /* 0x001ee80000100a00 */
[----:B------:R0:W-:Y:S04]  /*1ef40*/  STL [R1+0x98], R22 ;  /* 0x0000981601007387 */ /* 0x0001e80000100800 */
[----:B------:R-:W3:Y:S04]  /*1ef50*/  LDL.64 R14, [R1+0x1be0] ;  /* 0x001be000010e7983 */ /* 0x000ee80000100a00 */
[----:B0-----:R2:W3:Y:S02]  /*1ef60*/  LDG.E.U16 R22, desc[UR10][R4.64] ;  /* 0x0000000a04167981 */ /* 0x0014e4000c1e1500 */
[----:B--2---:R-:W-:-:S05]  /*1ef70*/  IMAD.WIDE R4, R0, 0x2, R8 ;  /* 0x0000000200047825 */ /* 0x004fca00078e0208 */
[----:B------:R4:W2:Y:S02]  /*1ef80*/  LDG.E.U16 R16, desc[UR10][R4.64] ;  /* 0x0000000a04107981 */ /* 0x0008a4000c1e1500 */
[----:B----4-:R-:W-:-:S05]  /*1ef90*/  IMAD.WIDE R4, R0, 0x2, R2 ;  /* 0x0000000200047825 */ /* 0x010fca00078e0202 */
[----:B------:R0:W4:Y:S02]  /*1efa0*/  LDG.E.U16 R12, desc[UR10][R4.64] ;  /* 0x0000000a040c7981 */ /* 0x000124000c1e1500 */
[----:B0-----:R-:W-:-:S05]  /*1efb0*/  IMAD.WIDE R4, R0, 0x2, R10 ;  /* 0x0000000200047825 */ /* 0x001fca00078e020a */
[----:B------:R0:W3:Y:S02]  /*1efc0*/  LDG.E.U16 R11, desc[UR10][R4.64] ;  /* 0x0000000a040b7981 */ /* 0x0000e4000c1e1500 */
[----:B0-----:R-:W-:-:S05]  /*1efd0*/  IMAD.WIDE R4, R0, 0x2, R6 ;  /* 0x0000000200047825 */ /* 0x001fca00078e0206 */
[----:B------:R3:W3:Y:S04]  /*1efe0*/  LDG.E.U16 R10, desc[UR10][R4.64] ;  /* 0x0000000a040a7981 */ /* 0x0006e8000c1e1500 */
[----:B--2---:R-:W-:Y:S04]  /*1eff0*/  STL [R1+0x4120], R16 ;  /* 0x0041201001007387 */ /* 0x004fe80000100800 */
[----:B------:R-:W2:Y:S04]  /*1f000*/  LDL.64 R8, [R1+0x1bd8] ;  /* 0x001bd80001087983 */ /* 0x000ea80000100a00 */
[----:B------:R-:W-:Y:S04]  /*1f010*/  STL [R1+0x94], R29 ;  /* 0x0000941d01007387 */ /* 0x000fe80000100800 */
[----:B------:R-:W2:Y:S04]  /*1f020*/  LDL.64 R2, [R1+0x1bd0] ;  /* 0x001bd00001027983 */ /* 0x000ea80000100a00 */
[----:B----4-:R-:W-:Y:S04]  /*1f030*/  STL [R1+0x4124], R12 ;  /* 0x0041240c01007387 */ /* 0x010fe80000100800 */
[----:B------:R-:W-:Y:S01]  /*1f040*/  STL [R1+0x90], R28 ;  /* 0x0000901c01007387 */ /* 0x000fe20000100800 */
[----:B---3--:R-:W-:-:S03]  /*1f050*/  IMAD.WIDE R4, R0, 0x2, R20 ;  /* 0x0000000200047825 */ /* 0x008fc600078e0214 */
[----:B------:R-:W-:Y:S04]  /*1f060*/  STL [R1+0x4128], R11 ;  /* 0x0041280b01007387 */ /* 0x000fe80000100800 */
[----:B------:R0:W-:Y:S04]  /*1f070*/  STL [R1+0x8c], R27 ;  /* 0x00008c1b01007387 */ /* 0x0001e80000100800 */
[----:B------:R-:W3:Y:S04]  /*1f080*/  LDL.64 R6, [R1+0x1bc8] ;  /* 0x001bc80001067983 */ /* 0x000ee80000100a00 */
[----:B------:R1:W-:Y:S04]  /*1f090*/  STL [R1+0x88], R17 ;  /* 0x0000881101007387 */ /* 0x0003e80000100800 */
[----:B------:R-:W-:Y:S04]  /*1f0a0*/  STL [R1+0x412c], R10 ;  /* 0x00412c0a01007387 */ /* 0x000fe80000100800 */
[----:B0-----:R0:W4:Y:S04]  /*1f0b0*/  LDG.E.U16 R27, desc[UR10][R4.64] ;  /* 0x0000000a041b7981 */ /* 0x001128000c1e1500 */
[----:B-1----:R-:W3:Y:S04]  /*1f0c0*/  LDL.64 R16, [R1+0x1bc0] ;  /* 0x001bc00001107983 */ /* 0x002ee80000100a00 */
[----:B------:R1:W-:Y:S01]  /*1f0d0*/  STL [R1+0x84], R26 ;  /* 0x0000841a01007387 */ /* 0x0003e20000100800 */
[----:B0-----:R-:W-:-:S03]  /*1f0e0*/  IMAD.WIDE R4, R0, 0x2, R18 ;  /* 0x0000000200047825 */ /* 0x001fc600078e0212 */
[----:B------:R0:W-:Y:S04]  /*1f0f0*/  STL [R1+0x80], R25 ;  /* 0x0000801901007387 */ /* 0x0001e80000100800 */
[----:B------:R-:W4:Y:S04]  /*1f100*/  LDL.64 R12, [R1+0x1bb8] ;  /* 0x001bb800010c7983 */ /* 0x000f280000100a00 */
[----:B-1----:R1:W4:Y:S04]  /*1f110*/  LDG.E.U16 R26, desc[UR10][R4.64] ;  /* 0x0000000a041a7981 */ /* 0x002328000c1e1500 */
[----:B------:R-:W-:Y:S01]  /*1f120*/  STL [R1+0x7c], R24 ;  /* 0x00007c1801007387 */ /* 0x000fe20000100800 */
[----:B-1----:R-:W-:-:S03]  /*1f130*/  IMAD.WIDE R4, R0, 0x2, R14 ;  /* 0x0000000200047825 */ /* 0x002fc600078e020e */
[----:B------:R-:W4:Y:S04]  /*1f140*/  LDL.64 R14, [R1+0x1b78] ;  /* 0x001b7800010e7983 */ /* 0x000f280000100a00 */
[----:B------:R2:W4:Y:S04]  /*1f150*/  LDG.E.U16 R21, desc[UR10][R4.64] ;  /* 0x0000000a04157981 */ /* 0x000528000c1e1500 */
[----:B------:R1:W-:Y:S04]  /*1f160*/  STL [R1+0x78], R23 ;  /* 0x0000781701007387 */ /* 0x0003e80000100800 */
[----:B------:R-:W4:Y:S01]  /*1f170*/  LDL.64 R10, [R1+0x1b70] ;  /* 0x001b7000010a7983 */ /* 0x000f220000100a00 */
[----:B--2---:R-:W-:-:S05]  /*1f180*/  IMAD.WIDE R4, R0, 0x2, R8 ;  /* 0x0000000200047825 */ /* 0x004fca00078e0208 */
[----:B------:R2:W4:Y:S02]  /*1f190*/  LDG.E.U16 R20, desc[UR10][R4.64] ;  /* 0x0000000a04147981 */ /* 0x000524000c1e1500 */
[C---:B--2---:R-:W-:Y:S02]  /*1f1a0*/  IMAD.WIDE R4, R0.reuse, 0x2, R2 ;  /* 0x0000000200047825 */ /* 0x044fe400078e0202 */
[----:B------:R-:W2:Y:S04]  /*1f1b0*/  LDL.64 R2, [R1+0x1b68] ;  /* 0x001b680001027983 */ /* 0x000ea80000100a00 */
[----:B------:R1:W-:Y:S04]  /*1f1c0*/  STL [R1+0x74], R22 ;  /* 0x0000741601007387 */ /* 0x0003e80000100800 */
[----:B------:R-:W2:Y:S04]  /*1f1d0*/  LDL.64 R8, [R1+0x1b60] ;  /* 0x001b600001087983 */ /* 0x000ea80000100a00 */
[----:B0-----:R3:W2:Y:S02]  /*1f1e0*/  LDG.E.U16 R25, desc[UR10][R4.64] ;  /* 0x0000000a04197981 */ /* 0x0016a4000c1e1500 */
[----:B---3--:R-:W-:-:S02]  /*1f1f0*/  IMAD.WIDE R4, R0, 0x2, R16 ;  /* 0x0000000200047825 */ /* 0x008fc400078e0210 */
[----:B------:R-:W3:Y:S04]  /*1f200*/  LDL.64 R16, [R1+0x1bb0] ;  /* 0x001bb00001107983 */ /* 0x000ee80000100a00 */
[----:B------:R4:W3:Y:S02]  /*1f210*/  LDG.E.U16 R19, desc[UR10][R4.64] ;  /* 0x0000000a04137981 */ /* 0x0008e4000c1e1500 */
[C---:B----4-:R-:W-:Y:S02]  /*1f220*/  IMAD.WIDE R4, R0.reuse, 0x2, R12 ;  /* 0x0000000200047825 */ /* 0x050fe400078e020c */
[----:B------:R-:W4:Y:S04]  /*1f230*/  LDL.64 R12, [R1+0x1ba8] ;  /* 0x001ba800010c7983 */ /* 0x000f280000100a00 */
[----:B------:R0:W4:Y:S02]  /*1f240*/  LDG.E.U16 R18, desc[UR10][R4.64] ;  /* 0x0000000a04127981 */ /* 0x000124000c1e1500 */
[----:B0-----:R-:W-:-:S02]  /*1f250*/  IMAD.WIDE R4, R0, 0x2, R14 ;  /* 0x0000000200047825 */ /* 0x001fc400078e020e */
[----:B------:R-:W4:Y:S04]  /*1f260*/  LDL.64 R14, [R1+0x1b58] ;  /* 0x001b5800010e7983 */ /* 0x000f280000100a00 */
[----:B-1----:R0:W4:Y:S02]  /*1f270*/  LDG.E.U16 R23, desc[UR10][R4.64] ;  /* 0x0000000a04177981 */ /* 0x002124000c1e1500 */
[C---:B0-----:R-:W-:Y:S02]  /*1f280*/  IMAD.WIDE R4, R0.reuse, 0x2, R10 ;  /* 0x0000000200047825 */ /* 0x041fe400078e020a */
[----:B------:R-:W4:Y:S04]  /*1f290*/  LDL.64 R10, [R1+0x1b50] ;  /* 0x001b5000010a7983 */ /* 0x000f280000100a00 */
[----:B------:R2:W4:Y:S01]  /*1f2a0*/  LDG.E.U16 R22, desc[UR10][R4.64] ;  /* 0x0000000a04167981 */ /* 0x000522000c1e1500 */
[----:B------:R-:W-:-:S05]  /*1f2b0*/  IMAD.WIDE R6, R0, 0x2, R6 ;  /* 0x0000000200067825 */ /* 0x000fca00078e0206 */
[----:B------:R-:W4:Y:S04]  /*1f2c0*/  LDG.E.U16 R24, desc[UR10][R6.64] ;  /* 0x0000000a06187981 */ /* 0x000f28000c1e1500 */
[----:B------:R-:W4:Y:S01]  /*1f2d0*/  LDL.64 R6, [R1+0x1ba0] ;  /* 0x001ba00001067983 */ /* 0x000f220000100a00 */
[----:B--2---:R-:W-:-:S05]  /*1f2e0*/  IMAD.WIDE R4, R0, 0x2, R2 ;  /* 0x0000000200047825 */ /* 0x004fca00078e0202 */
[----:B------:R0:W2:Y:S02]  /*1f2f0*/  LDG.E.U16 R2, desc[UR10][R4.64] ;  /* 0x0000000a04027981 */ /* 0x0000a4000c1e1500 */
[----:B0-----:R-:W-:-:S05]  /*1f300*/  IMAD.WIDE R4, R0, 0x2, R8 ;  /* 0x0000000200047825 */ /* 0x001fca00078e0208 */
[----:B------:R3:W4:Y:S04]  /*1f310*/  LDG.E.U16 R28, desc[UR10][R4.64] ;  /* 0x0000000a041c7981 */ /* 0x000728000c1e1500 */
[----:B------:R-:W-:Y:S01]  /*1f320*/  STL [R1+0x70], R27 ;  /* 0x0000701b01007387 */ /* 0x000fe20000100800 */
[----:B---3--:R-:W-:-:S03]  /*1f330*/  IMAD.WIDE R4, R0, 0x2, R16 ;  /* 0x0000000200047825 */ /* 0x008fc600078e0210 */
[----:B--2---:R-:W-:Y:S04]  /*1f340*/  STL [R1+0x4100], R2 ;  /* 0x0041000201007387 */ /* 0x004fe80000100800 */
[----:B------:R-:W2:Y:S04]  /*1f350*/  LDL.64 R8, [R1+0x1b48] ;  /* 0x001b480001087983 */ /* 0x000ea80000100a00 */
[----:B------:R-:W-:Y:S04]  /*1f360*/  STL [R1+0x6c], R26 ;  /* 0x00006c1a01007387 */ /* 0x000fe80000100800 */
[----:B----4-:R-:W-:Y:S04]  /*1f370*/  STL [R1+0x4104], R28 ;  /* 0x0041041c01007387 */ /* 0x010fe80000100800 */
[----:B------:R0:W-:Y:S04]  /*1f380*/  STL [R1+0x64], R21 ;  /* 0x0000641501007387 */ /* 0x0001e80000100800 */
[----:B------:R-:W3:Y:S04]  /*1f390*/  LDL.64 R16, [R1+0x1b40] ;  /* 0x001b400001107983 */ /* 0x000ee80000100a00 */
[----:B------:R1:W-:Y:S04]  /*1f3a0*/  STL [R1+0x5c], R20 ;  /* 0x00005c1401007387 */ /* 0x0003e80000100800 */
[----:B0-----:R0:W4:Y:S02]  /*1f3b0*/  LDG.E.U16 R21, desc[UR10][R4.64] ;  /* 0x0000000a04157981 */ /* 0x001124000c1e1500 */
[----:B0-----:R-:W-:-:S02]  /*1f3c0*/  IMAD.WIDE R4, R0, 0x2, R12 ;  /* 0x0000000200047825 */ /* 0x001fc400078e020c */
[----:B------:R-:W4:Y:S04]  /*1f3d0*/  LDL.64 R12, [R1+0x1b38] ;  /* 0x001b3800010c7983 */ /* 0x000f280000100a00 */
[----:B-1----:R0:W4:Y:S04]  /*1f3e0*/  LDG.E.U16 R20, desc[UR10][R4.64] ;  /* 0x0000000a04147981 */ /* 0x002128000c1e1500 */
[----:B------:R-:W-:Y:S01]  /*1f3f0*/  STL [R1+0x54], R25 ;  /* 0x0000541901007387 */ /* 0x000fe20000100800 */
[----:B0-----:R-:W-:-:S03]  /*1f400*/  IMAD.WIDE R4, R0, 0x2, R6 ;  /* 0x0000000200047825 */ /* 0x001fc600078e0206 */
[----:B------:R-:W4:Y:S04]  /*1f410*/  LDL.64 R6, [R1+0x1b30] ;  /* 0x001b300001067983 */ /* 0x000f280000100a00 */
[----:B------:R-:W-:Y:S04]  /*1f420*/  STL [R1+0x4c], R24 ;  /* 0x00004c1801007387 */ /* 0x000fe80000100800 */
[----:B------:R-:W4:Y:S04]  /*1f430*/  LDL.64 R2, [R1+0x1b28] ;  /* 0x001b280001027983 */ /* 0x000f280000100a00 */
[----:B------:R0:W4:Y:S04]  /*1f440*/  LDG.E.U16 R29, desc[UR10][R4.64] ;  /* 0x0000000a041d7981 */ /* 0x000128000c1e1500 */
[----:B------:R1:W-:Y:S01]  /*1f450*/  STL [R1+0x48], R19 ;  /* 0x0000481301007387 */ /* 0x0003e20000100800 */
[----:B0-----:R-:W-:-:S03]  /*1f460*/  IMAD.WIDE R4, R0, 0x2, R14 ;  /* 0x0000000200047825 */ /* 0x001fc600078e020e */
[----:B------:R-:W4:Y:S04]  /*1f470*/  LDL.64 R14, [R1+0x1b20] ;  /* 0x001b2000010e7983 */ /* 0x000f280000100a00 */
[----:B------:R0:W4:Y:S02]  /*1f480*/  LDG.E.U16 R28, desc[UR10][R4.64] ;  /* 0x0000000a041c7981 */ /* 0x000124000c1e1500 */
[C---:B0-----:R-:W-:Y:S02]  /*1f490*/  IMAD.WIDE R4, R0.reuse, 0x2, R10 ;  /* 0x0000000200047825 */ /* 0x041fe400078e020a */
[----:B------:R-:W4:Y:S04]  /*1f4a0*/  LDL.64 R10, [R1+0x1b18] ;  /* 0x001b1800010a7983 */ /* 0x000f280000100a00 */
[----:B-1----:R2:W4:Y:S04]  /*1f4b0*/  LDG.E.U16 R19, desc[UR10][R4.64] ;  /* 0x0000000a04137981 */ /* 0x002528000c1e1500 */
[----:B------:R0:W-:Y:S01]  /*1f4c0*/  STL [R1+0x44], R18 ;  /* 0x0000441201007387 */ /* 0x0001e20000100800 */
[----:B--2---:R-:W-:-:S03]  /*1f4d0*/  IMAD.WIDE R4, R0, 0x2, R8 ;  /* 0x0000000200047825 */ /* 0x004fc600078e0208 */
[----:B------:R-:W2:Y:S04]  /*1f4e0*/  LDL.64 R8, [R1+0x1b10] ;  /* 0x001b100001087983 */ /* 0x000ea80000100a00 */
[----:B0-----:R3:W2:Y:S02]  /*1f4f0*/  LDG.E.U16 R18, desc[UR10][R4.64] ;  /* 0x0000000a04127981 */ /* 0x0016a4000c1e1500 */
[----:B---3--:R-:W-:-:S05]  /*1f500*/  IMAD.WIDE R4, R0, 0x2, R16 ;  /* 0x0000000200047825 */ /* 0x008fca00078e0210 */
[----:B------:R4:W3:Y:S04]  /*1f510*/  LDG.E.U16 R27, desc[UR10][R4.64] ;  /* 0x0000000a041b7981 */ /* 0x0008e8000c1e1500 */
[----:B------:R0:W-:Y:S04]  /*1f520*/  STL [R1+0x3c], R23 ;  /* 0x00003c1701007387 */ /* 0x0001e80000100800 */
[----:B------:R1:W-:Y:S01]  /*1f530*/  STL [R1+0x34], R22 ;  /* 0x0000341601007387 */ /* 0x0003e20000100800 */
[----:B----4-:R-:W-:-:S03]  /*1f540*/  IMAD.WIDE R4, R0, 0x2, R12 ;  /* 0x0000000200047825 */ /* 0x010fc600078e020c */
[----:B------:R-:W4:Y:S04]  /*1f550*/  LDL.64 R12, [R1+0x1b08] ;  /* 0x001b0800010c7983 */ /* 0x000f280000100a00 */
[----:B------:R0:W3:Y:S02]  /*1f560*/  LDG.E.U16 R26, desc[UR10][R4.64] ;  /* 0x0000000a041a7981 */ /* 0x0000e4000c1e1500 */
[C---:B0-----:R-:W-:Y:S02]  /*1f570*/  IMAD.WIDE R4, R0.reuse, 0x2, R6 ;  /* 0x0000000200047825 */ /* 0x041fe400078e0206 */
[----:B------:R-:W3:Y:S04]  /*1f580*/  LDL.64 R6, [R1+0x1b00] ;  /* 0x001b000001067983 */ /* 0x000ee80000100a00 */
[----:B------:R0:W3:Y:S02]  /*1f590*/  LDG.E.U16 R25, desc[UR10][R4.64] ;  /* 0x0000000a04197981 */ /* 0x0000e4000c1e1500 */
[----:B0-----:R-:W-:-:S02]  /*1f5a0*/  IMAD.WIDE R4, R0, 0x2, R2 ;  /* 0x0000000200047825 */ /* 0x001fc400078e0202 */
[----:B------:R-:W3:Y:S04]  /*1f5b0*/  LDL.64 R2, [R1+0x1af8] ;  /* 0x001af80001027983 */ /* 0x000ee80000100a00 */
[----:B------:R0:W3:Y:S04]  /*1f5c0*/  LDG.E.U16 R24, desc[UR10][R4.64] ;  /* 0x0000000a04187981 */ /* 0x0000e8000c1e1500 */
[----:B------:R-:W-:Y:S01]  /*1f5d0*/  STL [R1+0x40], R21 ;  /* 0x0000401501007387 */ /* 0x000fe20000100800 */
[----:B0-----:R-:W-:-:S05]  /*1f5e0*/  IMAD.WIDE R4, R0, 0x2, R14 ;  /* 0x0000000200047825 */ /* 0x001fca00078e020e */
[----:B------:R0:W3:Y:S02]  /*1f5f0*/  LDG.E.U16 R23, desc[UR10][R4.64] ;  /* 0x0000000a04177981 */ /* 0x0000e4000c1e1500 */
[C---:B0-----:R-:W-:Y:S02]  /*1f600*/  IMAD.WIDE R4, R0.reuse, 0x2, R10 ;  /* 0x0000000200047825 */ /* 0x041fe400078e020a */
[----:B------:R-:W3:Y:S04]  /*1f610*/  LDL.64 R10, [R1+0x1af0] ;  /* 0x001af000010a7983 */ /* 0x000ee80000100a00 */
[----:B------:R0:W-:Y:S04]  /*1f620*/  STL [R1+0x38], R20 ;  /* 0x0000381401007387 */ /* 0x0001e80000100800 */
[----:B------:R-:W3:Y:S04]  /*1f630*/  LDL.64 R14, [R1+0x1ae0] ;  /* 0x001ae000010e7983 */ /* 0x000ee80000100a00 */
[----:B-1----:R2:W3:Y:S04]  /*1f640*/  LDG.E.U16 R22, desc[UR10][R4.64] ;  /* 0x0000000a04167981 */ /* 0x0024e8000c1e1500 */
[----:B0-----:R-:W3:Y:S01]  /*1f650*/  LDL.64 R20, [R1+0x1ae8] ;  /* 0x001ae80001147983 */ /* 0x001ee20000100a00 */
[----:B--2---:R-:W-:-:S05]  /*1f660*/  IMAD.WIDE R4, R0, 0x2, R8 ;  /* 0x0000000200047825 */ /* 0x004fca00078e0208 */
[----:B------:R4:W2:Y:S02]  /*1f670*/  LDG.E.U16 R9, desc[UR10][R4.64] ;  /* 0x0000000a04097981 */ /* 0x0008a4000c1e1500 */
[----:B----4-:R-:W-:-:S05]  /*1f680*/  IMAD.WIDE R4, R0, 0x2, R12 ;  /* 0x0000000200047825 */ /* 0x010fca00078e020c */
[----:B------:R3:W4:Y:S02]  /*1f690*/  LDG.E.U16 R8, desc[UR10][R4.64] ;  /* 0x0000000a04087981 */ /* 0x000724000c1e1500 */
[----:B---3--:R-:W-:-:S05]  /*1f6a0*/  IMAD.WIDE R4, R0, 0x2, R6 ;  /* 0x0000000200047825 */ /* 0x008fca00078e0206 */
[----:B------:R0:W3:Y:S02]  /*1f6b0*/  LDG.E.U16 R7, desc[UR10][R4.64] ;  /* 0x0000000a04077981 */ /* 0x0000e4000c1e1500 */
[----:B0-----:R-:W-:-:S05]  /*1f6c0*/  IMAD.WIDE R4, R0, 0x2, R2 ;  /* 0x0000000200047825 */ /* 0x001fca00078e0202 */
[----:B------:R0:W3:Y:S02]  /*1f6d0*/  LDG.E.U16 R3, desc[UR10][R4.64] ;  /* 0x0000000a04037981 */ /* 0x0000e4000c1e1500 */
[----:B0-----:R-:W-:-:S05]  /*1f6e0*/  IMAD.WIDE R4, R0, 0x2, R10 ;  /* 0x0000000200047825 */ /* 0x001fca00078e020a */
[----:B------:R0:W3:Y:S01]  /*1f6f0*/  LDG.E.U16 R6, desc[UR10][R4.64] ;  /* 0x0000000a04067981 */ /* 0x0000e2000c1e1500 */
[----:B------:R-:W-:-:S04]  /*1f700*/  IMAD.WIDE R14, R0, 0x2, R14 ;  /* 0x00000002000e7825 */ /* 0x000fc800078e020e */
[----:B0-----:R-:W-:-:S06]  /*1f710*/  IMAD.WIDE R4, R0, 0x2, R20 ;  /* 0x0000000200047825 */ /* 0x001fcc00078e0214 */
[----:B------:R-:W3:Y:S04]  /*1f720*/  LDG.E.U16 R5, desc[UR10][R4.64] ;  /* 0x0000000a04057981 */ /* 0x000ee8000c1e1500 */
[----:B------:R-:W3:Y:S04]  /*1f730*/  LDG.E.U16 R4, desc[UR10][R14.64] ;  /* 0x0000000a0e047981 */ /* 0x000ee8000c1e1500 */
[----:B------:R-:W-:Y:S04]  /*1f740*/  STL [R1+0x30], R29 ;  /* 0x0000301d01007387 */ /* 0x000fe80000100800 */
[----:B--2---:R-:W-:Y:S04]  /*1f750*/  STL [R1+0x40d0], R9 ;  /* 0x0040d00901007387 */ /* 0x004fe80000100800 */
[----:B------:R-:W2:Y:S04]  /*1f760*/  LDL.64 R12, [R1+0x1ad8] ;  /* 0x001ad800010c7983 */ /* 0x000ea80000100a00 */
[----:B------:R-:W-:Y:S04]  /*1f770*/  STL [R1+0x24], R28 ;  /* 0x0000241c01007387 */ /* 0x000fe80000100800 */
[----:B----4-:R-:W-:Y:S04]  /*1f780*/  STL [R1+0x40d4], R8 ;  /* 0x0040d40801007387 */ /* 0x010fe80000100800 */
[----:B------:R-:W-:Y:S04]  /*1f790*/  STL [R1+0x20], R19 ;  /* 0x0000201301007387 */ /* 0x000fe80000100800 */
[----:B------:R-:W4:Y:S04]  /*1f7a0*/  LDL.64 R16, [R1+0x1ad0] ;  /* 0x001ad00001107983 */ /* 0x000f280000100a00 */
[----:B---3--:R-:W-:Y:S04]  /*1f7b0*/  STL [R1+0x40d8], R7 ;  /* 0x0040d80701007387 */ /* 0x008fe80000100800 */
[----:B------:R0:W-:Y:S04]  /*1f7c0*/  STL [R1+0x1c], R18 ;  /* 0x00001c1201007387 */ /* 0x0001e80000100800 */
[----:B0-----:R-:W3:Y:S04]  /*1f7d0*/  LDL.64 R18, [R1+0x1ac8] ;  /* 0x001ac80001127983 */ /* 0x001ee80000100a00 */
[----:B------:R-:W-:Y:S04]  /*1f7e0*/  STL [R1+0x18], R27 ;  /* 0x0000181b01007387 */ /* 0x000fe80000100800 */
[----:B------:R-:W-:Y:S04]  /*1f7f0*/  STL [R1+0x40b0], R3 ;  /* 0x0040b00301007387 */ /* 0x000fe80000100800 */
[----:B------:R-:W3:Y:S04]  /*1f800*/  LDL.64 R10, [R1+0x1ac0] ;  /* 0x001ac000010a7983 */ /* 0x000ee80000100a00 */
[----:B------:R-:W-:Y:S04]  /*1f810*/  STL [R1+0x14], R26 ;  /* 0x0000141a01007387 */ /* 0x000fe80000100800 */
[----:B------:R0:W-:Y:S04]  /*1f820*/  STL [R1+0x40b4], R6 ;  /* 0x0040b40601007387 */ /* 0x0001e80000100800 */
[----:B------:R-:W-:Y:S04]  /*1f830*/  STL [R1+0x10], R25 ;  /* 0x0000101901007387 */ /* 0x000fe80000100800 */
[----:B------:R-:W3:Y:S04]  /*1f840*/  LDL.64 R8, [R1+0x1ab8] ;  /* 0x001ab80001087983 */ /* 0x000ee80000100a00 */
[----:B------:R-:W-:Y:S04]  /*1f850*/  STL [R1+0x40b8], R5 ;  /* 0x0040b80501007387 */ /* 0x000fe80000100800 */
[----:B------:R-:W-:Y:S04]  /*1f860*/  STL [R1+0xc], R24 ;  /* 0x00000c1801007387 */ /* 0x000fe80000100800 */
[----:B0-----:R-:W3:Y:S04]  /*1f870*/  LDL.64 R6, [R1+0x1ab0] ;  /* 0x001ab00001067983 */ /* 0x001ee80000100a00 */
[----:B------:R-:W-:Y:S04]  /*1f880*/  STL [R1+0x8], R23 ;  /* 0x0000081701007387 */ /* 0x000fe80000100800 */
[----:B------:R0:W-:Y:S04]  /*1f890*/  STL [R1+0x40bc], R4 ;  /* 0x0040bc0401007387 */ /* 0x0001e80000100800 */
[----:B------:R-:W-:Y:S04]  /*1f8a0*/  STL [R1+0x4], R22 ;  /* 0x0000041601007387 */ /* 0x000fe80000100800 */
[----:B------:R-:W3:Y:S04]  /*1f8b0*/  LDL.64 R2, [R1+0x1aa0] ;  /* 0x001aa00001027983 */ /* 0x000ee80000100a00 */
        /* <DEDUP_REMOVED lines=10> */
[----:B------:R0:W3:Y:S02]  /*1f960*/  LDG.E.U16 R23, desc[UR10][R14.64] ;  /* 0x0000000a0e177981 */ /* 0x0000e4000c1e1500 */
[----:B0-----:R-:W-:-:S05]  /*1f970*/  IMAD.WIDE R14, R0, 0x2, R6 ;  /* 0x00000002000e7825 */ /* 0x001fca00078e0206 */
[----:B------:R0:W3:Y:S02]  /*1f980*/  LDG.E.U16 R25, desc[UR10][R14.64] ;  /* 0x0000000a0e197981 */ /* 0x0000e4000c1e1500 */
[----:B0-----:R-:W-:-:S05]  /*1f990*/  IMAD.WIDE R14, R0, 0x2, R4 ;  /* 0x00000002000e7825 */ /* 0x001fca00078e0204 */
[----:B------:R0:W3:Y:S02]  /*1f9a0*/  LDG.E.U16 R27, desc[UR10][R14.64] ;  /* 0x0000000a0e1b7981 */ /* 0x0000e4000c1e1500 */
[----:B0-----:R-:W-:-:S06]  /*1f9b0*/  IMAD.WIDE R14, R0, 0x2, R2 ;  /* 0x00000002000e7825 */ /* 0x001fcc00078e0202 */
[----:B------:R0:W3:Y:S04]  /*1f9c0*/  LDG.E.U16 R14, desc[UR10][R14.64] ;  /* 0x0000000a0e0e7981 */ /* 0x0000e8000c1e1500 */
[----:B--2---:R-:W-:Y:S04]  /*1f9d0*/  STL [R1+0x4090], R13 ;  /* 0x0040900d01007387 */ /* 0x004fe80000100800 */
[----:B----4-:R-:W-:Y:S04]  /*1f9e0*/  STL [R1+0x4094], R17 ;  /* 0x0040941101007387 */ /* 0x010fe80000100800 */
[----:B---3--:R-:W-:Y:S04]  /*1f9f0*/  STL [R1+0x4098], R19 ;  /* 0x0040981301007387 */ /* 0x008fe80000100800 */
[----:B------:R-:W-:Y:S04]  /*1fa00*/  STL [R1+0x409c], R21 ;  /* 0x00409c1501007387 */ /* 0x000fe80000100800 */
[----:B------:R-:W-:Y:S04]  /*1fa10*/  STL [R1+0x4068], R23 ;  /* 0x0040681701007387 */ /* 0x000fe80000100800 */
[----:B------:R1:W-:Y:S04]  /*1fa20*/  STL [R1+0x406c], R25 ;  /* 0x00406c1901007387 */ /* 0x0003e80000100800 */
[----:B------:R-:W-:Y:S04]  /*1fa30*/  STL [R1+0x4070], R27 ;  /* 0x0040701b01007387 */ /* 0x000fe80000100800 */
[----:B-1----:R-:W2:Y:S04]  /*1fa40*/  LDL.LU R25, [R1+0x9cc] ;  /* 0x0009cc0001197983 */ /* 0x002ea80000300800 */
[----:B------:R-:W3:Y:S04]  /*1fa50*/  LDL.LU R23, [R1+0x9c8] ;  /* 0x0009c80001177983 */ /* 0x000ee80000300800 */
        /* <DEDUP_REMOVED lines=12> */
[----:B------:R-:W2:Y:S01]  /*1fb20*/  LDL.LU R10, [R1+0x844] ;  /* 0x00084400010a7983 */ /* 0x000ea20000300800 */
[----:B------:R-:W1:Y:S03]  /*1fb30*/  S2R R21, SR_TID.X ;  /* 0x0000000000157919 */ /* 0x000e660000002100 */
[----:B------:R-:W3:Y:S04]  /*1fb40*/  LDL.LU R11, [R1+0x840] ;  /* 0x00084000010b7983 */ /* 0x000ee80000300800 */
[----:B------:R-:W4:Y:S04]  /*1fb50*/  LDL.LU R12, [R1+0x7cc] ;  /* 0x0007cc00010c7983 */ /* 0x000f280000300800 */
[----:B------:R-:W4:Y:S04]  /*1fb60*/  LDL.LU R16, [R1+0x7c8] ;  /* 0x0007c80001107983 */ /* 0x000f280000300800 */
[----:B------:R-:W4:Y:S04]  /*1fb70*/  LDL.LU R29, [R1+0x7c4] ;  /* 0x0007c400011d7983 */ /* 0x000f280000300800 */
[----:B------:R-:W4:Y:S04]  /*1fb80*/  LDL.LU R18, [R1+0x7c0] ;  /* 0x0007c00001127983 */ /* 0x000f280000300800 */
[----:B------:R-:W4:Y:S04]  /*1fb90*/  LDL.LU R20, [R1+0x548] ;  /* 0x0005480001147983 */ /* 0x000f280000300800 */
[----:B------:R-:W4:Y:S01]  /*1fba0*/  LDL.LU R22, [R1+0x544] ;  /* 0x0005440001167983 */ /* 0x000f220000300800 */
[----:B-1----:R-:W-:-:S03]  /*1fbb0*/  LOP3.LUT R21, R21, 0x7f, RZ, 0xc0, !PT ;  /* 0x0000007f15157812 */ /* 0x002fc600078ec0ff */
[----:B------:R-:W4:Y:S01]  /*1fbc0*/  LDL.LU R24, [R1+0x540] ;  /* 0x0005400001187983 */ /* 0x000f220000300800 */
[----:B0-----:R-:W-:Y:S01]  /*1fbd0*/  SHF.L.U32 R15, R21, 0x1, RZ ;  /* 0x00000001150f7819 */ /* 0x001fe200000006ff */
[----:B------:R-:W-:Y:S06]  /*1fbe0*/  BAR.SYNC.DEFER_BLOCKING 0x0 ;  /* 0x0000000000007b1d */ /* 0x000fec0000010000 */
[----:B------:R-:W4:Y:S04]  /*1fbf0*/  LDL.LU R26, [R1+0x53c] ;  /* 0x00053c00011a7983 */ /* 0x000f280000300800 */
[----:B------:R-:W-:Y:S04]  /*1fc00*/  STL [R1+0x2a68], R0 ;  /* 0x002a680001007387 */ /* 0x000fe80000100800 */
[----:B------:R-:W-:Y:S04]  /*1fc10*/  STL [R1+0x4074], R14 ;  /* 0x0040740e01007387 */ /* 0x000fe80000100800 */
[----:B------:R-:W-:Y:S04]  /*1fc20*/  STL [R1+0x40c0], R21 ;  /* 0x0040c01501007387 */ /* 0x000fe80000100800 */
[----:B--2---:R0:W-:Y:S04]  /*1fc30*/  STS.U16 [R15+UR6+0x6200], R10 ;  /* 0x0062000a0f007988 */ /* 0x0041e80008000406 */
[----:B0-----:R-:W2:Y:S04]  /*1fc40*/  LDL.LU R10, [R1+0x424] ;  /* 0x00042400010a7983 */ /* 0x001ea80000300800 */
[----:B--2---:R0:W-:Y:S04]  /*1fc50*/  STL [R1+0x4130], R10 ;  /* 0x0041300a01007387 */ /* 0x0041e80000100800 */
[----:B0-----:R-:W2:Y:S04]  /*1fc60*/  LDL.LU R10, [R1+0x434] ;  /* 0x00043400010a7983 */ /* 0x001ea80000300800 */
[----:B--2---:R0:W-:Y:S04]  /*1fc70*/  STL [R1+0x4134], R10 ;  /* 0x0041340a01007387 */ /* 0x0041e80000100800 */
[----:B0-----:R-:W2:Y:S04]  /*1fc80*/  LDL.LU R10, [R1+0x4ac] ;  /* 0x0004ac00010a7983 */ /* 0x001ea80000300800 */
[----:B---3--:R-:W-:Y:S04]  /*1fc90*/  STS.U16 [R15+UR6+0x6300], R11 ;  /* 0x0063000b0f007988 */ /* 0x008fe80008000406 */
[----:B----4-:R-:W-:Y:S04]  /*1fca0*/  STS.U16 [R15+UR6+0x8000], R12 ;  /* 0x0080000c0f007988 */ /* 0x010fe80008000406 */
[----:B------:R-:W-:Y:S04]  /*1fcb0*/  STS.U16 [R15+UR6+0x8100], R16 ;  /* 0x008100100f007988 */ /* 0x000fe80008000406 */
[----:B------:R-:W-:Y:S04]  /*1fcc0*/  STS.U16 [R15+UR6+0x8300], R18 ;  /* 0x008300120f007988 */ /* 0x000fe80008000406 */
[----:B------:R-:W-:Y:S04]  /*1fcd0*/  STS.U16 [R15+UR6+0xa000], R20 ;  /* 0x00a000140f007988 */ /* 0x000fe80008000406 */
[----:B--2---:R0:W-:Y:S04]  /*1fce0*/  STL [R1+0x4138], R10 ;  /* 0x0041380a01007387 */ /* 0x0041e80000100800 */
[----:B0-----:R-:W2:Y:S04]  /*1fcf0*/  LDL.LU R10, [R1+0x4cc] ;  /* 0x0004cc00010a7983 */ /* 0x001ea80000300800 */
[----:B------:R-:W3:Y:S04]  /*1fd00*/  LDL.LU R11, [R1+0x420] ;  /* 0x00042000010b7983 */ /* 0x000ee80000300800 */
        /* <DEDUP_REMOVED lines=10> */
[----:B------:R-:W4:Y:S04]  /*1fdb0*/  LDL.LU R21, [R1+0x318] ;  /* 0x0003180001157983 */ /* 0x000f280000300800 */
[----:B------:R-:W4:Y:S04]  /*1fdc0*/  LDL.LU R14, [R1+0x314] ;  /* 0x00031400010e7983 */ /* 0x000f280000300800 */
[----:B------:R-:W4:Y:S04]  /*1fdd0*/  LDL.LU R0, [R1+0x2b0] ;  /* 0x0002b00001007983 */ /* 0x000f280000300800 */
[----:B------:R0:W-:Y:S04]  /*1fde0*/  STS.U16 [R15+UR6], R25 ;  /* 0x000000190f007988 */ /* 0x0001e80008000406 */
[----:B------:R-:W4:Y:S04]  /*1fdf0*/  LDL.LU R27, [R1+0x2ac] ;  /* 0x0002ac00011b7983 */ /* 0x000f280000300800 */
[----:B------:R1:W-:Y:S04]  /*1fe00*/  STS.U16 [R15+UR6+0x100], R23 ;  /* 0x000100170f007988 */ /* 0x0003e80008000406 */
[----:B0-----:R-:W4:Y:S04]  /*1fe10*/  LDL.LU R25, [R1+0x2a8] ;  /* 0x0002a80001197983 */ /* 0x001f280000300800 */
[----:B------:R0:W-:Y:S04]  /*1fe20*/  STS.U16 [R15+UR6+0x200], R19 ;  /* 0x000200130f007988 */ /* 0x0001e80008000406 */
[----:B-1----:R-:W4:Y:S04]  /*1fe30*/  LDL.LU R23, [R1+0x2a4] ;  /* 0x0002a40001177983 */ /* 0x002f280000300800 */
        /* <DEDUP_REMOVED lines=24> */
[----:B0-----:R-:W4:Y:S04]  /*1ffc0*/  LDL.LU R29, [R1] ;  /* 0x00000000011d7983 */ /* 0x001f280000300800 */
[----:B--2---:R0:W-:Y:S04]  /*1ffd0*/  STS.U16 [R15+UR6+0xc000], R10 ;  /* 0x00c0000a0f007988 */ /* 0x0041e80008000406 */
[----:B0-----:R-:W2:Y:S04]  /*1ffe0*/  LDL.LU R10, [R1+0x4138] ;  /* 0x00413800010a7983 */ /* 0x001ea80000300800 */
[----:B--2---:R0:W-:Y:S04]  /*1fff0*/  STS.U16 [R15+UR6+0xc100], R10 ;  /* 0x00c1000a0f007988 */ /* 0x0041e80008000406 */
[----:B0-----:R-:W2:Y:S04]  /*20000*/  LDL.LU R10, [R1+0x4134] ;  /* 0x00413400010a7983 */ /* 0x001ea80000300800 */
[----:B--2---:R0:W-:Y:S04]  /*20010*/  STS.U16 [R15+UR6+0xc200], R10 ;  /* 0x00c2000a0f007988 */ /* 0x0041e80008000406 */
[----:B0-----:R-:W2:Y:S04]  /*20020*/  LDL.LU R10, [R1+0x4130] ;  /* 0x00413000010a7983 */ /* 0x001ea80000300800 */
[----:B---3--:R-:W-:Y:S04]  /*20030*/  STS.U16 [R15+UR6+0xe000], R11 ;  /* 0x00e0000b0f007988 */ /* 0x008fe80008000406 */
[----:B----4-:R-:W-:Y:S04]  /*20040*/  STS.U16 [R15+UR6+0xe100], R12 ;  /* 0x00e1000c0f007988 */ /* 0x010fe80008000406 */
[----:B------:R-:W-:Y:S04]  /*20050*/  STS.U16 [R15+UR6+0xe200], R16 ;  /* 0x00e200100f007988 */ /* 0x000fe80008000406 */
[----:B------:R-:W-:Y:S04]  /*20060*/  STS.U16 [R15+UR6+0xe300], R18 ;  /* 0x00e300120f007988 */ /* 0x000fe80008000406 */
[----:B------:R-:W-:Y:S04]  /*20070*/  STS.U16 [R15+UR6+0x10000], R20 ;  /* 0x010000140f007988 */ /* 0x000fe80008000406 */
[----:B------:R-:W-:Y:S04]  /*20080*/  STS.U16 [R15+UR6+0x10100], R22 ;  /* 0x010100160f007988 */ /* 0x000fe80008000406 */
[----:B------:R-:W-:Y:S04]  /*20090*/  STS.U16 [R15+UR6+0x10200], R24 ;  /* 0x010200180f007988 */ /* 0x000fe80008000406 */
[----:B------:R-:W-:Y:S04]  /*200a0*/  STS.U16 [R15+UR6+0x10300], R26 ;  /* 0x0103001a0f007988 */ /* 0x000fe80008000406 */
[----:B--2---:R0:W-:Y:S04]  /*200b0*/  STS.U16 [R15+UR6+0xc300], R10 ;  /* 0x00c3000a0f007988 */ /* 0x0041e80008000406 */
[----:B0-----:R-:W2:Y:S04]  /*200c0*/  LDL.LU R10, [R1+0x412c] ;  /* 0x00412c00010a7983 */ /* 0x001ea80000300800 */
        /* <DEDUP_REMOVED lines=8> */
[----:B------:R0:W-:Y:S04]  /*20150*/  STS.U16 [R15+UR6+0x18200], R8 ;  /* 0x018200080f007988 */ /* 0x0001e80008000406 */
[----:B------:R1:W-:Y:S04]  /*20160*/  STS.U16 [R15+UR6+0x1a200], R29 ;  /* 0x01a2001d0f007988 */ /* 0x0003e80008000406 */
[----:B0-----:R-:W4:Y:S04]  /*20170*/  LDL.LU R8, [R1+0x19c] ;  /* 0x00019c0001087983 */ /* 0x001f280000300800 */
[----:B-1----:R-:W4:Y:S04]  /*20180*/  LDL.LU R29, [R1+0x93c] ;  /* 0x00093c00011d7983 */ /* 0x002f280000300800 */
[----:B------:R0:W-:Y:S04]  /*20190*/  STS.U16 [R15+UR6+0x12000], R21 ;  /* 0x012000150f007988 */ /* 0x0001e80008000406 */
[----:B------:R1:W-:Y:S04]  /*201a0*/  STS.U16 [R15+UR6+0x12100], R14 ;  /* 0x0121000e0f007988 */ /* 0x0003e80008000406 */
[----:B------:R1:W-:Y:S04]  /*201b0*/  STS.U16 [R15+UR6+0x12200], R0 ;  /* 0x012200000f007988 */ /* 0x0003e80008000406 */
[----:B0-----:R-:W4:Y:S04]  /*201c0*/  LDL.LU R21, [R1+0x8a4] ;  /* 0x0008a40001157983 */ /* 0x001f280000300800 */
[----:B-1----:R-:W4:Y:S04]  /*201d0*/  LDL.LU R14, [R1+0x83c] ;  /* 0x00083c00010e7983 */ /* 0x002f280000300800 */
[----:B------:R0:W-:Y:S04]  /*201e0*/  STS.U16 [R15+UR6+0x12300], R27 ;  /* 0x0123001b0f007988 */ /* 0x0001e80008000406 */
        /* <DEDUP_REMOVED lines=27> */
[----:B-1----:R-:W4:Y:S04]  /*203a0*/  LDL.LU R2, [R1+0x4b0] ;  /* 0x0004b00001027983 */ /* 0x002f280000300800 */
[----:B--2---:R0:W-:Y:S04]  /*203b0*/  STS.U16 [R15+UR6+0x1e300], R10 ;  /* 0x01e3000a0f007988 */ /* 0x0041e80008000406 */
[----:B---3--:R-:W-:Y:S04]  /*203c0*/  STS.U16 [R15+UR6+0x1e200], R11 ;  /* 0x01e2000b0f007988 */ /* 0x008fe80008000406 */
[----:B----4-:R-:W-:Y:S04]  /*203d0*/  STS.U16 [R15+UR6+0x1e100], R12 ;  /* 0x01e1000c0f007988 */ /* 0x010fe80008000406 */
[----:B------:R-:W-:Y:S04]  /*203e0*/  STS.U16 [R15+UR6+0x1e000], R16 ;  /* 0x01e000100f007988 */ /* 0x000fe80008000406 */
[----:B------:R-:W-:Y:S04]  /*203f0*/  STS.U16 [R15+UR6+0x1c300], R18 ;  /* 0x01c300120f007988 */ /* 0x000fe80008000406 */
[----:B------:R-:W-:Y:S04]  /*20400*/  STS.U16 [R15+UR6+0x1c200], R20 ;  /* 0x01c200140f007988 */ /* 0x000fe80008000406 */
[----:B------:R-:W-:Y:S04]  /*20410*/  STS.U16 [R15+UR6+0x1c100], R22 ;  /* 0x01c100160f007988 */ /* 0x000fe80008000406 */
[----:B------:R-:W-:Y:S04]  /*20420*/  STS.U16 [R15+UR6+0x1c000], R24 ;  /* 0x01c000180f007988 */ /* 0x000fe80008000406 */
[----:B------:R1:W-:Y:S01]  /*20430*/  STS.U16 [R15+UR6+0x1a300], R26 ;  /* 0x01a3001a0f007988 */ /* 0x0003e20008000406 */
[----:B0-----:R-:W-:-:S03]  /*20440*/  LOP3.LUT R10, R15, 0x10, RZ, 0x3c, !PT ;  /* 0x000000100f0a7812 */ /* 0x001fc600078e3cff */
[----:B-1----:R-:W2:Y:S04]  /*20450*/  LDL.LU R26, [R1+0x8ac] ;  /* 0x0008ac00011a7983 */ /* 0x002ea80000300800 */
[----:B------:R-:W3:Y:S04]  /*20460*/  LDL.LU R24, [R1+0x8b4] ;  /* 0x0008b40001187983 */ /* 0x000ee80000300800 */
[----:B------:R-:W4:Y:S04]  /*20470*/  LDL.LU R22, [R1+0x8bc] ;  /* 0x0008bc0001167983 */ /* 0x000f280000300800 */
[----:B------:R-:W2:Y:S04]  /*20480*/  LDL.LU R20, [R1+0x924] ;  /* 0x0009240001147983 */ /* 0x000ea80000300800 */
[----:B------:R-:W3:Y:S04]  /*20490*/  LDL.LU R18, [R1+0x92c] ;  /* 0x00092c0001127983 */ /* 0x000ee80000300800 */
[----:B------:R-:W4:Y:S04]  /*204a0*/  LDL.LU R16, [R1+0x934] ;  /* 0x0009340001107983 */ /* 0x000f280000300800 */
[----:B------:R-:W2:Y:S04]  /*204b0*/  LDL.LU R12, [R1+0x1a4] ;  /* 0x0001a400010c7983 */ /* 0x000ea80000300800 */
[----:B------:R-:W3:Y:S04]  /*204c0*/  LDL.LU R11, [R1+0x1ac] ;  /* 0x0001ac00010b7983 */ /* 0x000ee80000300800 */
[----:B------:R0:W-:Y:S04]  /*204d0*/  STL [R1+0x4108], R15 ;  /* 0x0041080f01007387 */ /* 0x0001e80000100800 */
[----:B0-----:R-:W4:Y:S04]  /*204e0*/  LDL.LU R15, [R1+0x1b4] ;  /* 0x0001b400010f7983 */ /* 0x001f280000300800 */
[----:B------:R0:W-:Y:S04]  /*204f0*/  STS.U16 [R10+UR6+0x700], R8 ;  /* 0x000700080a007988 */ /* 0x0001e80008000406 */
[----:B------:R1:W-:Y:S04]  /*20500*/  STS.U16 [R10+UR6+0x2400], R29 ;  /* 0x0024001d0a007988 */ /* 0x0003e80008000406 */
[----:B0-----:R-:W2:Y:S04]  /*20510*/  LDL.LU R8, [R1+0x42c] ;  /* 0x00042c0001087983 */ /* 0x001ea80000300800 */
[----:B-1----:R-:W3:Y:S04]  /*20520*/  LDL.LU R29, [R1+0x428] ;  /* 0x00042800011d7983 */ /* 0x002ee80000300800 */
[----:B------:R0:W-:Y:S04]  /*20530*/  STS.U16 [R10+UR6+0x8600], R9 ;  /* 0x008600090a007988 */ /* 0x0001e80008000406 */
[----:B0-----:R-:W2:Y:S04]  /*20540*/  LDL.LU R9, [R1+0x404] ;  /* 0x0004040001097983 */ /* 0x001ea80000300800 */
[----:B------:R-:W-:Y:S04]  /*20550*/  STS.U16 [R10+UR6+0xc600], R28 ;  /* 0x00c6001c0a007988 */ /* 0x000fe80008000406 */
[----:B------:R-:W-:Y:S04]  /*20560*/  STS.U16 [R10+UR6+0xc700], R2 ;  /* 0x00c700020a007988 */ /* 0x000fe80008000406 */
[----:B----4-:R0:W-:Y:S04]  /*20570*/  STS.U16 [R10+UR6+0x400], R15 ;  /* 0x0004000f0a007988 */ /* 0x0101e80008000406 */
[----:B0-----:R-:W4:Y:S04]  /*20580*/  LDL.LU R15, [R1+0x400] ;  /* 0x00040000010f7983 */ /* 0x001f280000300800 */
[----:B------:R-:W4:Y:S04]  /*20590*/  LDL.LU R28, [R1+0x394] ;  /* 0x00039400011c7983 */ /* 0x000f280000300800 */
[----:B------:R-:W4:Y:S04]  /*205a0*/  LDL.LU R2, [R1+0x390] ;  /* 0x0003900001027983 */ /* 0x000f280000300800 */
[----:B------:R0:W-:Y:S04]  /*205b0*/  STS.U16 [R10+UR6+0xa600], R5 ;  /* 0x00a600050a007988 */ /* 0x0001e80008000406 */
[----:B------:R1:W-:Y:S04]  /*205c0*/  STS.U16 [R10+UR6+0xa700], R6 ;  /* 0x00a700060a007988 */ /* 0x0003e80008000406 */
[----:B---3--:R3:W-:Y:S04]  /*205d0*/  STS.U16 [R10+UR6+0xe500], R29 ;  /* 0x00e5001d0a007988 */ /* 0x0087e80008000406 */
[----:B0-----:R-:W4:Y:S04]  /*205e0*/  LDL.LU R5, [R1+0x38c] ;  /* 0x00038c0001057983 */ /* 0x001f280000300800 */
[----:B-1----:R-:W4:Y:S04]  /*205f0*/  LDL.LU R6, [R1+0x388] ;  /* 0x0003880001067983 */ /* 0x002f280000300800 */
[----:B---3--:R-:W3:Y:S04]  /*20600*/  LDL.LU R29, [R1+0x324] ;  /* 0x00032400011d7983 */ /* 0x008ee80000300800 */
[----:B------:R0:W-:Y:S04]  /*20610*/  STS.U16 [R10+UR6+0x500], R11 ;  /* 0x0005000b0a007988 */ /* 0x0001e80008000406 */
[----:B--2---:R1:W-:Y:S04]  /*20620*/  STS.U16 [R10+UR6+0x600], R12 ;  /* 0x0006000c0a007988 */ /* 0x0043e80008000406 */
[----:B------:R2:W-:Y:S04]  /*20630*/  STS.U16 [R10+UR6+0x2500], R16 ;  /* 0x002500100a007988 */ /* 0x0005e80008000406 */
[----:B0-----:R-:W3:Y:S04]  /*20640*/  LDL.LU R11, [R1+0x320] ;  /* 0x00032000010b7983 */ /* 0x001ee80000300800 */
[----:B-1----:R-:W3:Y:S04]  /*20650*/  LDL.LU R12, [R1+0x31c] ;  /* 0x00031c00010c7983 */ /* 0x002ee80000300800 */
        /* <DEDUP_REMOVED lines=39> */
[----:B----4-:R0:W-:Y:S04]  /*208d0*/  STS.U16 [R10+UR6+0xe700], R15 ;  /* 0x00e7000f0a007988 */ /* 0x0101e80008000406 */
[----:B------:R1:W-:Y:S04]  /*208e0*/  STS.U16 [R10+UR6+0x10400], R28 ;  /* 0x0104001c0a007988 */ /* 0x0003e80008000406 */
[----:B------:R4:W-:Y:S04]  /*208f0*/  STS.U16 [R10+UR6+0x10500], R2 ;  /* 0x010500020a007988 */ /* 0x0009e80008000406 */
[----:B0-----:R-:W2:Y:S04]  /*20900*/  LDL.LU R15, [R1+0x4108] ;  /* 0x00410800010f7983 */ /* 0x001ea80000300800 */
[----:B-1----:R-:W2:Y:S04]  /*20910*/  LDL.LU R28, [R1+0x4104] ;  /* 0x00410400011c7983 */ /* 0x002ea80000300800 */
[----:B----4-:R-:W4:Y:S04]  /*20920*/  LDL.LU R2, [R1+0x4100] ;  /* 0x0041000001027983 */ /* 0x010f280000300800 */
[----:B------:R0:W-:Y:S04]  /*20930*/  STS.U16 [R10+UR6+0x10600], R5 ;  /* 0x010600050a007988 */ /* 0x0001e80008000406 */
[----:B------:R1:W-:Y:S04]  /*20940*/  STS.U16 [R10+UR6+0x10700], R6 ;  /* 0x010700060a007988 */ /* 0x0003e80008000406 */
[----:B---3--:R3:W-:Y:S04]  /*20950*/  STS.U16 [R10+UR6+0x12400], R29 ;  /* 0x0124001d0a007988 */ /* 0x0087e80008000406 */
[----:B0-----:R-:W4:Y:S04]  /*20960*/  LDL.LU R5, [R1+0x3c] ;  /* 0x00003c0001057983 */ /* 0x001f280000300800 */
[----:B-1----:R-:W4:Y:S04]  /*20970*/  LDL.LU R6, [R1+0x34] ;  /* 0x0000340001067983 */ /* 0x002f280000300800 */
[----:B---3--:R-:W3:Y:S04]  /*20980*/  LDL.LU R29, [R1+0x40fc] ;  /* 0x0040fc00011d7983 */ /* 0x008ee80000300800 */
[----:B--2---:R0:W-:Y:S04]  /*20990*/  STS.U16 [R10+UR6+0x18500], R3 ;  /* 0x018500030a007988 */ /* 0x0041e80008000406 */
[----:B0-----:R-:W2:Y:S04]  /*209a0*/  LDL.LU R3, [R1+0x9c4] ;  /* 0x0009c40001037983 */ /* 0x001ea80000300800 */
[----:B------:R0:W-:Y:S04]  /*209b0*/  STS.U16 [R10+UR6+0x1c400], R7 ;  /* 0x01c400070a007988 */ /* 0x0001e80008000406 */
[----:B------:R1:W-:Y:S04]  /*209c0*/  STS.U16 [R10+UR6+0x1c500], R8 ;  /* 0x01c500080a007988 */ /* 0x0003e80008000406 */
[----:B0-----:R-:W2:Y:S04]  /*209d0*/  LDL.LU R7, [R1+0x9b8] ;  /* 0x0009b80001077983 */ /* 0x001ea80000300800 */
[----:B------:R0:W-:Y:S04]  /*209e0*/  STS.U16 [R10+UR6+0x1c600], R9 ;  /* 0x01c600090a007988 */ /* 0x0001e80008000406 */
[----:B-1----:R-:W2:Y:S04]  /*209f0*/  LDL.LU R8, [R1+0x9b0] ;  /* 0x0009b00001087983 */ /* 0x002ea80000300800 */
[----:B0-----:R-:W2:Y:S04]  /*20a00*/  LDL.LU R9, [R1+0x938] ;  /* 0x0009380001097983 */ /* 0x001ea80000300800 */
[----:B----4-:R0:W-:Y:S04]  /*20a10*/  STS.U16 [R10+UR6+0x1e600], R2 ;  /* 0x01e600020a007988 */ /* 0x0101e80008000406 */
[----:B0-----:R-:W4:Y:S04]  /*20a20*/  LDL.LU R2, [R1+0x40f8] ;  /* 0x0040f80001027983 */ /* 0x001f280000300800 */
[----:B---3--:R0:W-:Y:S02]  /*20a30*/  STS.U16 [R10+UR6+0x1c700], R29 ;  /* 0x01c7001d0a007988 */ /* 0x0081e40008000406 */
[----:B0-----:R-:W0:Y:S02]  /*20a40*/  S2R R29, SR_TID.X ;  /* 0x00000000001d7919 */ /* 0x001e240000002100 */
[----:B------:R0:W-:Y:S04]  /*20a50*/  STS.U16 [R10+UR6+0x12500], R11 ;  /* 0x0125000b0a007988 */ /* 0x0001e80008000406 */
[----:B------:R1:W-:Y:S04]  /*20a60*/  STS.U16 [R10+UR6+0x12700], R16 ;  /* 0x012700100a007988 */ /* 0x0003e80008000406 */
[----:B------:R-:W-:Y:S04]  /*20a70*/  STS.U16 [R10+UR6+0x12600], R12 ;  /* 0x0126000c0a007988 */ /* 0x000fe80008000406 */
[----:B------:R-:W-:Y:S04]  /*20a80*/  STS.U16 [R10+UR6+0x14400], R18 ;  /* 0x014400120a007988 */ /* 0x000fe80008000406 */
[----:B------:R-:W-:Y:S04]  /*20a90*/  STS.U16 [R10+UR6+0x14500], R20 ;  /* 0x014500140a007988 */ /* 0x000fe80008000406 */
[----:B------:R-:W-:Y:S04]  /*20aa0*/  STS.U16 [R10+UR6+0x14600], R22 ;  /* 0x014600160a007988 */ /* 0x000fe80008000406 */
[----:B------:R-:W-:Y:S01]  /*20ab0*/  STS.U16 [R10+UR6+0x14700], R24 ;  /* 0x014700180a007988 */ /* 0x000fe20008000406 */
[----:B0-----:R-:W-:-:S03]  /*20ac0*/  LOP3.LUT R11, R29, 0x7, RZ, 0xc0, !PT ;  /* 0x000000071d0b7812 */ /* 0x001fc600078ec0ff */
[----:B------:R-:W-:Y:S01]  /*20ad0*/  STS.U16 [R10+UR6+0x16400], R26 ;  /* 0x0164001a0a007988 */ /* 0x000fe20008000406 */
[----:B-1----:R-:W-:-:S03]  /*20ae0*/  IMAD.SHL.U32 R16, R29, 0x8, RZ ;  /* 0x000000081d107824 */ /* 0x002fc600078e00ff */
[----:B------:R-:W-:Y:S04]  /*20af0*/  STS.U16 [R10+UR6+0x16500], R21 ;  /* 0x016500150a007988 */ /* 0x000fe80008000406 */
[----:B------:R-:W-:Y:S04]  /*20b00*/  STS.U16 [R10+UR6+0x16600], R14 ;  /* 0x0166000e0a007988 */ /* 0x000fe80008000406 */
[----:B------:R0:W-:Y:S04]  /*20b10*/  STS.U16 [R10+UR6+0x16700], R0 ;  /* 0x016700000a007988 */ /* 0x0001e80008000406 */
[----:B------:R-:W-:Y:S04]  /*20b20*/  STS.U16 [R10+UR6+0x18400], R27 ;  /* 0x0184001b0a007988 */ /* 0x000fe80008000406 */
[----:B------:R-:W-:Y:S01]  /*20b30*/  STS.U16 [R10+UR6+0x18600], R25 ;  /* 0x018600190a007988 */ /* 0x000fe20008000406 */
[----:B0-----:R-:W-:-:S03]  /*20b40*/  SHF.L.U32 R0, R29, 0x1, RZ ;  /* 0x000000011d007819 */ /* 0x001fc600000006ff */
[----:B------:R-:W-:Y:S04]  /*20b50*/  STS.U16 [R10+UR6+0x18700], R23 ;  /* 0x018700170a007988 */ /* 0x000fe80008000406 */
[----:B------:R-:W-:Y:S04]  /*20b60*/  STS.U16 [R10+UR6+0x1a400], R19 ;  /* 0x01a400130a007988 */ /* 0x000fe80008000406 */
[----:B------:R-:W-:Y:S04]  /*20b70*/  STS.U16 [R10+UR6+0x1a500], R17 ;  /* 0x01a500110a007988 */ /* 0x000fe80008000406 */
[----:B------:R-:W-:Y:S04]  /*20b80*/  STS.U16 [R10+UR6+0x1a600], R13 ;  /* 0x01a6000d0a007988 */ /* 0x000fe80008000406 */
[----:B------:R-:W-:Y:S04]  /*20b90*/  STS.U16 [R10+UR6+0x1a700], R4 ;  /* 0x01a700040a007988 */ /* 0x000fe80008000406 */
[----:B------:R-:W-:Y:S04]  /*20ba0*/  STS.U16 [R10+UR6+0x1e400], R5 ;  /* 0x01e400050a007988 */ /* 0x000fe80008000406 */
[----:B------:R-:W-:Y:S04]  /*20bb0*/  STS.U16 [R10+UR6+0x1e500], R6 ;  /* 0x01e500060a007988 */ /* 0x000fe80008000406 */
[----:B------:R0:W-:Y:S01]  /*20bc0*/  STS.U16 [R10+UR6+0x1e700], R28 ;  /* 0x01e7001c0a007988 */ /* 0x0001e20008000406 */
[----:B------:R-:W-:-:S02]  /*20bd0*/  LOP3.LUT R16, R16, 0x30, RZ, 0xc0, !PT ;  /* 0x0000003010107812 */ /* 0x000fc400078ec0ff */
[----:B0-----:R-:W-:Y:S02]  /*20be0*/  SHF.L.U32 R10, R11, 0x4, RZ ;  /* 0x000000040b0a7819 */ /* 0x001fe400000006ff */
[----:B------:R-:W-:Y:S02]  /*20bf0*/  LOP3.LUT R28, R29, 0x60, RZ, 0xc0, !PT ;  /* 0x000000601d1c7812 */ /* 0x000fe400078ec0ff */
[----:B------:R-:W-:Y:S02]  /*20c00*/  LOP3.LUT R10, R10, 0x30, R0, 0x78, !PT ;  /* 0x000000300a0a7812 */ /* 0x000fe400078e7800 */
[C---:B------:R-:W-:Y:S01]  /*20c10*/  LEA R12, R11.reuse, R28, 0x2 ;  /* 0x0000001c0b0c7211 */ /* 0x040fe200078e10ff */
[----:B------:R-:W-:-:S03]  /*20c20*/  IMAD R11, R11, 0x40, R16 ;  /* 0x000000400b0b7824 */ /* 0x000fc600078e0210 */
[----:B------:R-:W-:Y:S01]  /*20c30*/  LEA R4, R12, R10, 0x8 ;  /* 0x0000000a0c047211 */ /* 0x000fe200078e40ff */
[----:B------:R-:W-:Y:S01]  /*20c40*/  STL [R1+0x4078], R28 ;  /* 0x0040781c01007387 */ /* 0x000fe20000100800 */
[----:B------:R-:W-:Y:S02]  /*20c50*/  LOP3.LUT R10, R15, 0x20, RZ, 0x3c, !PT ;  /* 0x000000200f0a7812 */ /* 0x000fe400078e3cff */
[----:B------:R-:W-:Y:S01]  /*20c60*/  LOP3.LUT R12, R29, 0x10, RZ, 0xc0, !PT ;  /* 0x000000101d0c7812 */ /* 0x000fe200078ec0ff */
[----:B------:R0:W-:Y:S01]  /*20c70*/  STL [R1+0x140], R4 ;  /* 0x0001400401007387 */ /* 0x0001e20000100800 */
[----:B------:R-:W-:-:S03]  /*20c80*/  LOP3.LUT R11, R11, 0x10, R0, 0x78, !PT ;  /* 0x000000100b0b7812 */ /* 0x000fc600078e7800 */
[----:B------:R-:W3:Y:S04]  /*20c90*/  LDL.LU R13, [R1+0x930] ;  /* 0x00093000010d7983 */ /* 0x000ee80000300800 */
[----:B0-----:R-:W3:Y:S04]  /*20ca0*/  LDL.LU R4, [R1+0x928] ;  /* 0x0009280001047983 */ /* 0x001ee80000300800 */
[----:B------:R-:W3:Y:S04]  /*20cb0*/  LDL.LU R5, [R1+0x920] ;  /* 0x0009200001057983 */ /* 0x000ee80000300800 */
[----:B------:R-:W-:Y:S04]  /*20cc0*/  STL [R1+0x4048], R0 ;  /* 0x0040480001007387 */ /* 0x000fe80000100800 */
[----:B------:R-:W-:Y:S04]  /*20cd0*/  STL [R1+0x407c], R29 ;  /* 0x00407c1d01007387 */ /* 0x000fe80000100800 */
[----:B--2---:R-:W-:Y:S04]  /*20ce0*/  STS.U16 [R10+UR6+0x800], R3 ;  /* 0x000800030a007988 */ /* 0x004fe80008000406 */
[----:B------:R-:W-:Y:S04]  /*20cf0*/  STS.U16 [R10+UR6+0xa00], R7 ;  /* 0x000a00070a007988 */ /* 0x000fe80008000406 */
[----:B------:R-:W-:Y:S04]  /*20d00*/  STS.U16 [R10+UR6+0xb00], R8 ;  /* 0x000b00080a007988 */ /* 0x000fe80008000406 */
[----:B------:R-:W-:Y:S04]  /*20d10*/  STS.U16 [R10+UR6+0x2800], R9 ;  /* 0x002800090a007988 */ /* 0x000fe80008000406 */
[----:B----4-:R0:W-:Y:S02]  /*20d20*/  STS.U16 [R10+UR6+0x900], R2 ;  /* 0x000900020a007988 */ /* 0x0101e40008000406 */
[----:B0-----:R-:W-:-:S02]  /*20d30*/  LEA R2, R12, R11, 0x5 ;  /* 0x0000000b0c027211 */ /* 0x001fc400078e28ff */
        /* <DEDUP_REMOVED lines=18> */
[----:B------:R-:W2:Y:S04]  /*20e60*/  LDL.LU R6, [R1+0x4c0] ;  /* 0x0004c00001067983 */ /* 0x000ea80000300800 */
[----:B------:R-:W4:Y:S04]  /*20e70*/  LDL.LU R3, [R1+0x4a4] ;  /* 0x0004a40001037983 */ /* 0x000f280000300800 */
[----:B------:R-:W4:Y:S04]  /*20e80*/  LDL.LU R7, [R1+0x430] ;  /* 0x0004300001077983 */ /* 0x000f280000300800 */
[----:B------:R-:W4:Y:S04]  /*20e90*/  LDL.LU R8, [R1+0x418] ;  /* 0x0004180001087983 */ /* 0x000f280000300800 */
[----:B------:R-:W4:Y:S04]  /*20ea0*/  LDL.LU R9, [R1+0x414] ;  /* 0x0004140001097983 */ /* 0x000f280000300800 */
[----:B------:R-:W-:Y:S04]  /*20eb0*/  STL [R1+0x144], R2 ;  /* 0x0001440201007387 */ /* 0x000fe80000100800 */
[----:B------:R-:W-:Y:S04]  /*20ec0*/  STL [R1+0x4080], R2 ;  /* 0x0040800201007387 */ /* 0x000fe80000100800 */
[----:B---3--:R0:W-:Y:S04]  /*20ed0*/  STS.U16 [R10+UR6+0x2900], R13 ;  /* 0x0029000d0a007988 */ /* 0x0081e80008000406 */
[----:B------:R1:W-:Y:S04]  /*20ee0*/  STS.U16 [R10+UR6+0x2a00], R4 ;  /* 0x002a00040a007988 */ /* 0x0003e80008000406 */
[----:B0-----:R-:W3:Y:S04]  /*20ef0*/  LDL.LU R13, [R1+0x410] ;  /* 0x00041000010d7983 */ /* 0x001ee80000300800 */
[----:B------:R0:W-:Y:S04]  /*20f00*/  STS.U16 [R10+UR6+0x2b00], R5 ;  /* 0x002b00050a007988 */ /* 0x0001e80008000406 */
[----:B-1----:R-:W3:Y:S04]  /*20f10*/  LDL.LU R4, [R1+0x3a4] ;  /* 0x0003a40001047983 */ /* 0x002ee80000300800 */
[----:B0-----:R-:W3:Y:S04]  /*20f20*/  LDL.LU R5, [R1+0x3a0] ;  /* 0x0003a00001057983 */ /* 0x001ee80000300800 */
[----:B--2---:R0:W-:Y:S04]  /*20f30*/  STS.U16 [R10+UR6+0xca00], R6 ;  /* 0x00ca00060a007988 */ /* 0x0041e80008000406 */
[----:B----4-:R1:W-:Y:S04]  /*20f40*/  STS.U16 [R10+UR6+0xcb00], R3 ;  /* 0x00cb00030a007988 */ /* 0x0103e80008000406 */
[----:B------:R2:W-:Y:S04]  /*20f50*/  STS.U16 [R10+UR6+0xe800], R7 ;  /* 0x00e800070a007988 */ /* 0x0005e80008000406 */
[----:B0-----:R-:W4:Y:S04]  /*20f60*/  LDL.LU R6, [R1+0x39c] ;  /* 0x00039c0001067983 */ /* 0x001f280000300800 */
[----:B-1----:R-:W4:Y:S04]  /*20f70*/  LDL.LU R3, [R1+0x398] ;  /* 0x0003980001037983 */ /* 0x002f280000300800 */
[----:B------:R0:W-:Y:S04]  /*20f80*/  STS.U16 [R10+UR6+0xe900], R8 ;  /* 0x00e900080a007988 */ /* 0x0001e80008000406 */
[----:B--2---:R-:W2:Y:S04]  /*20f90*/  LDL.LU R7, [R1+0x32c] ;  /* 0x00032c0001077983 */ /* 0x004ea80000300800 */
[----:B0-----:R-:W2:Y:S04]  /*20fa0*/  LDL.LU R8, [R1+0x328] ;  /* 0x0003280001087983 */ /* 0x001ea80000300800 */
[----:B------:R0:W-:Y:S04]  /*20fb0*/  STS.U16 [R10+UR6+0xea00], R9 ;  /* 0x00ea00090a007988 */ /* 0x0001e80008000406 */
[----:B0-----:R-:W2:Y:S04]  /*20fc0*/  LDL.LU R9, [R1+0x310] ;  /* 0x0003100001097983 */ /* 0x001ea80000300800 */
[----:B------:R0:W-:Y:S04]  /*20fd0*/  STS.U16 [R10+UR6+0x4800], R12 ;  /* 0x0048000c0a007988 */ /* 0x0001e80008000406 */
[----:B------:R1:W-:Y:S04]  /*20fe0*/  STS.U16 [R10+UR6+0x4900], R11 ;  /* 0x0049000b0a007988 */ /* 0x0003e80008000406 */
[----:B------:R1:W-:Y:S04]  /*20ff0*/  STS.U16 [R10+UR6+0x4a00], R29 ;  /* 0x004a001d0a007988 */ /* 0x0003e80008000406 */
[----:B0-----:R-:W2:Y:S04]  /*21000*/  LDL.LU R12, [R1+0x30c] ;  /* 0x00030c00010c7983 */ /* 0x001ea80000300800 */
[----:B-1----:R-:W2:Y:S04]  /*21010*/  LDL.LU R11, [R1+0x2a0] ;  /* 0x0002a000010b7983 */ /* 0x002ea80000300800 */
[----:B------:R0:W-:Y:S04]  /*21020*/  STS.U16 [R10+UR6+0x4b00], R0 ;  /* 0x004b00000a007988 */ /* 0x0001e80008000406 */
[----:B------:R-:W2:Y:S04]  /*21030*/  LDL.LU R29, [R1+0x29c] ;  /* 0x00029c00011d7983 */ /* 0x000ea80000300800 */
        /* <DEDUP_REMOVED lines=28> */
[----:B---3--:R1:W-:Y:S04]  /*21200*/  STS.U16 [R10+UR6+0xeb00], R13 ;  /* 0x00eb000d0a007988 */ /* 0x0083e80008000406 */
[----:B0-----:R-:W3:Y:S04]  /*21210*/  LDL.LU R17, [R1+0xb0] ;  /* 0x0000b00001117983 */ /* 0x001ee80000300800 */
[----:B------:R0:W-:Y:S04]  /*21220*/  STS.U16 [R10+UR6+0x10800], R4 ;  /* 0x010800040a007988 */ /* 0x0001e80008000406 */
[----:B-1----:R-:W3:Y:S04]  /*21230*/  LDL.LU R13, [R1+0xa8] ;  /* 0x0000a800010d7983 */ /* 0x002ee80000300800 */
[----:B------:R1:W-:Y:S04]  /*21240*/  STS.U16 [R10+UR6+0x10900], R5 ;  /* 0x010900050a007988 */ /* 0x0003e80008000406 */
[----:B0-----:R-:W3:Y:S04]  /*21250*/  LDL.LU R4, [R1+0xa0] ;  /* 0x0000a00001047983 */ /* 0x001ee80000300800 */
[----:B-1----:R-:W3:Y:S04]  /*21260*/  LDL.LU R5, [R1+0x98] ;  /* 0x0000980001057983 */ /* 0x002ee80000300800 */
[----:B----4-:R0:W-:Y:S04]  /*21270*/  STS.U16 [R10+UR6+0x10a00], R6 ;  /* 0x010a00060a007988 */ /* 0x0101e80008000406 */
[----:B------:R1:W-:Y:S04]  /*21280*/  STS.U16 [R10+UR6+0x10b00], R3 ;  /* 0x010b00030a007988 */ /* 0x0003e80008000406 */
[----:B0-----:R-:W4:Y:S04]  /*21290*/  LDL.LU R6, [R1+0x24] ;  /* 0x0000240001067983 */ /* 0x001f280000300800 */
[----:B-1----:R-:W4:Y:S04]  /*212a0*/  LDL.LU R3, [R1+0x20] ;  /* 0x0000200001037983 */ /* 0x002f280000300800 */
[----:B--2---:R0:W-:Y:S04]  /*212b0*/  STS.U16 [R10+UR6+0x12800], R7 ;  /* 0x012800070a007988 */ /* 0x0041e80008000406 */
[----:B------:R1:W-:Y:S04]  /*212c0*/  STS.U16 [R10+UR6+0x12900], R8 ;  /* 0x012900080a007988 */ /* 0x0003e80008000406 */
[----:B0-----:R-:W2:Y:S04]  /*212d0*/  LDL.LU R7, [R1+0x1c] ;  /* 0x00001c0001077983 */ /* 0x001ea80000300800 */
[----:B-1----:R-:W2:Y:S04]  /*212e0*/  LDL.LU R8, [R1+0x18] ;  /* 0x0000180001087983 */ /* 0x002ea80000300800 */
[----:B------:R0:W-:Y:S04]  /*212f0*/  STS.U16 [R10+UR6+0x12a00], R9 ;  /* 0x012a00090a007988 */ /* 0x0001e80008000406 */
[----:B0-----:R-:W2:Y:S04]  /*21300*/  LDL.LU R9, [R1+0x9ac] ;  /* 0x0009ac0001097983 */ /* 0x001ea80000300800 */
[----:B------:R-:W-:Y:S04]  /*21310*/  STL [R1+0x40f4], R15 ;  /* 0x0040f40f01007387 */ /* 0x000fe80000100800 */
[----:B------:R-:W-:Y:S04]  /*21320*/  STS.U16 [R10+UR6+0x12b00], R12 ;  /* 0x012b000c0a007988 */ /* 0x000fe80008000406 */
[----:B------:R0:W-:Y:S04]  /*21330*/  STS.U16 [R10+UR6+0x14800], R11 ;  /* 0x0148000b0a007988 */ /* 0x0001e80008000406 */
[----:B------:R-:W-:Y:S04]  /*21340*/  STS.U16 [R10+UR6+0x14900], R29 ;  /* 0x0149001d0a007988 */ /* 0x000fe80008000406 */
[----:B------:R-:W-:Y:S01]  /*21350*/  STS.U16 [R10+UR6+0x14a00], R0 ;  /* 0x014a00000a007988 */ /* 0x000fe20008000406 */
[----:B0-----:R-:W-:-:S03]  /*21360*/  LOP3.LUT R11, R15, 0x30, RZ, 0x3c, !PT ;  /* 0x000000300f0b7812 */ /* 0x001fc600078e3cff */
        /* <DEDUP_REMOVED lines=15> */
[----:B------:R-:W-:Y:S04]  /*21460*/  STS.U16 [R10+UR6+0x1ca00], R4 ;  /* 0x01ca00040a007988 */ /* 0x000fe80008000406 */
[----:B------:R0:W-:Y:S04]  /*21470*/  STS.U16 [R10+UR6+0x1cb00], R5 ;  /* 0x01cb00050a007988 */ /* 0x0001e80008000406 */
[----:B0-----:R-:W3:Y:S04]  /*21480*/  LDL.LU R5, [R1+0x9a8] ;  /* 0x0009a80001057983 */ /* 0x001ee80000300800 */
[----:B----4-:R0:W-:Y:S04]  /*21490*/  STS.U16 [R10+UR6+0x1e800], R6 ;  /* 0x01e800060a007988 */ /* 0x0101e80008000406 */
[----:B------:R1:W-:Y:S04]  /*214a0*/  STS.U16 [R10+UR6+0x1e900], R3 ;  /* 0x01e900030a007988 */ /* 0x0003e80008000406 */
[----:B0-----:R-:W4:Y:S04]  /*214b0*/  LDL.LU R6, [R1+0x994] ;  /* 0x0009940001067983 */ /* 0x001f280000300800 */
[----:B-1----:R-:W4:Y:S04]  /*214c0*/  LDL.LU R3, [R1+0x990] ;  /* 0x0009900001037983 */ /* 0x002f280000300800 */
[----:B--2---:R-:W-:Y:S04]  /*214d0*/  STS.U16 [R10+UR6+0x1ea00], R7 ;  /* 0x01ea00070a007988 */ /* 0x004fe80008000406 */
[----:B------:R0:W-:Y:S04]  /*214e0*/  STS.U16 [R10+UR6+0x1eb00], R8 ;  /* 0x01eb00080a007988 */ /* 0x0001e80008000406 */
[----:B0-----:R-:W2:Y:S04]  /*214f0*/  LDL.LU R10, [R1+0x91c] ;  /* 0x00091c00010a7983 */ /* 0x001ea80000300800 */
        /* <DEDUP_REMOVED lines=22> */
[----:B------:R0:W-:Y:S04]  /*21660*/  STS.U16 [R11+UR6+0xc00], R9 ;  /* 0x000c00090b007988 */ /* 0x0001e80008000406 */
[----:B------:R-:W2:Y:S04]  /*21670*/  LDL.LU R8, [R1+0x470] ;  /* 0x0004700001087983 */ /* 0x000ea80000300800 */
[----:B0-----:R-:W2:Y:S04]  /*21680*/  LDL.LU R9, [R1+0x40c] ;  /* 0x00040c0001097983 */ /* 0x001ea80000300800 */
[----:B---3--:R0:W-:Y:S04]  /*21690*/  STS.U16 [R11+UR6+0xd00], R5 ;  /* 0x000d00050b007988 */ /* 0x0081e80008000406 */
[----:B0-----:R-:W3:Y:S04]  /*216a0*/  LDL.LU R5, [R1+0x408] ;  /* 0x0004080001057983 */ /* 0x001ee80000300800 */
[----:B----4-:R0:W-:Y:S04]  /*216b0*/  STS.U16 [R11+UR6+0xe00], R6 ;  /* 0x000e00060b007988 */ /* 0x0101e80008000406 */
[----:B------:R1:W-:Y:S04]  /*216c0*/  STS.U16 [R11+UR6+0xf00], R3 ;  /* 0x000f00030b007988 */ /* 0x0003e80008000406 */
[----:B0-----:R-:W4:Y:S04]  /*216d0*/  LDL.LU R6, [R1+0x3fc] ;  /* 0x0003fc0001067983 */ /* 0x001f280000300800 */
[----:B-1----:R-:W4:Y:S04]  /*216e0*/  LDL.LU R3, [R1+0x3f8] ;  /* 0x0003f80001037983 */ /* 0x002f280000300800 */
[----:B--2---:R-:W-:Y:S04]  /*216f0*/  STS.U16 [R11+UR6+0x2c00], R10 ;  /* 0x002c000a0b007988 */ /* 0x004fe80008000406 */
[----:B------:R-:W-:Y:S04]  /*21700*/  STS.U16 [R11+UR6+0x2d00], R15 ;  /* 0x002d000f0b007988 */ /* 0x000fe80008000406 */
[----:B------:R-:W-:Y:S04]  /*21710*/  STS.U16 [R11+UR6+0x2e00], R2 ;  /* 0x002e00020b007988 */ /* 0x000fe80008000406 */
[----:B------:R-:W-:Y:S04]  /*21720*/  STS.U16 [R11+UR6+0x2f00], R12 ;  /* 0x002f000c0b007988 */ /* 0x000fe80008000406 */
[----:B------:R0:W-:Y:S04]  /*21730*/  STS.U16 [R11+UR6+0xce00], R7 ;  /* 0x00ce00070b007988 */ /* 0x0001e80008000406 */
[----:B------:R1:W-:Y:S04]  /*21740*/  STS.U16 [R11+UR6+0xcf00], R8 ;  /* 0x00cf00080b007988 */ /* 0x0003e80008000406 */
[----:B0-----:R-:W2:Y:S04]  /*21750*/  LDL.LU R7, [R1+0x384] ;  /* 0x0003840001077983 */ /* 0x001ea80000300800 */
[----:B------:R0:W-:Y:S04]  /*21760*/  STS.U16 [R11+UR6+0xec00], R9 ;  /* 0x00ec00090b007988 */ /* 0x0001e80008000406 */
[----:B-1----:R-:W2:Y:S04]  /*21770*/  LDL.LU R8, [R1+0x380] ;  /* 0x0003800001087983 */ /* 0x002ea80000300800 */
[----:B0-----:R-:W2:Y:S04]  /*21780*/  LDL.LU R9, [R1+0x370] ;  /* 0x0003700001097983 */ /* 0x001ea80000300800 */
[----:B------:R-:W2:Y:S04]  /*21790*/  LDL.LU R15, [R1+0x36c] ;  /* 0x00036c00010f7983 */ /* 0x000ea80000300800 */
[----:B------:R-:W2:Y:S04]  /*217a0*/  LDL.LU R10, [R1+0x308] ;  /* 0x00030800010a7983 */ /* 0x000ea80000300800 */
[----:B------:R-:W2:Y:S04]  /*217b0*/  LDL.LU R2, [R1+0x304] ;  /* 0x0003040001027983 */ /* 0x000ea80000300800 */
        /* <DEDUP_REMOVED lines=36> */
[----:B---3--:R0:W-:Y:S04]  /*21a00*/  STS.U16 [R11+UR6+0xed00], R5 ;  /* 0x00ed00050b007988 */ /* 0x0081e80008000406 */
[----:B-1----:R-:W3:Y:S04]  /*21a10*/  LDL.LU R4, [R1+0x94] ;  /* 0x0000940001047983 */ /* 0x002ee80000300800 */
[----:B0-----:R-:W3:Y:S04]  /*21a20*/  LDL.LU R5, [R1+0x90] ;  /* 0x0000900001057983 */ /* 0x001ee80000300800 */
[----:B----4-:R0:W-:Y:S04]  /*21a30*/  STS.U16 [R11+UR6+0xee00], R6 ;  /* 0x00ee00060b007988 */ /* 0x0101e80008000406 */
[----:B------:R1:W-:Y:S04]  /*21a40*/  STS.U16 [R11+UR6+0xef00], R3 ;  /* 0x00ef00030b007988 */ /* 0x0003e80008000406 */
[----:B0-----:R-:W4:Y:S04]  /*21a50*/  LDL.LU R6, [R1+0x8c] ;  /* 0x00008c0001067983 */ /* 0x001f280000300800 */
[----:B-1----:R-:W4:Y:S04]  /*21a60*/  LDL.LU R3, [R1+0x88] ;  /* 0x0000880001037983 */ /* 0x002f280000300800 */
[----:B--2---:R0:W-:Y:S04]  /*21a70*/  STS.U16 [R11+UR6+0x10c00], R7 ;  /* 0x010c00070b007988 */ /* 0x0041e80008000406 */
[----:B------:R1:W-:Y:S04]  /*21a80*/  STS.U16 [R11+UR6+0x10d00], R8 ;  /* 0x010d00080b007988 */ /* 0x0003e80008000406 */
[----:B0-----:R-:W2:Y:S04]  /*21a90*/  LDL.LU R7, [R1+0x14] ;  /* 0x0000140001077983 */ /* 0x001ea80000300800 */
[----:B------:R0:W-:Y:S04]  /*21aa0*/  STS.U16 [R11+UR6+0x10e00], R9 ;  /* 0x010e00090b007988 */ /* 0x0001e80008000406 */
[----:B-1----:R-:W2:Y:S04]  /*21ab0*/  LDL.LU R8, [R1+0x10] ;  /* 0x0000100001087983 */ /* 0x002ea80000300800 */
[----:B------:R1:W-:Y:S04]  /*21ac0*/  STS.U16 [R11+UR6+0x10f00], R15 ;  /* 0x010f000f0b007988 */ /* 0x0003e80008000406 */
[----:B0-----:R-:W2:Y:S04]  /*21ad0*/  LDL.LU R9, [R1+0xc] ;  /* 0x00000c0001097983 */ /* 0x001ea80000300800 */
[----:B-1----:R-:W3:Y:S04]  /*21ae0*/  LDL.LU R15, [R1+0x40f4] ;  /* 0x0040f400010f7983 */ /* 0x002ee80000300800 */
[----:B------:R3:W-:Y:S02]  /*21af0*/  STS.U16 [R11+UR6+0x12c00], R10 ;  /* 0x012c000a0b007988 */ /* 0x0007e40008000406 */
[----:B---3--:R-:W-:-:S05]  /*21b00*/  LOP3.LUT R10, R15, 0x40, RZ, 0x3c, !PT ;  /* 0x000000400f0a7812 */ /* 0x008fca00078e3cff */
[----:B------:R0:W-:Y:S04]  /*21b10*/  STL [R1+0x40f0], R10 ;  /* 0x0040f00a01007387 */ /* 0x0001e80000100800 */
[----:B------:R1:W-:Y:S04]  /*21b20*/  STL [R1+0x40dc], R15 ;  /* 0x0040dc0f01007387 */ /* 0x0003e80000100800 */
[----:B0-----:R-:W3:Y:S04]  /*21b30*/  LDL.LU R10, [R1+0x8] ;  /* 0x00000800010a7983 */ /* 0x001ee80000300800 */
[----:B-1----:R-:W4:Y:S04]  /*21b40*/  LDL.LU R15, [R1+0x980] ;  /* 0x00098000010f7983 */ /* 0x002f280000300800 */
[----:B----4-:R0:W-:Y:S04]  /*21b50*/  STL [R1+0x40e8], R15 ;  /* 0x0040e80f01007387 */ /* 0x0101e80000100800 */
        /* <DEDUP_REMOVED lines=24> */
[----:B--2---:R-:W-:Y:S04]  /*21ce0*/  STS.U16 [R11+UR6+0x1ec00], R7 ;  /* 0x01ec00070b007988 */ /* 0x004fe80008000406 */
[----:B------:R-:W-:Y:S04]  /*21cf0*/  STS.U16 [R11+UR6+0x1ed00], R8 ;  /* 0x01ed00080b007988 */ /* 0x000fe80008000406 */
[----:B------:R-:W-:Y:S04]  /*21d00*/  STS.U16 [R11+UR6+0x1ee00], R9 ;  /* 0x01ee00090b007988 */ /* 0x000fe80008000406 */
[----:B---3--:R-:W-:Y:S04]  /*21d10*/  STS.U16 [R11+UR6+0x1ef00], R10 ;  /* 0x01ef000a0b007988 */ /* 0x008fe80008000406 */
[----:B----4-:R0:W-:Y:S04]  /*21d20*/  STL [R1+0x40ec], R15 ;  /* 0x0040ec0f01007387 */ /* 0x0101e80000100800 */
        /* <DEDUP_REMOVED lines=23> */
[----:B------:R-:W3:Y:S04]  /*21ea0*/  LDL.LU R3, [R1+0x460] ;  /* 0x0004600001037983 */ /* 0x000ee80000300800 */
[----:B------:R-:W4:Y:S04]  /*21eb0*/  LDL.LU R7, [R1+0x45c] ;  /* 0x00045c0001077983 */ /* 0x000f280000300800 */
[----:B------:R-:W4:Y:S04]  /*21ec0*/  LDL.LU R8, [R1+0x3f0] ;  /* 0x0003f00001087983 */ /* 0x000f280000300800 */
[----:B------:R-:W4:Y:S04]  /*21ed0*/  LDL.LU R9, [R1+0x3ec] ;  /* 0x0003ec0001097983 */ /* 0x000f280000300800 */
[----:B------:R-:W2:Y:S04]  /*21ee0*/  LDL.LU R10, [R1+0x40f0] ;  /* 0x0040f000010a7983 */ /* 0x000ea80000300800 */
[----:B------:R-:W4:Y:S04]  /*21ef0*/  LDL.LU R11, [R1+0x984] ;  /* 0x00098400010b7983 */ /* 0x000f280000300800 */
[----:B--2---:R0:W-:Y:S04]  /*21f00*/  STS.U16 [R10+UR6+0x1000], R15 ;  /* 0x0010000f0a007988 */ /* 0x0041e80008000406 */
[----:B0-----:R-:W2:Y:S04]  /*21f10*/  LDL.LU R15, [R1+0x40ec] ;  /* 0x0040ec00010f7983 */ /* 0x001ea80000300800 */
[----:B--2---:R0:W-:Y:S04]  /*21f20*/  STS.U16 [R10+UR6+0x1100], R15 ;  /* 0x0011000f0a007988 */ /* 0x0041e80008000406 */
[----:B0-----:R-:W2:Y:S04]  /*21f30*/  LDL.LU R15, [R1+0x40e8] ;  /* 0x0040e800010f7983 */ /* 0x001ea80000300800 */
[----:B---3--:R0:W-:Y:S04]  /*21f40*/  STS.U16 [R10+UR6+0xd200], R3 ;  /* 0x00d200030a007988 */ /* 0x0081e80008000406 */
[----:B0-----:R-:W3:Y:S04]  /*21f50*/  LDL.LU R3, [R1+0x3e8] ;  /* 0x0003e80001037983 */ /* 0x001ee80000300800 */
[----:B--2---:R0:W-:Y:S04]  /*21f60*/  STS.U16 [R10+UR6+0x1300], R15 ;  /* 0x0013000f0a007988 */ /* 0x0041e80008000406 */
[----:B0-----:R-:W2:Y:S04]  /*21f70*/  LDL.LU R15, [R1+0x378] ;  /* 0x00037800010f7983 */ /* 0x001ea80000300800 */
[----:B--2---:R0:W-:Y:S04]  /*21f80*/  STL [R1+0x40e0], R15 ;  /* 0x0040e00f01007387 */ /* 0x0041e80000100800 */
[----:B0-----:R-:W2:Y:S04]  /*21f90*/  LDL.LU R15, [R1+0x37c] ;  /* 0x00037c00010f7983 */ /* 0x001ea80000300800 */
[----:B----4-:R-:W-:Y:S04]  /*21fa0*/  STS.U16 [R10+UR6+0xd300], R7 ;  /* 0x00d300070a007988 */ /* 0x010fe80008000406 */
[----:B------:R-:W-:Y:S04]  /*21fb0*/  STS.U16 [R10+UR6+0xf000], R8 ;  /* 0x00f000080a007988 */ /* 0x000fe80008000406 */
[----:B------:R-:W-:Y:S04]  /*21fc0*/  STS.U16 [R10+UR6+0xf100], R9 ;  /* 0x00f100090a007988 */ /* 0x000fe80008000406 */
[----:B------:R-:W-:Y:S04]  /*21fd0*/  STS.U16 [R10+UR6+0x1200], R11 ;  /* 0x0012000b0a007988 */ /* 0x000fe80008000406 */
[----:B------:R-:W-:Y:S04]  /*21fe0*/  STS.U16 [R10+UR6+0x3000], R2 ;  /* 0x003000020a007988 */ /* 0x000fe80008000406 */
[----:B--2---:R0:W-:Y:S04]  /*21ff0*/  STL [R1+0x40e4], R15 ;  /* 0x0040e40f01007387 */ /* 0x0041e80000100800 */
[----:B0-----:R-:W2:Y:S04]  /*22000*/  LDL.LU R15, [R1+0x3e4] ;  /* 0x0003e400010f7983 */ /* 0x001ea80000300800 */
        /* <DEDUP_REMOVED lines=46> */
[----:B---3--:R1:W-:Y:S04]  /*222f0*/  STS.U16 [R10+UR6+0xf200], R3 ;  /* 0x00f200030a007988 */ /* 0x0083e80008000406 */
[----:B0-----:R-:W3:Y:S04]  /*22300*/  LDL.LU R6, [R1+0x78] ;  /* 0x0000780001067983 */ /* 0x001ee80000300800 */
[----:B-1----:R-:W3:Y:S04]  /*22310*/  LDL.LU R3, [R1+0x4] ;  /* 0x0000040001037983 */ /* 0x002ee80000300800 */
[----:B--2---:R0:W-:Y:S04]  /*22320*/  STS.U16 [R10+UR6+0xf300], R15 ;  /* 0x00f3000f0a007988 */ /* 0x0041e80008000406 */
[----:B0-----:R-:W2:Y:S04]  /*22330*/  LDL.LU R15, [R1+0x40e4] ;  /* 0x0040e400010f7983 */ /* 0x001ea80000300800 */
[----:B--2---:R0:W-:Y:S04]  /*22340*/  STS.U16 [R10+UR6+0x11000], R15 ;  /* 0x0110000f0a007988 */ /* 0x0041e80008000406 */
[----:B0-----:R-:W2:Y:S04]  /*22350*/  LDL.LU R15, [R1+0x40e0] ;  /* 0x0040e000010f7983 */ /* 0x001ea80000300800 */
[----:B--2---:R0:W-:Y:S04]  /*22360*/  STS.U16 [R10+UR6+0x11100], R15 ;  /* 0x0111000f0a007988 */ /* 0x0041e80008000406 */
[----:B0-----:R-:W2:Y:S04]  /*22370*/  LDL.LU R15, [R1+0x40dc] ;  /* 0x0040dc00010f7983 */ /* 0x001ea80000300800 */
[----:B----4-:R0:W-:Y:S04]  /*22380*/  STS.U16 [R10+UR6+0x11200], R7 ;  /* 0x011200070a007988 */ /* 0x0101e80008000406 */
[----:B------:R1:W-:Y:S04]  /*22390*/  STS.U16 [R10+UR6+0x11300], R8 ;  /* 0x011300080a007988 */ /* 0x0003e80008000406 */
[----:B------:R4:W-:Y:S04]  /*223a0*/  STS.U16 [R10+UR6+0x13000], R9 ;  /* 0x013000090a007988 */ /* 0x0009e80008000406 */
[----:B0-----:R-:W3:Y:S04]  /*223b0*/  LDL.LU R7, [R1+0x40d8] ;  /* 0x0040d80001077983 */ /* 0x001ee80000300800 */
[----:B-1----:R-:W3:Y:S04]  /*223c0*/  LDL.LU R8, [R1+0x40d4] ;  /* 0x0040d40001087983 */ /* 0x002ee80000300800 */
[----:B------:R2:W-:Y:S04]  /*223d0*/  STS.U16 [R10+UR6+0x13100], R11 ;  /* 0x0131000b0a007988 */ /* 0x0005e80008000406 */
[----:B----4-:R-:W4:Y:S01]  /*223e0*/  LDL.LU R9, [R1+0x40d0] ;  /* 0x0040d00001097983 */ /* 0x010f220000300800 */
[----:B--2---:R-:W-:-:S03]  /*223f0*/  LOP3.LUT R11, R15, 0x50, RZ, 0x3c, !PT ;  /* 0x000000500f0b7812 */ /* 0x004fc600078e3cff */
[----:B------:R-:W2:Y:S04]  /*22400*/  LDL.LU R15, [R1+0x8f8] ;  /* 0x0008f800010f7983 */ /* 0x000ea80000300800 */
        /* <DEDUP_REMOVED lines=19> */
[----:B--2---:R0:W-:Y:S04]  /*22540*/  STL [R1+0x40cc], R15 ;  /* 0x0040cc0f01007387 */ /* 0x0041e80000100800 */
        /* <DEDUP_REMOVED lines=21> */
[----:B------:R1:W-:Y:S04]  /*226a0*/  STS.U16 [R10+UR6+0x1d200], R5 ;  /* 0x01d200050a007988 */ /* 0x0003e80008000406 */
[----:B---3--:R3:W-:Y:S04]  /*226b0*/  STS.U16 [R10+UR6+0x1d300], R6 ;  /* 0x01d300060a007988 */ /* 0x0087e80008000406 */
[----:B0-----:R-:W2:Y:S04]  /*226c0*/  LDL.LU R4, [R1+0x468] ;  /* 0x0004680001047983 */ /* 0x001ea80000300800 */
[----:B-1----:R-:W2:Y:S04]  /*226d0*/  LDL.LU R5, [R1+0x464] ;  /* 0x0004640001057983 */ /* 0x002ea80000300800 */
[----:B------:R0:W-:Y:S04]  /*226e0*/  STS.U16 [R10+UR6+0x1f000], R3 ;  /* 0x01f000030a007988 */ /* 0x0001e80008000406 */
[----:B---3--:R-:W3:Y:S04]  /*226f0*/  LDL.LU R6, [R1+0x444] ;  /* 0x0004440001067983 */ /* 0x008ee80000300800 */
[----:B----4-:R1:W-:Y:S04]  /*22700*/  STS.U16 [R10+UR6+0x1f100], R9 ;  /* 0x01f100090a007988 */ /* 0x0103e80008000406 */
[----:B0-----:R-:W4:Y:S04]  /*22710*/  LDL.LU R3, [R1+0x3f4] ;  /* 0x0003f40001037983 */ /* 0x001f280000300800 */
[----:B------:R0:W-:Y:S04]  /*22720*/  STS.U16 [R10+UR6+0x1f200], R8 ;  /* 0x01f200080a007988 */ /* 0x0001e80008000406 */
[----:B-1----:R-:W4:Y:S04]  /*22730*/  LDL.LU R9, [R1+0x8fc] ;  /* 0x0008fc0001097983 */ /* 0x002f280000300800 */
[----:B------:R1:W-:Y:S04]  /*22740*/  STS.U16 [R10+UR6+0x1f300], R7 ;  /* 0x01f300070a007988 */ /* 0x0003e80008000406 */
[----:B0-----:R-:W4:Y:S04]  /*22750*/  LDL.LU R8, [R1+0x970] ;  /* 0x0009700001087983 */ /* 0x001f280000300800 */
[----:B-1----:R-:W4:Y:S04]  /*22760*/  LDL.LU R7, [R1+0x978] ;  /* 0x0009780001077983 */ /* 0x002f280000300800 */
[----:B------:R-:W4:Y:S04]  /*22770*/  LDL.LU R10, [R1+0x974] ;  /* 0x00097400010a7983 */ /* 0x000f280000300800 */
[----:B--2---:R0:W-:Y:S04]  /*22780*/  STS.U16 [R11+UR6+0x1400], R15 ;  /* 0x0014000f0b007988 */ /* 0x0041e80008000406 */
[----:B0-----:R-:W2:Y:S04]  /*22790*/  LDL.LU R15, [R1+0x40cc] ;  /* 0x0040cc00010f7983 */ /* 0x001ea80000300800 */
[----:B------:R-:W-:Y:S04]  /*227a0*/  STS.U16 [R11+UR6+0x9500], R21 ;  /* 0x009500150b007988 */ /* 0x000fe80008000406 */
[----:B------:R0:W-:Y:S04]  /*227b0*/  STS.U16 [R11+UR6+0xd400], R13 ;  /* 0x00d4000d0b007988 */ /* 0x0001e80008000406 */
[----:B0-----:R-:W2:Y:S04]  /*227c0*/  LDL.LU R13, [R1+0x3d8] ;  /* 0x0003d800010d7983 */ /* 0x001ea80000300800 */
[----:B------:R-:W3:Y:S04]  /*227d0*/  LDL.LU R21, [R1+0x368] ;  /* 0x0003680001157983 */ /* 0x000ee80000300800 */
[----:B---3--:R0:W-:Y:S04]  /*227e0*/  STL [R1+0x40c4], R21 ;  /* 0x0040c41501007387 */ /* 0x0081e80000100800 */
[----:B0-----:R-:W3:Y:S04]  /*227f0*/  LDL.LU R21, [R1+0x3d0] ;  /* 0x0003d00001157983 */ /* 0x001ee80000300800 */
[----:B------:R-:W-:Y:S04]  /*22800*/  STS.U16 [R11+UR6+0xd500], R4 ;  /* 0x00d500040b007988 */ /* 0x000fe80008000406 */
[----:B------:R-:W-:Y:S04]  /*22810*/  STS.U16 [R11+UR6+0xd600], R5 ;  /* 0x00d600050b007988 */ /* 0x000fe80008000406 */
[----:B------:R-:W-:Y:S04]  /*22820*/  STS.U16 [R11+UR6+0xd700], R6 ;  /* 0x00d700060b007988 */ /* 0x000fe80008000406 */
[----:B----4-:R-:W-:Y:S04]  /*22830*/  STS.U16 [R11+UR6+0xf400], R3 ;  /* 0x00f400030b007988 */ /* 0x010fe80008000406 */
[----:B------:R-:W-:Y:S04]  /*22840*/  STS.U16 [R11+UR6+0x1500], R7 ;  /* 0x001500070b007988 */ /* 0x000fe80008000406 */
[----:B---3--:R0:W-:Y:S04]  /*22850*/  STL [R1+0x40c8], R21 ;  /* 0x0040c81501007387 */ /* 0x0081e80000100800 */
[----:B0-----:R-:W3:Y:S04]  /*22860*/  LDL.LU R21, [R1+0x3d4] ;  /* 0x0003d40001157983 */ /* 0x001ee80000300800 */
        /* <DEDUP_REMOVED lines=10> */
[----:B--2---:R1:W-:Y:S04]  /*22910*/  STS.U16 [R11+UR6+0x3500], R15 ;  /* 0x0035000f0b007988 */ /* 0x0043e80008000406 */
        /* <DEDUP_REMOVED lines=37> */
[----:B-1----:R-:W2:Y:S04]  /*22b70*/  LDL.LU R13, [R1+0x64] ;  /* 0x00006400010d7983 */ /* 0x002ea80000300800 */
[----:B---3--:R0:W-:Y:S04]  /*22b80*/  STS.U16 [R11+UR6+0xf600], R21 ;  /* 0x00f600150b007988 */ /* 0x0081e80008000406 */
[----:B0-----:R-:W3:Y:S04]  /*22b90*/  LDL.LU R21, [R1+0x40c8] ;  /* 0x0040c80001157983 */ /* 0x001ee80000300800 */
[----:B---3--:R0:W-:Y:S04]  /*22ba0*/  STS.U16 [R11+UR6+0xf700], R21 ;  /* 0x00f700150b007988 */ /* 0x0081e80008000406 */
[----:B0-----:R-:W3:Y:S04]  /*22bb0*/  LDL.LU R21, [R1+0x40c4] ;  /* 0x0040c40001157983 */ /* 0x001ee80000300800 */
[----:B----4-:R-:W-:Y:S04]  /*22bc0*/  STS.U16 [R11+UR6+0x11500], R4 ;  /* 0x011500040b007988 */ /* 0x010fe80008000406 */
[----:B------:R-:W-:Y:S04]  /*22bd0*/  STS.U16 [R11+UR6+0x11600], R5 ;  /* 0x011600050b007988 */ /* 0x000fe80008000406 */
[----:B------:R-:W-:Y:S04]  /*22be0*/  STS.U16 [R11+UR6+0x11700], R6 ;  /* 0x011700060b007988 */ /* 0x000fe80008000406 */
[----:B------:R-:W-:Y:S04]  /*22bf0*/  STS.U16 [R11+UR6+0x13400], R3 ;  /* 0x013400030b007988 */ /* 0x000fe80008000406 */
[----:B------:R-:W-:Y:S04]  /*22c00*/  STS.U16 [R11+UR6+0x13600], R10 ;  /* 0x0136000a0b007988 */ /* 0x000fe80008000406 */
[----:B---3--:R0:W-:Y:S04]  /*22c10*/  STS.U16 [R11+UR6+0x11400], R21 ;  /* 0x011400150b007988 */ /* 0x0081e80008000406 */
[----:B0-----:R-:W3:Y:S04]  /*22c20*/  LDL.LU R21, [R1+0x40c0] ;  /* 0x0040c00001157983 */ /* 0x001ee80000300800 */
[----:B------:R-:W4:Y:S04]  /*22c30*/  LDL.LU R4, [R1+0x40bc] ;  /* 0x0040bc0001047983 */ /* 0x000f280000300800 */
[----:B------:R-:W4:Y:S04]  /*22c40*/  LDL.LU R5, [R1+0x40b8] ;  /* 0x0040b80001057983 */ /* 0x000f280000300800 */
[----:B------:R-:W4:Y:S04]  /*22c50*/  LDL.LU R6, [R1+0x40b4] ;  /* 0x0040b40001067983 */ /* 0x000f280000300800 */
[----:B------:R-:W4:Y:S04]  /*22c60*/  LDL.LU R3, [R1+0x40b0] ;  /* 0x0040b00001037983 */ /* 0x000f280000300800 */
[----:B------:R-:W3:Y:S04]  /*22c70*/  LDL.LU R10, [R1+0x8e0] ;  /* 0x0008e000010a7983 */ /* 0x000ee80000300800 */
[----:B--2---:R-:W-:Y:S04]  /*22c80*/  STS.U16 [R11+UR6+0x15400], R9 ;  /* 0x015400090b007988 */ /* 0x004fe80008000406 */
[----:B------:R-:W-:Y:S04]  /*22c90*/  STS.U16 [R11+UR6+0x15500], R15 ;  /* 0x0155000f0b007988 */ /* 0x000fe80008000406 */
[----:B------:R-:W-:Y:S04]  /*22ca0*/  STS.U16 [R11+UR6+0x15600], R2 ;  /* 0x015600020b007988 */ /* 0x000fe80008000406 */
[----:B------:R-:W-:Y:S04]  /*22cb0*/  STS.U16 [R11+UR6+0x15700], R12 ;  /* 0x0157000c0b007988 */ /* 0x000fe80008000406 */
[----:B------:R-:W-:Y:S04]  /*22cc0*/  STS.U16 [R11+UR6+0x17400], R29 ;  /* 0x0174001d0b007988 */ /* 0x000fe80008000406 */
[----:B---3--:R0:W-:Y:S04]  /*22cd0*/  STL [R1+0x40ac], R10 ;  /* 0x0040ac0a01007387 */ /* 0x0081e80000100800 */
[----:B0-----:R-:W2:Y:S04]  /*22ce0*/  LDL.LU R10, [R1+0x96c] ;  /* 0x00096c00010a7983 */ /* 0x001ea80000300800 */
[----:B------:R-:W3:Y:S04]  /*22cf0*/  LDL.LU R9, [R1+0x86c] ;  /* 0x00086c0001097983 */ /* 0x000ee80000300800 */
[----:B------:R-:W3:Y:S04]  /*22d00*/  LDL.LU R15, [R1+0x868] ;  /* 0x00086800010f7983 */ /* 0x000ee80000300800 */
[----:B------:R-:W3:Y:S04]  /*22d10*/  LDL.LU R2, [R1+0x864] ;  /* 0x0008640001027983 */ /* 0x000ee80000300800 */
[----:B------:R-:W3:Y:S04]  /*22d20*/  LDL.LU R12, [R1+0x860] ;  /* 0x00086000010c7983 */ /* 0x000ee80000300800 */
[----:B------:R0:W-:Y:S04]  /*22d30*/  STS.U16 [R11+UR6+0x17500], R0 ;  /* 0x017500000b007988 */ /* 0x0001e80008000406 */
        /* <DEDUP_REMOVED lines=20> */
[----:B------:R4:W-:Y:S04]  /*22e80*/  STS.U16 [R11+UR6+0x1b700], R25 ;  /* 0x01b700190b007988 */ /* 0x0009e80008000406 */
[----:B-1----:R-:W3:Y:S01]  /*22e90*/  LDL.LU R27, [R1+0x4e4] ;  /* 0x0004e400011b7983 */ /* 0x002ee20000300800 */
[----:B0-----:R-:W-:-:S03]  /*22ea0*/  SHF.L.U32 R7, R21, 0x1, RZ ;  /* 0x0000000115077819 */ /* 0x001fc600000006ff */
[----:B------:R0:W-:Y:S04]  /*22eb0*/  STS.U16 [R11+UR6+0x1d400], R23 ;  /* 0x01d400170b007988 */ /* 0x0001e80008000406 */
[----:B----4-:R-:W4:Y:S04]  /*22ec0*/  LDL.LU R25, [R1+0x4e0] ;  /* 0x0004e00001197983 */ /* 0x010f280000300800 */
[----:B------:R1:W-:Y:S04]  /*22ed0*/  STS.U16 [R11+UR6+0x1d500], R19 ;  /* 0x01d500130b007988 */ /* 0x0003e80008000406 */
[----:B0-----:R-:W4:Y:S04]  /*22ee0*/  LDL.LU R23, [R1+0x458] ;  /* 0x0004580001177983 */ /* 0x001f280000300800 */
[----:B------:R-:W4:Y:S04]  /*22ef0*/  LDL.LU R21, [R1+0x454] ;  /* 0x0004540001157983 */ /* 0x000f280000300800 */
[----:B------:R0:W-:Y:S04]  /*22f00*/  STS.U16 [R11+UR6+0x1d600], R17 ;  /* 0x01d600110b007988 */ /* 0x0001e80008000406 */
[----:B-1----:R-:W4:Y:S04]  /*22f10*/  LDL.LU R19, [R1+0x450] ;  /* 0x0004500001137983 */ /* 0x002f280000300800 */
[----:B------:R1:W-:Y:S04]  /*22f20*/  STS.U16 [R11+UR6+0x13700], R8 ;  /* 0x013700080b007988 */ /* 0x0003e80008000406 */
[----:B------:R1:W-:Y:S04]  /*22f30*/  STS.U16 [R11+UR6+0x1d700], R13 ;  /* 0x01d7000d0b007988 */ /* 0x0003e80008000406 */
[----:B0-----:R-:W4:Y:S01]  /*22f40*/  LDL.LU R17, [R1+0x44c] ;  /* 0x00044c0001117983 */ /* 0x001f220000300800 */
[----:B-1----:R-:W-:-:S03]  /*22f50*/  LOP3.LUT R8, R7, 0x60, RZ, 0x3c, !PT ;  /* 0x0000006007087812 */ /* 0x002fc600078e3cff */
[----:B------:R0:W-:Y:S04]  /*22f60*/  STS.U16 [R11+UR6+0x1f400], R3 ;  /* 0x01f400030b007988 */ /* 0x0001e80008000406 */
[----:B------:R-:W4:Y:S04]  /*22f70*/  LDL.LU R13, [R1+0x3e0] ;  /* 0x0003e000010d7983 */ /* 0x000f280000300800 */
[----:B------:R-:W4:Y:S04]  /*22f80*/  LDL.LU R7, [R1+0x8e4] ;  /* 0x0008e40001077983 */ /* 0x000f280000300800 */
[----:B0-----:R-:W4:Y:S04]  /*22f90*/  LDL.LU R3, [R1+0x8e8] ;  /* 0x0008e80001037983 */ /* 0x001f280000300800 */
[----:B------:R0:W-:Y:S04]  /*22fa0*/  STS.U16 [R11+UR6+0x1f500], R6 ;  /* 0x01f500060b007988 */ /* 0x0001e80008000406 */
[----:B------:R1:W-:Y:S04]  /*22fb0*/  STS.U16 [R11+UR6+0x1f600], R5 ;  /* 0x01f600050b007988 */ /* 0x0003e80008000406 */
[----:B------:R1:W-:Y:S04]  /*22fc0*/  STS.U16 [R11+UR6+0x1f700], R4 ;  /* 0x01f700040b007988 */ /* 0x0003e80008000406 */
[----:B0-----:R-:W4:Y:S04]  /*22fd0*/  LDL.LU R6, [R1+0x8ec] ;  /* 0x0008ec0001067983 */ /* 0x001f280000300800 */
[----:B-1----:R-:W4:Y:S04]  /*22fe0*/  LDL.LU R5, [R1+0x960] ;  /* 0x0009600001057983 */ /* 0x002f280000300800 */
[----:B------:R-:W4:Y:S04]  /*22ff0*/  LDL.LU R4, [R1+0x968] ;  /* 0x0009680001047983 */ /* 0x000f280000300800 */
[----:B------:R-:W4:Y:S04]  /*23000*/  LDL.LU R11, [R1+0x964] ;  /* 0x00096400010b7983 */ /* 0x000f280000300800 */
        /* <DEDUP_REMOVED lines=12> */
[----:B------:R-:W-:Y:S04]  /*230d0*/  STS.U16 [R8+UR6+0x3800], R6 ;  /* 0x0038000608007988 */ /* 0x000fe80008000406 */
[----:B------:R-:W-:Y:S04]  /*230e0*/  STS.U16 [R8+UR6+0x1b00], R5 ;  /* 0x001b000508007988 */ /* 0x000fe80008000406 */
[----:B------:R-:W-:Y:S04]  /*230f0*/  STS.U16 [R8+UR6+0x1900], R4 ;  /* 0x0019000408007988 */ /* 0x000fe80008000406 */
[----:B------:R-:W-:Y:S04]  /*23100*/  STS.U16 [R8+UR6+0x1a00], R11 ;  /* 0x001a000b08007988 */ /* 0x000fe80008000406 */
[----:B--2---:R-:W-:Y:S04]  /*23110*/  STS.U16 [R8+UR6+0x3b00], R10 ;  /* 0x003b000a08007988 */ /* 0x004fe80008000406 */
[----:B------:R-:W-:Y:S04]  /*23120*/  STS.U16 [R8+UR6+0x9800], R18 ;  /* 0x0098001208007988 */ /* 0x000fe80008000406 */
[----:B------:R0:W-:Y:S04]  /*23130*/  STS.U16 [R8+UR6+0xd900], R21 ;  /* 0x00d9001508007988 */ /* 0x0001e80008000406 */
[----:B0-----:R-:W2:Y:S04]  /*23140*/  LDL.LU R21, [R1+0x358] ;  /* 0x0003580001157983 */ /* 0x001ea80000300800 */
[----:B--2---:R0:W-:Y:S04]  /*23150*/  STL [R1+0x40a0], R21 ;  /* 0x0040a01501007387 */ /* 0x0041e80000100800 */
[----:B0-----:R-:W2:Y:S04]  /*23160*/  LDL.LU R21, [R1+0x3bc] ;  /* 0x0003bc0001157983 */ /* 0x001ea80000300800 */
[----:B--2---:R0:W-:Y:S04]  /*23170*/  STL [R1+0x40a4], R21 ;  /* 0x0040a41501007387 */ /* 0x0041e80000100800 */
[----:B0-----:R-:W2:Y:S04]  /*23180*/  LDL.LU R21, [R1+0x3c0] ;  /* 0x0003c00001157983 */ /* 0x001ea80000300800 */
        /* <DEDUP_REMOVED lines=50> */
[----:B--2---:R0:W-:Y:S04]  /*234b0*/  STS.U16 [R8+UR6+0x11800], R21 ;  /* 0x0118001508007988 */ /* 0x0041e80008000406 */
[----:B0-----:R-:W2:Y:S04]  /*234c0*/  LDL.LU R21, [R1+0x409c] ;  /* 0x00409c0001157983 */ /* 0x001ea80000300800 */
[----:B------:R-:W3:Y:S04]  /*234d0*/  LDL.LU R19, [R1+0x4098] ;  /* 0x0040980001137983 */ /* 0x000ee80000300800 */
[----:B------:R-:W4:Y:S04]  /*234e0*/  LDL.LU R17, [R1+0x4094] ;  /* 0x0040940001117983 */ /* 0x000f280000300800 */
[----:B------:R-:W2:Y:S04]  /*234f0*/  LDL.LU R13, [R1+0x4090] ;  /* 0x00409000010d7983 */ /* 0x000ea80000300800 */
[----:B------:R-:W3:Y:S04]  /*23500*/  LDL.LU R23, [R1+0x8d0] ;  /* 0x0008d00001177983 */ /* 0x000ee80000300800 */
[----:B------:R0:W-:Y:S02]  /*23510*/  STS.U16 [R8+UR6+0x13800], R7 ;  /* 0x0138000708007988 */ /* 0x0001e40008000406 */
[----:B0-----:R-:W0:Y:S02]  /*23520*/  S2R R7, SR_TID.X ;  /* 0x0000000000077919 */ /* 0x001e240000002100 */
[----:B------:R-:W-:Y:S04]  /*23530*/  STS.U16 [R8+UR6+0x13900], R4 ;  /* 0x0139000408007988 */ /* 0x000fe80008000406 */
[----:B------:R-:W-:Y:S04]  /*23540*/  STS.U16 [R8+UR6+0x13a00], R11 ;  /* 0x013a000b08007988 */ /* 0x000fe80008000406 */
[----:B---3--:R1:W-:Y:S04]  /*23550*/  STL [R1+0x408c], R23 ;  /* 0x00408c1701007387 */ /* 0x0083e80000100800 */
[----:B-1----:R-:W3:Y:S04]  /*23560*/  LDL.LU R23, [R1+0x95c] ;  /* 0x00095c0001177983 */ /* 0x002ee80000300800 */
[----:B------:R-:W3:Y:S04]  /*23570*/  LDL.LU R4, [R1+0x85c] ;  /* 0x00085c0001047983 */ /* 0x000ee80000300800 */
[----:B------:R1:W-:Y:S04]  /*23580*/  STS.U16 [R8+UR6+0x13b00], R5 ;  /* 0x013b000508007988 */ /* 0x0003e80008000406 */
[----:B------:R-:W3:Y:S04]  /*23590*/  LDL.LU R11, [R1+0x858] ;  /* 0x00085800010b7983 */ /* 0x000ee80000300800 */
        /* <DEDUP_REMOVED lines=9> */
[----:B-1----:R-:W3:Y:S01]  /*23630*/  LDL.LU R9, [R1+0x7d4] ;  /* 0x0007d40001097983 */ /* 0x002ee20000300800 */
[----:B------:R-:W-:-:S03]  /*23640*/  LOP3.LUT R7, R7, 0x7f, RZ, 0xc0, !PT ;  /* 0x0000007f07077812 */ /* 0x000fc600078ec0ff */
        /* <DEDUP_REMOVED lines=9> */
[----:B0-----:R-:W3:Y:S01]  /*236e0*/  LDL.LU R0, [R1+0x550] ;  /* 0x0005500001007983 */ /* 0x001ee20000300800 */
[----:B------:R-:W-:-:S03]  /*236f0*/  IMAD.SHL.U32 R7, R7, 0x2, RZ ;  /* 0x0000000207077824 */ /* 0x000fc600078e00ff */
        /* <DEDUP_REMOVED lines=15> */
[----:B------:R4:W-:Y:S04]  /*237f0*/  STS.U16 [R8+UR6+0x1da00], R25 ;  /* 0x01da001908007988 */ /* 0x0009e80008000406 */
[----:B0-----:R-:W3:Y:S01]  /*23800*/  LDL.LU R27, [R1+0x438] ;  /* 0x00043800011b7983 */ /* 0x001ee20000300800 */
[----:B-1----:R-:W-:-:S03]  /*23810*/  LOP3.LUT R20, R7, 0x70, RZ, 0x3c, !PT ;  /* 0x0000007007147812 */ /* 0x002fc600078e3cff */
[----:B--2---:R0:W-:Y:S04]  /*23820*/  STS.U16 [R8+UR6+0x1f800], R13 ;  /* 0x01f8000d08007988 */ /* 0x0041e80008000406 */
[----:B----4-:R-:W2:Y:S04]  /*23830*/  LDL.LU R25, [R1+0x3cc] ;  /* 0x0003cc0001197983 */ /* 0x010ea80000300800 */
        /* <DEDUP_REMOVED lines=9> */
[----:B---3--:R0:W-:Y:S04]  /*238d0*/  STS.U16 [R20+UR6+0x1c00], R23 ;  /* 0x001c001714007988 */ /* 0x0081e80008000406 */
[----:B0-----:R-:W3:Y:S04]  /*238e0*/  LDL.LU R23, [R1+0x408c] ;  /* 0x00408c0001177983 */ /* 0x001ee80000300800 */
[----:B------:R-:W-:Y:S04]  /*238f0*/  STS.U16 [R20+UR6+0x9c00], R2 ;  /* 0x009c000214007988 */ /* 0x000fe80008000406 */
[----:B---3--:R0:W-:Y:S04]  /*23900*/  STS.U16 [R20+UR6+0x3f00], R23 ;  /* 0x003f001714007988 */ /* 0x0081e80008000406 */
[----:B0-----:R-:W3:Y:S04]  /*23910*/  LDL.LU R23, [R1+0x3c8] ;  /* 0x0003c80001177983 */ /* 0x001ee80000300800 */
[----:B------:R-:W2:Y:S04]  /*23920*/  LDL.LU R2, [R1+0x350] ;  /* 0x0003500001027983 */ /* 0x000ea80000300800 */
[----:B--2---:R0:W-:Y:S04]  /*23930*/  STL [R1+0x4084], R2 ;  /* 0x0040840201007387 */ /* 0x0041e80000100800 */
[----:B0-----:R-:W2:Y:S04]  /*23940*/  LDL.LU R2, [R1+0x3b8] ;  /* 0x0003b80001027983 */ /* 0x001ea80000300800 */
        /* <DEDUP_REMOVED lines=11> */
[----:B------:R0:W-:Y:S04]  /*23a00*/  STS.U16 [R20+UR6+0xfc00], R25 ;  /* 0x00fc001914007988 */ /* 0x0001e80008000406 */
[----:B------:R-:W2:Y:S04]  /*23a10*/  LDL.LU R27, [R1+0x2c4] ;  /* 0x0002c400011b7983 */ /* 0x000ea80000300800 */
[----:B---3--:R1:W-:Y:S04]  /*23a20*/  STS.U16 [R20+UR6+0xfd00], R23 ;  /* 0x00fd001714007988 */ /* 0x0083e80008000406 */
[----:B0-----:R-:W3:Y:S04]  /*23a30*/  LDL.LU R25, [R1+0x2c0] ;  /* 0x0002c00001197983 */ /* 0x001ee80000300800 */
[----:B----4-:R0:W-:Y:S04]  /*23a40*/  STS.U16 [R20+UR6+0x1d00], R21 ;  /* 0x001d001514007988 */ /* 0x0101e80008000406 */
        /* <DEDUP_REMOVED lines=44> */
[----:B------:R-:W-:Y:S04]  /*23d10*/  STS.U16 [R20+UR6+0x11d00], R29 ;  /* 0x011d001d14007988 */ /* 0x000fe80008000406 */
[----:B------:R-:W-:Y:S04]  /*23d20*/  STS.U16 [R20+UR6+0x11e00], R28 ;  /* 0x011e001c14007988 */ /* 0x000fe80008000406 */
[----:B------:R-:W-:Y:S04]  /*23d30*/  STS.U16 [R20+UR6+0x11f00], R14 ;  /* 0x011f000e14007988 */ /* 0x000fe80008000406 */
[----:B------:R-:W-:Y:S04]  /*23d40*/  STS.U16 [R20+UR6+0x13c00], R3 ;  /* 0x013c000314007988 */ /* 0x000fe80008000406 */
[----:B------:R-:W-:Y:S04]  /*23d50*/  STS.U16 [R20+UR6+0x13d00], R27 ;  /* 0x013d001b14007988 */ /* 0x000fe80008000406 */
[----:B---3--:R-:W-:Y:S04]  /*23d60*/  STS.U16 [R20+UR6+0x13e00], R25 ;  /* 0x013e001914007988 */ /* 0x008fe80008000406 */
[----:B----4-:R-:W-:Y:S04]  /*23d70*/  STS.U16 [R20+UR6+0x13f00], R23 ;  /* 0x013f001714007988 */ /* 0x010fe80008000406 */
[----:B--2---:R0:W-:Y:S04]  /*23d80*/  STS.U16 [R20+UR6+0x11c00], R2 ;  /* 0x011c000214007988 */ /* 0x0041e80008000406 */
[----:B0-----:R-:W2:Y:S04]  /*23d90*/  LDL.LU R2, [R1+0x4080] ;  /* 0x0040800001027983 */ /* 0x001ea80000300800 */
[----:B------:R-:W3:Y:S04]  /*23da0*/  LDL.LU R29, [R1+0x407c] ;  /* 0x00407c00011d7983 */ /* 0x000ee80000300800 */
[----:B------:R-:W4:Y:S04]  /*23db0*/  LDL.LU R28, [R1+0x4078] ;  /* 0x00407800011c7983 */ /* 0x000f280000300800 */
[----:B------:R-:W2:Y:S04]  /*23dc0*/  LDL.LU R14, [R1+0x4074] ;  /* 0x00407400010e7983 */ /* 0x000ea80000300800 */
[----:B------:R-:W3:Y:S04]  /*23dd0*/  LDL R3, [R1+0x140] ;  /* 0x0001400001037983 */ /* 0x000ee80000100800 */
[----:B------:R-:W4:Y:S04]  /*23de0*/  LDL.LU R27, [R1+0x4070] ;  /* 0x00407000011b7983 */ /* 0x000f280000300800 */
[----:B------:R-:W3:Y:S04]  /*23df0*/  LDL.LU R25, [R1+0x406c] ;  /* 0x00406c0001197983 */ /* 0x000ee80000300800 */
[----:B------:R-:W3:Y:S04]  /*23e00*/  LDL.LU R23, [R1+0x4068] ;  /* 0x0040680001177983 */ /* 0x000ee80000300800 */
[----:B------:R0:W-:Y:S04]  /*23e10*/  STS.U16 [R20+UR6+0x15c00], R21 ;  /* 0x015c001514007988 */ /* 0x0001e80008000406 */
        /* <DEDUP_REMOVED lines=20> */
[----:B----4-:R-:W-:Y:S04]  /*23f60*/  STS.U16 [R20+UR6+0x1fe00], R27 ;  /* 0x01fe001b14007988 */ /* 0x010fe80008000406 */
[----:B---3--:R-:W-:Y:S04]  /*23f70*/  STS.U16 [R20+UR6+0x1fd00], R25 ;  /* 0x01fd001914007988 */ /* 0x008fe80008000406 */
[----:B------:R-:W-:Y:S01]  /*23f80*/  STS.U16 [R20+UR6+0x1fc00], R23 ;  /* 0x01fc001714007988 */ /* 0x000fe20008000406 */
[----:B------:R-:W-:Y:S06]  /*23f90*/  BAR.SYNC.DEFER_BLOCKING 0x0 ;  /* 0x0000000000007b1d */ /* 0x000fec0000010000 */
[----:B------:R-:W1:Y:S01]  /*23fa0*/  LDSM.16.M88.4 R4, [R3+UR6] ;  /* 0x000000060304783b */ /* 0x000e620008000200 */
[----:B0-----:R-:W-:-:S03]  /*23fb0*/  LOP3.LUT R21, R2, 0x20, RZ, 0x3c, !PT ;  /* 0x0000002002157812 */ /* 0x001fc600078e3cff */
[----:B------:R-:W0:Y:S04]  /*23fc0*/  LDSM.16.M88.4 R24, [R3+UR6+0x8000] ;  /* 0x008000060318783b */ /* 0x000e280008000200 */
[----:B------:R-:W-:Y:S04]  /*23fd0*/  STL [R1+0x148], R21 ;  /* 0x0001481501007387 */ /* 0x000fe80000100800 */
[----:B------:R-:W-:Y:S04]  /*23fe0*/  LDSM.16.MT88.4 R16, [R21+UR6+0x20000] ;  /* 0x020000061510783b */ /* 0x000fe80008004200 */
[----:B------:R-:W-:Y:S04]  /*23ff0*/  LDSM.16.MT88.4 R12, [R2+UR6+0x20400] ;  /* 0x02040006020c783b */ /* 0x000fe80008004200 */
[----:B------:R-:W-:Y:S04]  /*24000*/  LDSM.16.MT88.4 R8, [R2+UR6+0x20000] ;  /* 0x020000060208783b */ /* 0x000fe80008004200 */
[----:B-1----:R-:W-:Y:S04]  /*24010*/  STL.64 [R1], R4 ;  /* 0x0000000401007387 */ /* 0x002fe80000100a00 */
[----:B------:R-:W-:Y:S04]  /*24020*/  STL.64 [R1+0x8], R6 ;  /* 0x0000080601007387 */ /* 0x000fe80000100a00 */
[----:B------:R-:W1:Y:S04]  /*24030*/  LDSM.16.M88.4 R4, [R3+UR6+0x10000] ;  /* 0x010000060304783b */ /* 0x000e680008000200 */
[----:B0-----:R-:W-:Y:S04]  /*24040*/  STL [R1+0x4030], R26 ;  /* 0x0040301a01007387 */ /* 0x001fe80000100800 */
[----:B------:R-:W-:Y:S04]  /*24050*/  STL [R1+0x4018], R27 ;  /* 0x0040181b01007387 */ /* 0x000fe80000100800 */
[----:B-1----:R-:W-:Y:S01]  /*24060*/  STL.64 [R1+0x10], R4 ;  /* 0x0000100401007387 */ /* 0x002fe20000100a00 */
[----:B------:R-:W-:-:S02]  /*24070*/  MOV R20, R4 ;  /* 0x0000000400147202 */ /* 0x000fc40000000f00 */
[----:B------:R-:W-:Y:S01]  /*24080*/  MOV R0, R5 ;  /* 0x0000000500007202 */ /* 0x000fe20000000f00 */
[----:B------:R-:W-:Y:S04]  /*24090*/  STL.64 [R1+0x18], R6 ;  /* 0x0000180601007387 */ /* 0x000fe80000100a00 */
[----:B------:R-:W0:Y:S04]  /*240a0*/  LDSM.16.M88.4 R4, [R3+UR6+0x18000] ;  /* 0x018000060304783b */ /* 0x000e280008000200 */
[----:B------:R-:W-:Y:S04]  /*240b0*/  STL.64 [R1+0x4058], R18 ;  /* 0x0040581201007387 */ /* 0x000fe80000100a00 */
[----:B0-----:R-:W-:Y:S04]  /*240c0*/  STL.64 [R1+0x20], R4 ;  /* 0x0000200401007387 */ /* 0x001fe80000100a00 */
[----:B------:R-:W-:Y:S04]  /*240d0*/  STL.64 [R1+0x28], R6 ;  /* 0x0000280601007387 */ /* 0x000fe80000100a00 */
[----:B------:R0:W-:Y:S04]  /*240e0*/  STL.64 [R1+0x4050], R16 ;  /* 0x0040501001007387 */ /* 0x0001e80000100a00 */
[----:B------:R-:W1:Y:S04]  /*240f0*/  LDSM.16.MT88.4 R4, [R21+UR6+0x20400] ;  /* 0x020400061504783b */ /* 0x000e680008004200 */
[----:B0-----:R-:W2:Y:S04]  /*24100*/  LDL.LU.64 R16, [R1+0x20] ;  /* 0x0000200001107983 */ /* 0x001ea80000300a00 */
[----:B--2---:R0:W-:Y:S04]  /*24110*/  STL.64 [R1+0x4060], R16 ;  /* 0x0040601001007387 */ /* 0x0041e80000100a00 */
[----:B0-----:R-:W2:Y:S04]  /*24120*/  LDL.LU.64 R16, [R1] ;  /* 0x0000000001107983 */ /* 0x001ea80000300a00 */
[----:B------:R-:W-:Y:S04]  /*24130*/  STL [R1+0x4034], R2 ;  /* 0x0040340201007387 */ /* 0x000fe80000100800 */
[----:B------:R-:W-:Y:S04]  /*24140*/  STL.64 [R1+0x4028], R14 ;  /* 0x0040280e01007387 */ /* 0x000fe80000100a00 */
[----:B------:R-:W-:Y:S04]  /*24150*/  STL.64 [R1+0x4020], R12 ;  /* 0x0040200c01007387 */ /* 0x000fe80000100a00 */
[----:B-1----:R-:W-:Y:S04]  /*24160*/  STL [R1+0x3fd4], R4 ;  /* 0x003fd40401007387 */ /* 0x002fe80000100800 */
[----:B------:R0:W-:Y:S02]  /*24170*/  STL [R1+0x3fd0], R5 ;  /* 0x003fd00501007387 */ /* 0x0001e40000100800 */
[----:B0-----:R-:W-:-:S02]  /*24180*/  IMAD.MOV.U32 R5, RZ, RZ, R0 ;  /* 0x000000ffff057224 */ /* 0x001fc400078e0000 */
[----:B------:R-:W-:Y:S01]  /*24190*/  STL [R1+0x3fcc], R6 ;  /* 0x003fcc0601007387 */ /* 0x000fe20000100800 */
[----:B------:R-:W-:-:S03]  /*241a0*/  MOV R4, R20 ;  /* 0x0000001400047202 */ /* 0x000fc60000000f00 */
[----:B------:R-:W-:Y:S01]  /*241b0*/  STL [R1+0x3fc8], R7 ;  /* 0x003fc80701007387 */ /* 0x000fe20000100800 */
[C---:B--2---:R-:W-:Y:S06]  /*241c0*/  HMMA.16816.F32 R12, R8.reuse, R16, RZ ;  /* 0x00000010080c723c */ /* 0x044fec00000018ff */
[----:B------:R-:W-:Y:S02]  /*241d0*/  MOV R2, R16 ;  /* 0x0000001000027202 */ /* 0x000fe40000000f00 */
[----:B------:R-:W-:Y:S02]  /*241e0*/  MOV R0, R17 ;  /* 0x0000001100007202 */ /* 0x000fe40000000f00 */
[----:B------:R-:W-:-:S13]  /*241f0*/  HMMA.16816.F32 R16, R8, R24, RZ ;  /* 0x000000180810723c */ /* 0x000fda00000018ff */
[----:B------:R0:W-:Y:S11]  /*24200*/  STL [R1+0x7c], R15 ;  /* 0x00007c0f01007387 */ /* 0x0001f60000100800 */
[----:B------:R-:W-:-:S02]  /*24210*/  MOV R20, R16 ;  /* 0x0000001000147202 */ /* 0x000fc40000000f00 */
[----:B0-----:R-:W-:Y:S02]  /*24220*/  MOV R15, R17 ;  /* 0x00000011000f7202 */ /* 0x001fe40000000f00 */
[----:B------:R-:W2:Y:S01]  /*24230*/  LDL.LU.64 R16, [R1+0x4060] ;  /* 0x0040600001107983 */ /* 0x000ea20000300a00 */
[----:B------:R-:W-:Y:S01]  /*24240*/  HMMA.16816.F32 R4, R8, R4, RZ ;  /* 0x000000040804723c */ /* 0x000fe200000018ff */
[----:B------:R-:W-:Y:S01]  /*24250*/  MOV R23, R13 ;  /* 0x0000000d00177202 */ /* 0x000fe20000000f00 */
[----:B------:R-:W-:Y:S01]  /*24260*/  IMAD.MOV.U32 R22, RZ, RZ, R14 ;  /* 0x000000ffff167224 */ /* 0x000fe200078e000e */
[----:B------:R-:W-:Y:S01]  /*24270*/  MOV R14, R18 ;  /* 0x00000012000e7202 */ /* 0x000fe20000000f00 */
[----:B------:R-:W-:-:S03]  /*24280*/  IMAD.MOV.U32 R13, RZ, RZ, R19 ;  /* 0x000000ffff0d7224 */ /* 0x000fc600078e0013 */
[----:B------:R0:W-:Y:S04]  /*24290*/  STL.64 [R1+0x4040], R22 ;  /* 0x0040401601007387 */ /* 0x0001e80000100a00 */
[----:B------:R1:W-:Y:S04]  /*242a0*/  STL.64 [R1+0x4038], R20 ;  /* 0x0040381401007387 */ /* 0x0003e80000100a00 */
[----:B------:R-:W3:Y:S09]  /*242b0*/  LDL.LU.64 R18, [R1+0x4058] ;  /* 0x0040580001127983 */ /* 0x000ef20000300a00 */
[----:B0-----:R-:W-:-:S02]  /*242c0*/  MOV R22, R7 ;  /* 0x0000000700167202 */ /* 0x001fc40000000f00 */
[----:B-1----:R-:W-:Y:S02]  /*242d0*/  MOV R21, R0 ;  /* 0x0000000000157202 */ /* 0x002fe40000000f00 */
[----:B------:R-:W-:Y:S02]  /*242e0*/  MOV R0, R5 ;  /* 0x0000000500007202 */ /* 0x000fe40000000f00 */
[----:B------:R-:W-:Y:S01]  /*242f0*/  MOV R20, R2 ;  /* 0x0000000200147202 */ /* 0x000fe20000000f00 */
[----:B--2---:R-:W-:Y:S06]  /*24300*/  HMMA.16816.F32 R8, R8, R16, RZ ;  /* 0x000000100808723c */ /* 0x004fec00000018ff */
[----:B------:R-:W-:Y:S01]  /*24310*/  MOV R7, R17 ;  /* 0x0000001100077202 */ /* 0x000fe20000000f00 */
[----:B------:R-:W-:-:S02]  /*24320*/  IMAD.MOV.U32 R27, RZ, RZ, R16 ;  /* 0x000000ffff1b7224 */ /* 0x000fc400078e0010 */
[----:B------:R-:W3:-:S15]  /*24330*/  LDL.LU.64 R16, [R1+0x4050] ;  /* 0x0040500001107983 */ /* 0x000ede0000300a00 */
[----:B------:R-:W-:Y:S02]  /*24340*/  MOV R2, R8 ;  /* 0x0000000800027202 */ /* 0x000fe40000000f00 */
[----:B------:R-:W-:Y:S02]  /*24350*/  MOV R8, R0 ;  /* 0x0000000000087202 */ /* 0x000fe40000000f00 */
[----:B------:R-:W2:Y:S01]  /*24360*/  LDL.LU R0, [R1+0x4048] ;  /* 0x0040480001007983 */ /* 0x000ea20000300800 */
[----:B------:R-:W-:Y:S01]  /*24370*/  IMAD.MOV.U32 R23, RZ, RZ, R6 ;  /* 0x000000ffff177224 */ /* 0x000fe200078e0006 */
[----:B------:R-:W-:Y:S02]  /*24380*/  MOV R6, R4 ;  /* 0x0000000400067202 */ /* 0x000fe40000000f00 */
[----:B------:R-:W-:Y:S02]  /*24390*/  MOV R4, R10 ;  /* 0x0000000a00047202 */ /* 0x000fe40000000f00 */
[----:B------:R-:W-:-:S02]  /*243a0*/  MOV R26, R9 ;  /* 0x00000009001a7202 */ /* 0x000fc40000000f00 */
[----:B------:R-:W-:Y:S02]  /*243b0*/  MOV R9, R23 ;  /* 0x0000001700097202 */ /* 0x000fe40000000f00 */
[----:B------:R-:W-:Y:S01]  /*243c0*/  MOV R10, R22 ;  /* 0x00000016000a7202 */ /* 0x000fe20000000f00 */
[----:B------:R0:W-:Y:S01]  /*243d0*/  STL [R1+0x3f40], R28 ;  /* 0x003f401c01007387 */ /* 0x0001e20000100800 */
[----:B------:R-:W-:Y:S02]  /*243e0*/  IMAD.MOV.U32 R5, RZ, RZ, R11 ;  /* 0x000000ffff057224 */ /* 0x000fe400078e000b */
[----:B------:R-:W-:Y:S01]  /*243f0*/  IMAD.MOV.U32 R11, RZ, RZ, R7 ;  /* 0x000000ffff0b7224 */ /* 0x000fe200078e0007 */
[----:B0-----:R-:W-:Y:S01]  /*24400*/  MOV R28, R6 ;  /* 0x00000006001c7202 */ /* 0x001fe20000000f00 */
[----:B---3--:R-:W-:-:S15]  /*24410*/  HMMA.16816.F32 R20, R16, R20, RZ ;  /* 0x000000141014723c */ /* 0x008fde00000018ff */
[----:B------:R-:W-:-:S08]  /*24420*/  NOP ;  /* 0x0000000000007918 */ /* 0x000fd00000000000 */
[----:B------:R-:W-:Y:S04]  /*24430*/  STL.64 [R1+0x30], R20 ;  /* 0x0000301401007387 */ /* 0x000fe80000100a00 */
[----:B------:R0:W-:Y:S02]  /*24440*/  STL.64 [R1+0x38], R22 ;  /* 0x0000381601007387 */ /* 0x0001e40000100a00 */
[----:B0-----:R-:W-:Y:S02]  /*24450*/  HMMA.16816.F32 R20, R16, R24, RZ ;  /* 0x000000181014723c */ /* 0x001fe400000018ff */
[----:B------:R0:W-:Y:S04]  /*24460*/  STL [R1+0x3f2c], R29 ;  /* 0x003f2c1d01007387 */ /* 0x0001e80000100800 */
[----:B--2---:R1:W-:Y:S01]  /*24470*/  STL [R1+0x3f28], R0 ;  /* 0x003f280001007387 */ /* 0x0043e20000100800 */
[----:B0-----:R-:W-:-:S02]  /*24480*/  MOV R29, R5 ;  /* 0x00000005001d7202 */ /* 0x001fc40000000f00 */
[----:B-1----:R-:W-:-:S15]  /*24490*/  MOV R0, R4 ;  /* 0x0000000400007202 */ /* 0x002fde0000000f00 */
[----:B------:R-:W-:Y:S01]  /*244a0*/  MOV R6, R22 ;  /* 0x0000001600067202 */ /* 0x000fe20000000f00 */
[----:B------:R-:W-:Y:S01]  /*244b0*/  IMAD.MOV.U32 R4, RZ, RZ, R20 ;  /* 0x000000ffff047224 */ /* 0x000fe200078e0014 */
[----:B------:R-:W-:Y:S02]  /*244c0*/  MOV R7, R23 ;  /* 0x0000001700077202 */ /* 0x000fe40000000f00 */
[----:B------:R-:W-:Y:S01]  /*244d0*/  MOV R5, R21 ;  /* 0x0000001500057202 */ /* 0x000fe20000000f00 */
[----:B------:R-:W2:Y:S04]  /*244e0*/  LDL.LU.64 R22, [R1+0x4040] ;  /* 0x0040400001167983 */ /* 0x000ea80000300a00 */
[----:B------:R-:W3:Y:S04]  /*244f0*/  LDL.LU.64 R20, [R1+0x4038] ;  /* 0x0040380001147983 */ /* 0x000ee80000300a00 */
[----:B------:R-:W-:Y:S04]  /*24500*/  STL.64 [R1+0x3fe0], R6 ;  /* 0x003fe00601007387 */ /* 0x000fe80000100a00 */
[----:B------:R0:W-:Y:S02]  /*24510*/  STL.64 [R1+0x3fd8], R4 ;  /* 0x003fd80401007387 */ /* 0x0001e40000100a00 */
[----:B0-----:R-:W-:-:S02]  /*24520*/  IMAD.MOV.U32 R4, RZ, RZ, R2 ;  /* 0x000000ffff047224 */ /* 0x001fc400078e0002 */
[----:B------:R-:W4:Y:S01]  /*24530*/  LDL.LU R2, [R1+0x4034] ;  /* 0x0040340001027983 */ /* 0x000f220000300800 */
[----:B------:R-:W-:Y:S02]  /*24540*/  MOV R6, R0 ;  /* 0x0000000000067202 */ /* 0x000fe40000000f00 */
[----:B------:R-:W-:Y:S02]  /*24550*/  MOV R7, R29 ;  /* 0x0000001d00077202 */ /* 0x000fe40000000f00 */
[----:B------:R-:W-:Y:S02]  /*24560*/  MOV R5, R26 ;  /* 0x0000001a00057202 */ /* 0x000fe40000000f00 */
[----:B------:R-:W2:Y:S04]  /*24570*/  LDL.LU R26, [R1+0x4030] ;  /* 0x00403000011a7983 */ /* 0x000ea80000300800 */
[----:B------:R0:W-:Y:S04]  /*24580*/  STL.64 [R1+0x3ff0], R6 ;  /* 0x003ff00601007387 */ /* 0x0001e80000100a00 */
[----:B------:R1:W-:Y:S01]  /*24590*/  STL.64 [R1+0x3fe8], R4 ;  /* 0x003fe80401007387 */ /* 0x0003e20000100a00 */
[----:B0-----:R-:W-:-:S02]  /*245a0*/  MOV R6, R9 ;  /* 0x0000000900067202 */ /* 0x001fc40000000f00 */
[----:B------:R-:W-:Y:S01]  /*245b0*/  MOV R7, R10 ;  /* 0x0000000a00077202 */ /* 0x000fe20000000f00 */
[----:B-1----:R-:W-:Y:S01]  /*245c0*/  IMAD.MOV.U32 R4, RZ, RZ, R28 ;  /* 0x000000ffff047224 */ /* 0x002fe200078e001c */
[----:B------:R-:W-:Y:S01]  /*245d0*/  MOV R5, R8 ;  /* 0x0000000800057202 */ /* 0x000fe20000000f00 */
[----:B------:R-:W-:Y:S02]  /*245e0*/  IMAD.MOV.U32 R28, RZ, RZ, R11 ;  /* 0x000000ffff1c7224 */ /* 0x000fe400078e000b */
[----:B------:R0:W-:Y:S04]  /*245f0*/  STL.64 [R1+0x4000], R6 ;  /* 0x0040000601007387 */ /* 0x0001e80000100a00 */
[----:B------:R1:W-:Y:S01]  /*24600*/  STL.64 [R1+0x3ff8], R4 ;  /* 0x003ff80401007387 */ /* 0x0003e20000100a00 */
[----:B0-----:R-:W-:-:S02]  /*24610*/  MOV R6, R14 ;  /* 0x0000000e00067202 */ /* 0x001fc40000000f00 */
[----:B------:R-:W-:Y:S01]  /*24620*/  MOV R7, R13 ;  /* 0x0000000d00077202 */ /* 0x000fe20000000f00 */
[----:B-1----:R-:W-:-:S04]  /*24630*/  IMAD.MOV.U32 R5, RZ, RZ, R15 ;  /* 0x000000ffff057224 */ /* 0x002fc800078e000f */
[----:B------:R0:W-:Y:S04]  /*24640*/  STL.64 [R1+0x4010], R6 ;  /* 0x0040100601007387 */ /* 0x0001e80000100a00 */
[----:B----4-:R-:W1:Y:S01]  /*24650*/  LDSM.16.MT88.4 R8, [R2+UR6+0x20800] ;  /* 0x020800060208783b */ /* 0x010e620008004200 */
[----:B---3--:R-:W-:-:S05]  /*24660*/  MOV R4, R20 ;  /* 0x0000001400047202 */ /* 0x008fca0000000f00 */
[----:B------:R-:W-:Y:S04]  /*24670*/  STL.64 [R1+0x4008], R4 ;  /* 0x0040080401007387 */ /* 0x000fe80000100a00 */
[----:B0-----:R-:W3:Y:S04]  /*24680*/  LDL.LU.64 R6, [R1+0x8] ;  /* 0x0000080001067983 */ /* 0x001ee80000300a00 */
[----:B-1----:R-:W-:Y:S04]  /*24690*/  STL [R1+0x3f80], R8 ;  /* 0x003f800801007387 */ /* 0x002fe80000100800 */
[----:B------:R0:W-:Y:S04]  /*246a0*/  STL [R1+0x3f7c], R9 ;  /* 0x003f7c0901007387 */ /* 0x0001e80000100800 */
[----:B------:R-:W-:Y:S04]  /*246b0*/  STL [R1+0x3f78], R10 ;  /* 0x003f780a01007387 */ /* 0x000fe80000100800 */
[----:B------:R1:W-:Y:S04]  /*246c0*/  STL [R1+0x3f74], R11 ;  /* 0x003f740b01007387 */ /* 0x0003e80000100800 */
[----:B0-----:R-:W4:Y:S01]  /*246d0*/  LDL.LU.64 R8, [R1+0x10] ;  /* 0x0000100001087983 */ /* 0x001f220000300a00 */
[----:B------:R-:W-:-:S02]  /*246e0*/  LOP3.LUT R3, R3, 0x40, RZ, 0x3c, !PT ;  /* 0x0000004003037812 */ /* 0x000fc400078e3cff */
[----:B------:R-:W-:-:S03]  /*246f0*/  MOV R5, R12 ;  /* 0x0000000c00057202 */ /* 0x000fc60000000f00 */
[----:B------:R-:W0:Y:S04]  /*24700*/  LDSM.16.M88.4 R12, [R3+UR6] ;  /* 0x00000006030c783b */ /* 0x000e280008000200 */
[----:B-1----:R-:W3:Y:S04]  /*24710*/  LDL.LU.64 R10, [R1+0x18] ;  /* 0x00001800010a7983 */ /* 0x002ee80000300a00 */
[----:B0-----:R-:W-:Y:S04]  /*24720*/  STL.64 [R1+0xd0], R12 ;  /* 0x0000d00c01007387 */ /* 0x001fe80000100a00 */
[----:B------:R-:W-:Y:S04]  /*24730*/  STL.64 [R1+0xd8], R14 ;  /* 0x0000d80e01007387 */ /* 0x000fe80000100a00 */
[----:B------:R-:W0:Y:S04]  /*24740*/  LDSM.16.M88.4 R12, [R3+UR6+0x8000] ;  /* 0x00800006030c783b */ /* 0x000e280008000200 */
[----:B0-----:R-:W-:Y:S04]  /*24750*/  STL.64 [R1+0xe0], R12 ;  /* 0x0000e00c01007387 */ /* 0x001fe80000100a00 */
[----:B------:R4:W-:Y:S01]  /*24760*/  STL.64 [R1+0xe8], R14 ;  /* 0x0000e80e01007387 */ /* 0x0009e20000100a00 */
[----:B--2---:R-:W-:-:S02]  /*24770*/  MOV R24, R23 ;  /* 0x0000001700187202 */ /* 0x004fc40000000f00 */
[----:B------:R-:W-:Y:S02]  /*24780*/  MOV R0, R22 ;  /* 0x0000001600007202 */ /* 0x000fe40000000f00 */
[----:B------:R-:W-:Y:S01]  /*24790*/  LDSM.16.MT88.4 R20, [R21+UR6+0x20800] ;  /* 0x020800061514783b */ /* 0x000fe20008004200 */
[----:B----4-:R-:W-:-:S15]  /*247a0*/  HMMA.16816.F32 R12, R16, R8, RZ ;  /* 0x00000008100c723c */ /* 0x010fde00000018ff */
[----:B------:R-:W-:-:S08]  /*247b0*/  NOP ;  /* 0x0000000000007918 */ /* 0x000fd00000000000 */
[----:B------:R-:W-:Y:S04]  /*247c0*/  STL.64 [R1+0x90], R12 ;  /* 0x0000900c01007387 */ /* 0x000fe80000100a00 */
[----:B------:R-:W-:Y:S04]  /*247d0*/  STL.64 [R1+0x98], R14 ;  /* 0x0000980e01007387 */ /* 0x000fe80000100a00 */
[----:B------:R-:W0:Y:S02]  /*247e0*/  LDSM.16.M88.4 R12, [R3+UR6+0x10000] ;  /* 0x01000006030c783b */ /* 0x000e240008000200 */
[----:B0-----:R-:W-:-:S02]  /*247f0*/  IMAD.MOV.U32 R29, RZ, RZ, R12 ;  /* 0x000000ffff1d7224 */ /* 0x001fc400078e000c */
[----:B------:R-:W-:Y:S01]  /*24800*/  STL.64 [R1+0xf8], R14 ;  /* 0x0000f80e01007387 */ /* 0x000fe20000100a00 */
[----:B------:R-:W-:-:S03]  /*24810*/  MOV R25, R13 ;  /* 0x0000000d00197202 */ /* 0x000fc60000000f00 */
[----:B------:R-:W0:Y:S04]  /*24820*/  LDSM.16.M88.4 R12, [R3+UR6+0x18000] ;  /* 0x01800006030c783b */ /* 0x000e280008000200 */
[----:B------:R-:W-:Y:S04]  /*24830*/  STL [R1+0x3f70], R29 ;  /* 0x003f701d01007387 */ /* 0x000fe80000100800 */
[----:B0-----:R-:W-:Y:S04]  /*24840*/  STL.64 [R1+0x110], R12 ;  /* 0x0001100c01007387 */ /* 0x001fe80000100a00 */
[----:B------:R0:W-:Y:S04]  /*24850*/  STL.64 [R1+0x118], R14 ;  /* 0x0001180e01007387 */ /* 0x0001e80000100a00 */
[----:B0-----:R-:W3:Y:S04]  /*24860*/  LDL.LU.64 R14, [R1+0x4028] ;  /* 0x00402800010e7983 */ /* 0x001ee80000300a00 */
[----:B------:R-:W3:Y:S04]  /*24870*/  LDL.LU.64 R12, [R1+0x4020] ;  /* 0x00402000010c7983 */ /* 0x000ee80000300a00 */
[----:B------:R-:W-:Y:S04]  /*24880*/  STL [R1+0x3d98], R3 ;  /* 0x003d980301007387 */ /* 0x000fe80000100800 */
[----:B------:R-:W-:Y:S04]  /*24890*/  STL.64 [R1+0x3f38], R22 ;  /* 0x003f381601007387 */ /* 0x000fe80000100a00 */
[----:B------:R0:W-:Y:S02]  /*248a0*/  STL.64 [R1+0x3f30], R20 ;  /* 0x003f301401007387 */ /* 0x0001e40000100a00 */
[----:B0-----:R-:W-:-:S02]  /*248b0*/  MOV R20, R27 ;  /* 0x0000001b00147202 */ /* 0x001fc40000000f00 */
[----:B------:R-:W-:Y:S01]  /*248c0*/  MOV R21, R28 ;  /* 0x0000001c00157202 */ /* 0x000fe20000000f00 */
[----:B------:R-:W2:Y:S06]  /*248d0*/  LDL.LU R27, [R1+0x4018] ;  /* 0x00401800011b7983 */ /* 0x000eac0000300800 */
[----:B------:R-:W-:-:S15]  /*248e0*/  HMMA.16816.F32 R16, R16, R20, RZ ;  /* 0x000000141010723c */ /* 0x000fde00000018ff */
[----:B------:R-:W-:-:S08]  /*248f0*/  NOP ;  /* 0x0000000000007918 */ /* 0x000fd00000000000 */
[----:B------:R0:W-:Y:S01]  /*24900*/  STL.64 [R1+0xc0], R16 ;  /* 0x0000c01001007387 */ /* 0x0001e20000100a00 */
[----:B------:R-:W-:-:S03]  /*24910*/  MOV R23, R19 ;  /* 0x0000001300177202 */ /* 0x000fc60000000f00 */
[----:B------:R-:W3:Y:S01]  /*24920*/  LDL.LU R19, [R1+0x7c] ;  /* 0x00007c0001137983 */ /* 0x000ee20000300800 */
[----:B------:R-:W-:Y:S02]  /*24930*/  IMAD.MOV.U32 R28, RZ, RZ, R18 ;  /* 0x000000ffff1c7224 */ /* 0x000fe400078e0012 */
[----:B------:R-:W-:Y:S01]  /*24940*/  IMAD.MOV.U32 R18, RZ, RZ, R0 ;  /* 0x000000ffff127224 */ /* 0x000fe200078e0000 */
[----:B0-----:R-:W-:Y:S02]  /*24950*/  MOV R16, R5 ;  /* 0x0000000500107202 */ /* 0x001fe40000000f00 */
[----:B------:R-:W-:-:S07]  /*24960*/  MOV R17, R24 ;  /* 0x0000001800117202 */ /* 0x000fce0000000f00 */
[----:B---3--:R-:W-:-:S15]  /*24970*/  HMMA.16816.F32 R16, R12, R6, R16 ;  /* 0x000000060c10723c */ /* 0x008fde0000001810 */
[----:B------:R-:W-:-:S08]  /*24980*/  NOP ;  /* 0x0000000000007918 */ /* 0x000fd00000000000 */
[----:B------:R-:W-:Y:S04]  /*24990*/  STL.64 [R1+0xb0], R16 ;  /* 0x0000b01001007387 */ /* 0x000fe80000100a00 */
[----:B------:R0:W-:Y:S02]  /*249a0*/  STL.64 [R1+0xb8], R18 ;  /* 0x0000b81201007387 */ /* 0x0001e40000100a00 */
[----:B0-----:R-:W-:Y:S02]  /*249b0*/  MOV R18, R6 ;  /* 0x0000000600127202 */ /* 0x001fe40000000f00 */
[----:B------:R-:W-:Y:S02]  /*249c0*/  MOV R19, R7 ;  /* 0x0000000700137202 */ /* 0x000fe40000000f00 */
[----:B------:R-:W2:Y:S04]  /*249d0*/  LDL.LU.64 R6, [R1+0x4010] ;  /* 0x0040100001067983 */ /* 0x000ea80000300a00 */
[----:B------:R-:W2:Y:S02]  /*249e0*/  LDL.LU.64 R4, [R1+0x4008] ;  /* 0x0040080001047983 */ /* 0x000ea40000300a00 */
[----:B--2---:R-:W-:-:S15]  /*249f0*/  HMMA.16816.F32 R4, R12, R26, R4 ;  /* 0x0000001a0c04723c */ /* 0x004fde0000001804 */
[----:B------:R-:W-:-:S08]  /*24a00*/  NOP ;  /* 0x0000000000007918 */ /* 0x000fd00000000000 */
[----:B------:R-:W-:Y:S01]  /*24a10*/  STL [R1+0x70], R4 ;  /* 0x0000700401007387 */ /* 0x000fe20000100800 */
[----:B------:R-:W-:-:S03]  /*24a20*/  MOV R29, R5 ;  /* 0x00000005001d7202 */ /* 0x000fc60000000f00 */
[----:B------:R0:W-:Y:S04]  /*24a30*/  STL.64 [R1+0x78], R6 ;  /* 0x0000780601007387 */ /* 0x0001e80000100a00 */
[----:B0-----:R-:W2:Y:S04]  /*24a40*/  LDL.LU.64 R6, [R1+0x4000] ;  /* 0x0040000001067983 */ /* 0x001ea80000300a00 */
[----:B------:R-:W2:Y:S01]  /*24a50*/  LDL.LU.64 R4, [R1+0x3ff8] ;  /* 0x003ff80001047983 */ /* 0x000ea20000300a00 */
[----:B------:R-:W-:Y:S01]  /*24a60*/  IMAD.MOV.U32 R22, RZ, RZ, R10 ;  /* 0x000000ffff167224 */ /* 0x000fe200078e000a */
[----:B------:R-:W-:Y:S01]  /*24a70*/  MOV R3, R11 ;  /* 0x0000000b00037202 */ /* 0x000fe20000000f00 */
[----:B--2---:R-:W-:-:S15]  /*24a80*/  HMMA.16816.F32 R4, R12, R10, R4 ;  /* 0x0000000a0c04723c */ /* 0x004fde0000001804 */
[----:B------:R-:W-:-:S09]  /*24a90*/  NOP ;  /* 0x0000000000007918 */ /* 0x000fd20000000000 */
[----:B------:R-:W-:Y:S01]  /*24aa0*/  IMAD.MOV.U32 R10, RZ, RZ, R6 ;  /* 0x000000ffff0a7224 */ /* 0x000fe200078e0006 */
[----:B------:R-:W-:Y:S02]  /*24ab0*/  MOV R11, R7 ;  /* 0x00000007000b7202 */ /* 0x000fe40000000f00 */
[----:B------:R-:W-:Y:S01]  /*24ac0*/  MOV R8, R4 ;  /* 0x0000000400087202 */ /* 0x000fe20000000f00 */
[----:B------:R-:W2:Y:S01]  /*24ad0*/  LDL.LU.64 R6, [R1+0x3ff0] ;  /* 0x003ff00001067983 */ /* 0x000ea20000300a00 */
[----:B------:R-:W-:-:S03]  /*24ae0*/  MOV R9, R5 ;  /* 0x0000000500097202 */ /* 0x000fc60000000f00 */
[----:B------:R-:W2:Y:S04]  /*24af0*/  LDL.LU.64 R4, [R1+0x3fe8] ;  /* 0x003fe80001047983 */ /* 0x000ea80000300a00 */
[----:B------:R0:W-:Y:S04]  /*24b00*/  STL.64 [R1+0x3f90], R10 ;  /* 0x003f900a01007387 */ /* 0x0001e80000100a00 */
[----:B------:R-:W-:Y:S04]  /*24b10*/  STL.64 [R1+0x3f88], R8 ;  /* 0x003f880801007387 */ /* 0x000fe80000100a00 */
[----:B0-----:R-:W2:Y:S02]  /*24b20*/  LDL.LU.64 R10, [R1+0x28] ;  /* 0x00002800010a7983 */ /* 0x001ea40000300a00 */
[----:B--2---:R-:W-:Y:S02]  /*24b30*/  HMMA.16816.F32 R12, R12, R10, R4 ;  /* 0x0000000a0c0c723c */ /* 0x004fe40000001804 */
[----:B------:R-:W2:Y:S04]  /*24b40*/  LDL.LU.64 R6, [R1+0x3fe0] ;  /* 0x003fe00001067983 */ /* 0x000ea80000300a00 */
[----:B------:R-:W3:Y:S01]  /*24b50*/  LDL.LU.64 R4, [R1+0x3fd8] ;  /* 0x003fd80001047983 */ /* 0x000ee20000300a00 */
[----:B------:R-:W-:-:S02]  /*24b60*/  MOV R17, R10 ;  /* 0x0000000a00117202 */ /* 0x000fc40000000f00 */
[----:B------:R-:W-:Y:S01]  /*24b70*/  MOV R16, R11 ;  /* 0x0000000b00107202 */ /* 0x000fe20000000f00 */
[----:B------:R-:W-:-:S14]  /*24b80*/  STL.64 [R1+0x3fc0], R26 ;  /* 0x003fc01a01007387 */ /* 0x000fdc0000100a00 */
[----:B------:R-:W-:-:S05]  /*24b90*/  IMAD.MOV.U32 R24, RZ, RZ, R12 ;  /* 0x000000ffff187224 */ /* 0x000fca00078e000c */
[----:B------:R0:W-:Y:S01]  /*24ba0*/  STL.64 [R1+0x3fb8], R24 ;  /* 0x003fb81801007387 */ /* 0x0001e20000100a00 */
[----:B------:R-:W-:Y:S02]  /*24bb0*/  MOV R21, R13 ;  /* 0x0000000d00157202 */ /* 0x000fe40000000f00 */
[----:B------:R-:W-:Y:S02]  /*24bc0*/  MOV R20, R14 ;  /* 0x0000000e00147202 */ /* 0x000fe40000000f00 */
[----:B------:R-:W-:Y:S01]  /*24bd0*/  MOV R0, R15 ;  /* 0x0000000f00007202 */ /* 0x000fe20000000f00 */
[----:B0-----:R-:W4:Y:S04]  /*24be0*/  LDL.LU R24, [R1+0x30] ;  /* 0x0000300001187983 */ /* 0x001f280000300800 */
[----:B------:R-:W4:Y:S04]  /*24bf0*/  LDL.LU R25, [R1+0x34] ;  /* 0x0000340001197983 */ /* 0x000f280000300800 */
[----:B------:R-:W4:Y:S04]  /*24c00*/  LDL.LU R26, [R1+0x38] ;  /* 0x00003800011a7983 */ /* 0x000f280000300800 */
[----:B------:R-:W4:Y:S04]  /*24c10*/  LDL.LU R27, [R1+0x3c] ;  /* 0x00003c00011b7983 */ /* 0x000f280000300800 */
[----:B------:R-:W-:Y:S01]  /*24c20*/  STL.64 [R1+0x3fb0], R16 ;  /* 0x003fb01001007387 */ /* 0x000fe20000100a00 */
[----:B--2---:R-:W-:Y:S01]  /*24c30*/  MOV R14, R6 ;  /* 0x00000006000e7202 */ /* 0x004fe20000000f00 */
[----:B---3--:R-:W-:Y:S01]  /*24c40*/  IMAD.MOV.U32 R12, RZ, RZ, R4 ;  /* 0x000000ffff0c7224 */ /* 0x008fe200078e0004 */
[----:B------:R-:W-:Y:S01]  /*24c50*/  MOV R13, R5 ;  /* 0x00000005000d7202 */ /* 0x000fe20000000f00 */
[----:B------:R-:W4:Y:S01]  /*24c60*/  LDL.LU R4, [R1+0x3fd4] ;  /* 0x003fd40001047983 */ /* 0x000f220000300800 */
[----:B------:R-:W-:-:S03]  /*24c70*/  MOV R15, R7 ;  /* 0x00000007000f7202 */ /* 0x000fc60000000f00 */
[----:B------:R-:W4:Y:S04]  /*24c80*/  LDL.LU R5, [R1+0x3fd0] ;  /* 0x003fd00001057983 */ /* 0x000f280000300800 */
[----:B------:R-:W4:Y:S04]  /*24c90*/  LDL.LU R6, [R1+0x3fcc] ;  /* 0x003fcc0001067983 */ /* 0x000f280000300800 */
[----:B------:R-:W4:Y:S04]  /*24ca0*/  LDL.LU R7, [R1+0x3fc8] ;  /* 0x003fc80001077983 */ /* 0x000f280000300800 */
[----:B------:R-:W2:Y:S04]  /*24cb0*/  LDL.LU R8, [R1+0xc0] ;  /* 0x0000c00001087983 */ /* 0x000ea80000300800 */
[----:B------:R-:W2:Y:S01]  /*24cc0*/  LDL.LU R9, [R1+0xc4] ;  /* 0x0000c40001097983 */ /* 0x000ea20000300800 */
[----:B------:R-:W-:Y:S01]  /*24cd0*/  IMAD.MOV.U32 R10, RZ, RZ, R28 ;  /* 0x000000ffff0a7224 */ /* 0x000fe200078e001c */
[----:B------:R-:W-:-:S05]  /*24ce0*/  MOV R11, R23 ;  /* 0x00000017000b7202 */ /* 0x000fca0000000f00 */
[----:B------:R0:W-:Y:S02]  /*24cf0*/  STL.64 [R1+0x3fa0], R10 ;  /* 0x003fa00a01007387 */ /* 0x0001e40000100a00 */
[----:B0-----:R-:W-:Y:S02]  /*24d00*/  MOV R11, R3 ;  /* 0x00000003000b7202 */ /* 0x001fe40000000f00 */
[----:B------:R-:W-:Y:S01]  /*24d10*/  MOV R10, R22 ;  /* 0x00000016000a7202 */ /* 0x000fe20000000f00 */
[----:B----4-:R-:W-:Y:S01]  /*24d20*/  HMMA.16816.F32 R16, R4, R18, R24 ;  /* 0x000000120410723c */ /* 0x010fe20000001818 */
[----:B--2---:R-:W-:Y:S04]  /*24d30*/  STL.64 [R1+0x3f98], R8 ;  /* 0x003f980801007387 */ /* 0x004fe80000100a00 */
[----:B------:R-:W2:Y:S04]  /*24d40*/  LDL.LU.64 R26, [R1+0x3fc0] ;  /* 0x003fc000011a7983 */ /* 0x000ea80000300a00 */
[----:B------:R-:W3:-:S15]  /*24d50*/  LDL.LU.64 R24, [R1+0x3fb8] ;  /* 0x003fb80001187983 */ /* 0x000ede0000300a00 */
[----:B------:R-:W-:Y:S02]  /*24d60*/  MOV R3, R19 ;  /* 0x0000001300037202 */ /* 0x000fe40000000f00 */
[----:B------:R-:W-:Y:S01]  /*24d70*/  MOV R22, R18 ;  /* 0x0000001200167202 */ /* 0x000fe20000000f00 */
[----:B------:R-:W-:Y:S01]  /*24d80*/  IMAD.MOV.U32 R28, RZ, RZ, R16 ;  /* 0x000000ffff1c7224 */ /* 0x000fe200078e0010 */
[----:B------:R-:W-:Y:S02]  /*24d90*/  MOV R23, R17 ;  /* 0x0000001100177202 */ /* 0x000fe40000000f00 */
[----:B------:R-:W4:Y:S04]  /*24da0*/  LDL.LU.64 R16, [R1+0x3fb0] ;  /* 0x003fb00001107983 */ /* 0x000f280000300a00 */
[----:B------:R-:W-:Y:S04]  /*24db0*/  STL [R1+0x3f50], R3 ;  /* 0x003f500301007387 */ /* 0x000fe80000100800 */
[----:B------:R-:W-:Y:S04]  /*24dc0*/  STL [R1+0x3f4c], R22 ;  /* 0x003f4c1601007387 */ /* 0x000fe80000100800 */
[----:B------:R-:W-:Y:S04]  /*24dd0*/  STL [R1+0x3f48], R23 ;  /* 0x003f481701007387 */ /* 0x000fe80000100800 */
[----:B------:R0:W-:Y:S04]  /*24de0*/  STL.64 [R1+0x3fa8], R20 ;  /* 0x003fa81401007387 */ /* 0x0001e80000100a00 */
[----:B0-----:R-:W4:Y:S04]  /*24df0*/  LDL.LU R20, [R1+0x90] ;  /* 0x0000900001147983 */ /* 0x001f280000300800 */
[----:B------:R-:W4:Y:S04]  /*24e00*/  LDL.LU R21, [R1+0x94] ;  /* 0x0000940001157983 */ /* 0x000f280000300800 */
[----:B------:R-:W4:Y:S04]  /*24e10*/  LDL.LU R22, [R1+0x98] ;  /* 0x0000980001167983 */ /* 0x000f280000300800 */
[----:B------:R-:W4:Y:S04]  /*24e20*/  LDL.LU R23, [R1+0x9c] ;  /* 0x00009c0001177983 */ /* 0x000f280000300800 */
[----:B------:R-:W-:Y:S01]  /*24e30*/  STL [R1+0x3f44], R28 ;  /* 0x003f441c01007387 */ /* 0x000fe20000100800 */
[----:B--2---:R-:W-:Y:S03]  /*24e40*/  HMMA.16816.F32 R12, R4, R26, R12 ;  /* 0x0000001a040c723c */ /* 0x004fe6000000180c */
[----:B---3--:R0:W-:Y:S04]  /*24e50*/  STL.64 [R1+0x3f68], R24 ;  /* 0x003f681801007387 */ /* 0x0081e80000100a00 */
[----:B0-----:R-:W2:-:S15]  /*24e60*/  LDL.LU.64 R24, [R1+0xd0] ;  /* 0x0000d00001187983 */ /* 0x001e9e0000300a00 */
[----:B------:R-:W-:-:S01]  /*24e70*/  NOP ;  /* 0x0000000000007918 */ /* 0x000fc20000000000 */
[----:B------:R-:W-:Y:S04]  /*24e80*/  STL.64 [R1+0x30], R12 ;  /* 0x0000300c01007387 */ /* 0x000fe80000100a00 */
[----:B------:R-:W-:Y:S04]  /*24e90*/  STL.64 [R1+0x38], R14 ;  /* 0x0000380e01007387 */ /* 0x000fe80000100a00 */
[----:B------:R-:W0:Y:S01]  /*24ea0*/  LDSM.16.MT88.4 R12, [R2+UR6+0x20c00] ;  /* 0x020c0006020c783b */ /* 0x000e220008004200 */
[----:B----4-:R-:W-:Y:S03]  /*24eb0*/  HMMA.16816.F32 R8, R4, R10, R20 ;  /* 0x0000000a0408723c */ /* 0x010fe60000001814 */
[----:B0-----:R-:W-:Y:S04]  /*24ec0*/  STL [R1+0x3ebc], R12 ;  /* 0x003ebc0c01007387 */ /* 0x001fe80000100800 */
[----:B------:R-:W-:Y:S04]  /*24ed0*/  STL [R1+0x3eb8], R13 ;  /* 0x003eb80d01007387 */ /* 0x000fe80000100800 */
[----:B------:R-:W-:Y:S04]  /*24ee0*/  STL [R1+0x3eb4], R14 ;  /* 0x003eb40e01007387 */ /* 0x000fe80000100800 */
[----:B------:R-:W-:Y:S09]  /*24ef0*/  STL [R1+0x3eb0], R15 ;  /* 0x003eb00f01007387 */ /* 0x000ff20000100800 */
[----:B------:R-:W-:-:S02]  /*24f00*/  MOV R3, R10 ;  /* 0x0000000a00037202 */ /* 0x000fc40000000f00 */
[----:B------:R-:W-:Y:S01]  /*24f10*/  MOV R22, R11 ;  /* 0x0000000b00167202 */ /* 0x000fe20000000f00 */
[----:B------:R-:W3:Y:S04]  /*24f20*/  LDL.LU.64 R20, [R1+0x3fa8] ;  /* 0x003fa80001147983 */ /* 0x000ee80000300a00 */
[----:B------:R0:W-:Y:S04]  /*24f30*/  STL.64 [R1+0x40], R8 ;  /* 0x0000400801007387 */ /* 0x0001e80000100a00 */
[----:B------:R-:W4:Y:S04]  /*24f40*/  LDL.LU.64 R10, [R1+0x3fa0] ;  /* 0x003fa000010a7983 */ /* 0x000f280000300a00 */
[----:B0-----:R-:W4:Y:S01]  /*24f50*/  LDL.LU.64 R8, [R1+0x3f98] ;  /* 0x003f980001087983 */ /* 0x001f220000300a00 */
[----:B------:R-:W-:Y:S01]  /*24f60*/  LOP3.LUT R19, R2, 0x20, RZ, 0x3c, !PT ;  /* 0x0000002002137812 */ /* 0x000fe200078e3cff */
[----:B------:R-:W-:Y:S01]  /*24f70*/  IMAD.MOV.U32 R14, RZ, RZ, R17 ;  /* 0x000000ffff0e7224 */ /* 0x000fe200078e0011 */
[----:B------:R-:W-:-:S04]  /*24f80*/  MOV R15, R16 ;  /* 0x00000010000f7202 */ /* 0x000fc80000000f00 */
[----:B------:R-:W0:Y:S04]  /*24f90*/  LDSM.16.MT88.4 R16, [R19+UR6+0x20c00] ;  /* 0x020c00061310783b */ /* 0x000e280008004200 */
[----:B0-----:R-:W-:Y:S04]  /*24fa0*/  STL [R1+0x3e50], R19 ;  /* 0x003e501301007387 */ /* 0x001fe80000100800 */
[----:B------:R-:W-:Y:S04]  /*24fb0*/  STL [R1+0x3e98], R18 ;  /* 0x003e981201007387 */ /* 0x000fe80000100800 */
[----:B------:R0:W-:Y:S04]  /*24fc0*/  STL.64 [R1+0x3e90], R16 ;  /* 0x003e901001007387 */ /* 0x0001e80000100a00 */
[----:B0-----:R-:W3:Y:S04]  /*24fd0*/  LDL.LU R16, [R1+0xb0] ;  /* 0x0000b00001107983 */ /* 0x001ee80000300800 */
[----:B------:R-:W3:Y:S04]  /*24fe0*/  LDL.LU R17, [R1+0xb4] ;  /* 0x0000b40001117983 */ /* 0x000ee80000300800 */
[----:B------:R-:W3:Y:S04]  /*24ff0*/  LDL.LU R18, [R1+0xb8] ;  /* 0x0000b80001127983 */ /* 0x000ee80000300800 */
[----:B------:R-:W3:Y:S01]  /*25000*/  LDL.LU R19, [R1+0xbc] ;  /* 0x0000bc0001137983 */ /* 0x000ee20000300800 */
[----:B----4-:R-:W-:Y:S03]  /*25010*/  HMMA.16816.F32 R4, R4, R14, R8 ;  /* 0x0000000e0404723c */ /* 0x010fe60000001808 */
[----:B------:R-:W4:Y:S04]  /*25020*/  LDL.LU.64 R10, [R1+0x3f90] ;  /* 0x003f9000010a7983 */ /* 0x000f280000300a00 */
[----:B------:R-:W2:-:S15]  /*25030*/  LDL.LU.64 R8, [R1+0x3f88] ;  /* 0x003f880001087983 */ /* 0x000e9e0000300a00 */
[----:B------:R-:W-:-:S02]  /*25040*/  NOP ;  /* 0x0000000000007918 */ /* 0x000fc40000000000 */
[----:B------:R-:W-:Y:S02]  /*25050*/  MOV R15, R7 ;  /* 0x00000007000f7202 */ /* 0x000fe40000000f00 */
[----:B------:R-:W-:Y:S01]  /*25060*/  MOV R14, R6 ;  /* 0x00000006000e7202 */ /* 0x000fe20000000f00 */
[----:B------:R-:W-:Y:S01]  /*25070*/  IMAD.MOV.U32 R12, RZ, RZ, R4 ;  /* 0x000000ffff0c7224 */ /* 0x000fe200078e0004 */
[----:B------:R-:W-:Y:S02]  /*25080*/  MOV R13, R5 ;  /* 0x00000005000d7202 */ /* 0x000fe40000000f00 */
[----:B------:R-:W3:Y:S04]  /*25090*/  LDL.LU.64 R4, [R1+0xe0] ;  /* 0x0000e00001047983 */ /* 0x000ee80000300a00 */
[----:B------:R-:W-:Y:S04]  /*250a0*/  STL [R1+0x3ecc], R15 ;  /* 0x003ecc0f01007387 */ /* 0x000fe80000100800 */
[----:B------:R4:W-:Y:S04]  /*250b0*/  STL [R1+0x3ec8], R14 ;  /* 0x003ec80e01007387 */ /* 0x0009e80000100800 */
[----:B------:R-:W-:Y:S04]  /*250c0*/  STL [R1+0x3ec4], R13 ;  /* 0x003ec40d01007387 */ /* 0x000fe80000100800 */
[----:B------:R2:W-:Y:S01]  /*250d0*/  STL [R1+0x3ec0], R12 ;  /* 0x003ec00c01007387 */ /* 0x0005e20000100800 */
[----:B----4-:R-:W-:Y:S01]  /*250e0*/  MOV R14, R10 ;  /* 0x0000000a000e7202 */ /* 0x010fe20000000f00 */
[----:B--2---:R-:W-:Y:S01]  /*250f0*/  IMAD.MOV.U32 R12, RZ, RZ, R8 ;  /* 0x000000ffff0c7224 */ /* 0x004fe200078e0008 */
[----:B------:R-:W-:Y:S01]  /*25100*/  MOV R13, R9 ;  /* 0x00000009000d7202 */ /* 0x000fe20000000f00 */
[----:B------:R-:W3:Y:S01]  /*25110*/  LDL.LU R8, [R1+0x3f80] ;  /* 0x003f800001087983 */ /* 0x000ee20000300800 */
[----:B------:R-:W-:-:S03]  /*25120*/  MOV R15, R11 ;  /* 0x0000000b000f7202 */ /* 0x000fc60000000f00 */
[----:B------:R-:W3:Y:S04]  /*25130*/  LDL.LU R9, [R1+0x3f7c] ;  /* 0x003f7c0001097983 */ /* 0x000ee80000300800 */
[----:B------:R-:W3:Y:S04]  /*25140*/  LDL.LU R10, [R1+0x3f78] ;  /* 0x003f7800010a7983 */ /* 0x000ee80000300800 */
[----:B------:R-:W3:Y:S04]  /*25150*/  LDL.LU R11, [R1+0x3f74] ;  /* 0x003f7400010b7983 */ /* 0x000ee80000300800 */
[----:B------:R-:W-:Y:S04]  /*25160*/  STL.64 [R1+0x3f60], R14 ;  /* 0x003f600e01007387 */ /* 0x000fe80000100a00 */
[----:B------:R0:W-:Y:S04]  /*25170*/  STL.64 [R1+0x3f58], R12 ;  /* 0x003f580c01007387 */ /* 0x0001e80000100a00 */
[----:B0-----:R-:W2:Y:S01]  /*25180*/  LDL.LU R12, [R1+0x70] ;  /* 0x00007000010c7983 */ /* 0x001ea20000300800 */
[----:B------:R-:W-:-:S03]  /*25190*/  IMAD.MOV.U32 R13, RZ, RZ, R29 ;  /* 0x000000ffff0d7224 */ /* 0x000fc600078e001d */
[----:B------:R-:W4:Y:S04]  /*251a0*/  LDL.LU R29, [R1+0x3f70] ;  /* 0x003f7000011d7983 */ /* 0x000f280000300800 */
[----:B------:R-:W2:Y:S04]  /*251b0*/  LDL.LU R14, [R1+0x78] ;  /* 0x00007800010e7983 */ /* 0x000ea80000300800 */
[----:B------:R-:W2:Y:S01]  /*251c0*/  LDL.LU R15, [R1+0x7c] ;  /* 0x00007c00010f7983 */ /* 0x000ea20000300800 */
[----:B------:R-:W-:Y:S02]  /*251d0*/  MOV R23, R24 ;  /* 0x0000001800177202 */ /* 0x000fe40000000f00 */
[----:B------:R-:W-:Y:S01]  /*251e0*/  MOV R28, R25 ;  /* 0x00000019001c7202 */ /* 0x000fe20000000f00 */
[----:B---3--:R-:W-:Y:S01]  /*251f0*/  HMMA.16816.F32 R16, R8, R24, R16 ;  /* 0x000000180810723c */ /* 0x008fe20000001810 */
[----:B------:R-:W3:Y:S01]  /*25200*/  LDL.LU.64 R24, [R1+0x3f68] ;  /* 0x003f680001187983 */ /* 0x000ee20000300a00 */
[----:B------:R-:W-:-:S02]  /*25210*/  MOV R27, R0 ;  /* 0x00000000001b7202 */ /* 0x000fc40000000f00 */
[----:B------:R-:W-:Y:S02]  /*25220*/  MOV R0, R5 ;  /* 0x0000000500007202 */ /* 0x000fe40000000f00 */
[----:B------:R-:W-:Y:S01]  /*25230*/  MOV R26, R20 ;  /* 0x00000014001a7202 */ /* 0x000fe20000000f00 */
[----:B--2---:R-:W-:-:S15]  /*25240*/  HMMA.16816.F32 R12, R8, R4, R12 ;  /* 0x00000004080c723c */ /* 0x004fde000000180c */
[----:B------:R-:W-:-:S01]  /*25250*/  NOP ;  /* 0x0000000000007918 */ /* 0x000fc20000000000 */
[----:B------:R-:W-:Y:S04]  /*25260*/  STL.64 [R1+0x3ed8], R18 ;  /* 0x003ed81201007387 */ /* 0x000fe80000100a00 */
[----:B------:R4:W-:Y:S02]  /*25270*/  STL.64 [R1+0x3ed0], R16 ;  /* 0x003ed01001007387 */ /* 0x0009e40000100a00 */
[----:B----4-:R-:W-:Y:S01]  /*25280*/  MOV R16, R29 ;  /* 0x0000001d00107202 */ /* 0x010fe20000000f00 */
[----:B------:R-:W-:Y:S01]  /*25290*/  IMAD.MOV.U32 R29, RZ, RZ, R4 ;  /* 0x000000ffff1d7224 */ /* 0x000fe200078e0004 */
[----:B------:R-:W-:Y:S01]  /*252a0*/  MOV R7, R12 ;  /* 0x0000000c00077202 */ /* 0x000fe20000000f00 */
[----:B------:R-:W-:Y:S01]  /*252b0*/  IMAD.MOV.U32 R5, RZ, RZ, R14 ;  /* 0x000000ffff057224 */ /* 0x000fe200078e000e */
[----:B------:R-:W-:-:S02]  /*252c0*/  MOV R6, R13 ;  /* 0x0000000d00067202 */ /* 0x000fc40000000f00 */
[----:B------:R-:W-:Y:S01]  /*252d0*/  MOV R4, R15 ;  /* 0x0000000f00047202 */ /* 0x000fe20000000f00 */
[----:B---3--:R-:W-:Y:S01]  /*252e0*/  IMAD.MOV.U32 R17, RZ, RZ, R25 ;  /* 0x000000ffff117224 */ /* 0x008fe200078e0019 */
[----:B------:R-:W-:Y:S02]  /*252f0*/  MOV R25, R21 ;  /* 0x0000001500197202 */ /* 0x000fe40000000f00 */
[----:B------:R-:W2:Y:S04]  /*25300*/  LDL.LU.64 R20, [R1+0x110] ;  /* 0x0001100001147983 */ /* 0x000ea80000300a00 */
[----:B------:R-:W3:Y:S04]  /*25310*/  LDL.LU.64 R14, [R1+0x3f60] ;  /* 0x003f6000010e7983 */ /* 0x000ee80000300a00 */
[----:B------:R-:W3:Y:S04]  /*25320*/  LDL.LU.64 R12, [R1+0x3f58] ;  /* 0x003f5800010c7983 */ /* 0x000ee80000300a00 */
[----:B------:R-:W-:Y:S04]  /*25330*/  STL.64 [R1+0x3ee8], R6 ;  /* 0x003ee80601007387 */ /* 0x000fe80000100a00 */
[----:B------:R0:W-:Y:S04]  /*25340*/  STL.64 [R1+0x3ee0], R4 ;  /* 0x003ee00401007387 */ /* 0x0001e80000100a00 */
[----:B0-----:R-:W4:Y:S04]  /*25350*/  LDL.LU R4, [R1+0x40] ;  /* 0x0000400001047983 */ /* 0x001f280000300800 */
[----:B------:R-:W4:Y:S01]  /*25360*/  LDL.LU R5, [R1+0x44] ;  /* 0x0000440001057983 */ /* 0x000f220000300800 */
[----:B------:R-:W-:-:S02]  /*25370*/  MOV R6, R3 ;  /* 0x0000000300067202 */ /* 0x000fc40000000f00 */
[----:B------:R-:W-:Y:S01]  /*25380*/  MOV R7, R22 ;  /* 0x0000001600077202 */ /* 0x000fe20000000f00 */
[----:B------:R-:W2:Y:S04]  /*25390*/  LDL.LU R3, [R1+0x3f50] ;  /* 0x003f500001037983 */ /* 0x000ea80000300800 */
[----:B------:R-:W2:Y:S04]  /*253a0*/  LDL.LU R22, [R1+0x3f4c] ;  /* 0x003f4c0001167983 */ /* 0x000ea80000300800 */
[----:B------:R-:W-:Y:S04]  /*253b0*/  STL.64 [R1+0x3ef8], R6 ;  /* 0x003ef80601007387 */ /* 0x000fe80000100a00 */
[----:B----4-:R3:W-:Y:S02]  /*253c0*/  STL.64 [R1+0x3ef0], R4 ;  /* 0x003ef00401007387 */ /* 0x0107e40000100a00 */
[----:B---3--:R-:W-:-:S15]  /*253d0*/  HMMA.16816.F32 R4, R8, R16, R12 ;  /* 0x000000100804723c */ /* 0x008fde000000180c */
[----:B------:R-:W-:-:S09]  /*253e0*/  NOP ;  /* 0x0000000000007918 */ /* 0x000fd20000000000 */
[----:B------:R-:W-:Y:S01]  /*253f0*/  IMAD.MOV.U32 R15, RZ, RZ, R4 ;  /* 0x000000ffff0f7224 */ /* 0x000fe200078e0004 */
[----:B------:R-:W-:Y:S02]  /*25400*/  MOV R14, R5 ;  /* 0x00000005000e7202 */ /* 0x000fe40000000f00 */
[----:B------:R-:W-:Y:S02]  /*25410*/  MOV R13, R6 ;  /* 0x00000006000d7202 */ /* 0x000fe40000000f00 */
[----:B------:R-:W-:Y:S01]  /*25420*/  MOV R12, R7 ;  /* 0x00000007000c7202 */ /* 0x000fe20000000f00 */
[----:B------:R-:W-:Y:S04]  /*25430*/  STL.64 [R1+0x3f10], R14 ;  /* 0x003f100e01007387 */ /* 0x000fe80000100a00 */
[----:B------:R0:W-:Y:S02]  /*25440*/  STL.64 [R1+0x3f08], R12 ;  /* 0x003f080c01007387 */ /* 0x0001e40000100a00 */
[----:B0-----:R-:W-:Y:S01]  /*25450*/  IMAD.MOV.U32 R12, RZ, RZ, R23 ;  /* 0x000000ffff0c7224 */ /* 0x001fe200078e0017 */
[----:B------:R-:W-:Y:S01]  /*25460*/  MOV R13, R28 ;  /* 0x0000001c000d7202 */ /* 0x000fe20000000f00 */
[----:B------:R-:W3:Y:S04]  /*25470*/  LDL.LU R23, [R1+0x3f48] ;  /* 0x003f480001177983 */ /* 0x000ee80000300800 */
[----:B------:R-:W4:Y:S04]  /*25480*/  LDL.LU R28, [R1+0x3f44] ;  /* 0x003f4400011c7983 */ /* 0x000f280000300800 */
[----:B------:R0:W-:Y:S04]  /*25490*/  STL.64 [R1+0x3f00], R16 ;  /* 0x003f001001007387 */ /* 0x0001e80000100a00 */
[----:B0-----:R-:W3:Y:S04]  /*254a0*/  LDL.LU R16, [R1+0x30] ;  /* 0x0000300001107983 */ /* 0x001ee80000300800 */
[----:B------:R-:W3:Y:S04]  /*254b0*/  LDL.LU R17, [R1+0x34] ;  /* 0x0000340001117983 */ /* 0x000ee80000300800 */
[----:B------:R-:W4:Y:S04]  /*254c0*/  LDL.LU R18, [R1+0x38] ;  /* 0x0000380001127983 */ /* 0x000f280000300800 */
[----:B------:R-:W4:Y:S01]  /*254d0*/  LDL.LU R19, [R1+0x3c] ;  /* 0x00003c0001137983 */ /* 0x000f220000300800 */
[----:B--2---:R-:W-:Y:S06]  /*254e0*/  HMMA.16816.F32 R24, R8, R20, R24 ;  /* 0x000000140818723c */ /* 0x004fec0000001818 */
[----:B------:R-:W-:Y:S01]  /*254f0*/  MOV R4, R20 ;  /* 0x0000001400047202 */ /* 0x000fe20000000f00 */
[----:B----4-:R0:W-:Y:S04]  /*25500*/  STL.64 [R1+0x3f20], R18 ;  /* 0x003f201201007387 */ /* 0x0101e80000100a00 */
[----:B---3--:R1:W-:Y:S01]  /*25510*/  STL.64 [R1+0x3f18], R16 ;  /* 0x003f181001007387 */ /* 0x0083e20000100a00 */
[----:B0-----:R-:W-:Y:S01]  /*25520*/  IMAD.MOV.U32 R18, RZ, RZ, R22 ;  /* 0x000000ffff127224 */ /* 0x001fe200078e0016 */
[----:B------:R-:W-:-:S02]  /*25530*/  MOV R19, R3 ;  /* 0x0000000300137202 */ /* 0x000fc40000000f00 */
[----:B-1----:R-:W-:Y:S02]  /*25540*/  MOV R16, R28 ;  /* 0x0000001c00107202 */ /* 0x002fe40000000f00 */
[----:B------:R-:W2:Y:S01]  /*25550*/  LDL.LU R28, [R1+0x3f40] ;  /* 0x003f4000011c7983 */ /* 0x000ea20000300800 */
[----:B------:R-:W-:Y:S02]  /*25560*/  MOV R17, R23 ;  /* 0x0000001700117202 */ /* 0x000fe40000000f00 */
[----:B------:R-:W-:Y:S01]  /*25570*/  MOV R3, R21 ;  /* 0x0000001500037202 */ /* 0x000fe20000000f00 */
[----:B------:R-:W3:Y:S04]  /*25580*/  LDL.LU.64 R22, [R1+0x3f38] ;  /* 0x003f380001167983 */ /* 0x000ee80000300a00 */
[----:B------:R-:W3:Y:S01]  /*25590*/  LDL.LU.64 R20, [R1+0x3f30] ;  /* 0x003f300001147983 */ /* 0x000ee20000300a00 */
[----:B------:R-:W-:Y:S01]  /*255a0*/  IMAD.MOV.U32 R8, RZ, RZ, R29 ;  /* 0x000000ffff087224 */ /* 0x000fe200078e001d */
[----:B------:R-:W-:-:S02]  /*255b0*/  MOV R9, R0 ;  /* 0x0000000000097202 */ /* 0x000fc40000000f00 */
[----:B------:R-:W4:Y:S04]  /*255c0*/  LDL.LU R29, [R1+0x3f2c] ;  /* 0x003f2c00011d7983 */ /* 0x000f280000300800 */
[----:B------:R-:W4:Y:S04]  /*255d0*/  LDL.LU R0, [R1+0x3f28] ;  /* 0x003f280001007983 */ /* 0x000f280000300800 */
[----:B------:R0:W-:Y:S04]  /*255e0*/  STL.64 [R1+0x3e70], R26 ;  /* 0x003e701a01007387 */ /* 0x0001e80000100a00 */
[----:B0-----:R-:W2:Y:S04]  /*255f0*/  LDL R27, [R1+0x140] ;  /* 0x00014000011b7983 */ /* 0x001ea80000100800 */
[----:B------:R-:W-:Y:S01]  /*25600*/  STL.64 [R1+0x3e68], R24 ;  /* 0x003e681801007387 */ /* 0x000fe20000100a00 */
[----:B---3--:R-:W-:Y:S03]  /*25610*/  HMMA.16816.F32 R12, R20, R12, R16 ;  /* 0x0000000c140c723c */ /* 0x008fe60000001810 */
[----:B------:R-:W3:Y:S04]  /*25620*/  LDL.LU.64 R18, [R1+0x3f20] ;  /* 0x003f200001127983 */ /* 0x000ee80000300a00 */
[----:B------:R-:W3:-:S15]  /*25630*/  LDL.LU.64 R16, [R1+0x3f18] ;  /* 0x003f180001107983 */ /* 0x000ede0000300a00 */
[----:B------:R-:W-:-:S01]  /*25640*/  NOP ;  /* 0x0000000000007918 */ /* 0x000fc20000000000 */
[----:B------:R-:W-:Y:S04]  /*25650*/  STL.64 [R1], R12 ;  /* 0x0000000c01007387 */ /* 0x000fe80000100a00 */
[----:B------:R0:W-:Y:S04]  /*25660*/  STL.64 [R1+0x8], R14 ;  /* 0x0000080e01007387 */ /* 0x0001e80000100a00 */
[----:B0-----:R-:W4:Y:S04]  /*25670*/  LDL.LU.64 R14, [R1+0x3f10] ;  /* 0x003f1000010e7983 */ /* 0x001f280000300a00 */
[----:B------:R-:W4:Y:S01]  /*25680*/  LDL.LU.64 R12, [R1+0x3f08] ;  /* 0x003f0800010c7983 */ /* 0x000f220000300a00 */
[----:B---3--:R-:W-:Y:S03]  /*25690*/  HMMA.16816.F32 R8, R20, R8, R16 ;  /* 0x000000081408723c */ /* 0x008fe60000001810 */
[----:B------:R-:W3:-:S15]  /*256a0*/  LDL.LU.64 R16, [R1+0x3f00] ;  /* 0x003f000001107983 */ /* 0x000ede0000300a00 */
[----:B------:R-:W-:-:S05]  /*256b0*/  NOP ;  /* 0x0000000000007918 */ /* 0x000fca0000000000 */
[----:B------:R-:W-:Y:S04]  /*256c0*/  STL.64 [R1+0x20], R8 ;  /* 0x0000200801007387 */ /* 0x000fe80000100a00 */
[----:B------:R-:W-:Y:S04]  /*256d0*/  STL.64 [R1+0x28], R10 ;  /* 0x0000280a01007387 */ /* 0x000fe80000100a00 */
[----:B------:R-:W0:Y:S04]  /*256e0*/  LDSM.16.MT88.4 R8, [R2+UR6+0x21000] ;  /* 0x021000060208783b */ /* 0x000e280008004200 */
[----:B0-----:R-:W-:Y:S04]  /*256f0*/  STL.64 [R1+0x3e00], R10 ;  /* 0x003e000a01007387 */ /* 0x001fe80000100a00 */
[----:B------:R0:W-:Y:S02]  /*25700*/  STL.64 [R1+0x3df8], R8 ;  /* 0x003df80801007387 */ /* 0x0001e40000100a00 */
[----:B0-----:R-:W-:-:S02]  /*25710*/  MOV R8, R4 ;  /* 0x0000000400087202 */ /* 0x001fc40000000f00 */
[----:B--2---:R-:W0:Y:S01]  /*25720*/  LDSM.16.M88.4 R4, [R27+UR6+0x80] ;  /* 0x000080061b04783b */ /* 0x004e220008000200 */
[----:B------:R-:W-:-:S03]  /*25730*/  MOV R9, R3 ;  /* 0x0000000300097202 */ /* 0x000fc60000000f00 */
[----:B0-----:R-:W-:Y:S01]  /*25740*/  STL [R1+0xb0], R4 ;  /* 0x0000b00401007387 */ /* 0x001fe20000100800 */
[----:B------:R-:W-:-:S03]  /*25750*/  IMAD.MOV.U32 R3, RZ, RZ, R5 ;  /* 0x000000ffff037224 */ /* 0x000fc600078e0005 */
[----:B------:R-:W-:Y:S04]  /*25760*/  STL.64 [R1+0xb8], R6 ;  /* 0x0000b80601007387 */ /* 0x000fe80000100a00 */
[----:B------:R-:W0:Y:S04]  /*25770*/  LDSM.16.M88.4 R4, [R27+UR6+0x8080] ;  /* 0x008080061b04783b */ /* 0x000e280008000200 */
[----:B------:R-:W-:Y:S04]  /*25780*/  STL [R1+0x3e08], R3 ;  /* 0x003e080301007387 */ /* 0x000fe80000100800 */
[----:B0-----:R-:W-:Y:S04]  /*25790*/  STL.64 [R1+0xc0], R4 ;  /* 0x0000c00401007387 */ /* 0x001fe80000100a00 */
[----:B------:R0:W-:Y:S04]  /*257a0*/  STL.64 [R1+0xc8], R6 ;  /* 0x0000c80601007387 */ /* 0x0001e80000100a00 */
[----:B0-----:R-:W3:Y:S04]  /*257b0*/  LDL.LU.64 R6, [R1+0x3ef8] ;  /* 0x003ef80001067983 */ /* 0x001ee80000300a00 */
[----:B------:R-:W3:Y:S02]  /*257c0*/  LDL.LU.64 R4, [R1+0x3ef0] ;  /* 0x003ef00001047983 */ /* 0x000ee40000300a00 */
[----:B---3--:R-:W-:Y:S02]  /*257d0*/  HMMA.16816.F32 R16, R20, R16, R4 ;  /* 0x000000101410723c */ /* 0x008fe40000001804 */
[----:B------:R-:W2:Y:S04]  /*257e0*/  LDL.LU.64 R6, [R1+0x3ee8] ;  /* 0x003ee80001067983 */ /* 0x000ea80000300a00 */
[----:B------:R-:W3:-:S15]  /*257f0*/  LDL.LU.64 R4, [R1+0x3ee0] ;  /* 0x003ee00001047983 */ /* 0x000ede0000300a00 */
[----:B------:R-:W-:-:S02]  /*25800*/  NOP ;  /* 0x0000000000007918 */ /* 0x000fc40000000000 */
[----:B------:R-:W-:Y:S01]  /*25810*/  STL.64 [R1+0x40], R16 ;  /* 0x0000401001007387 */ /* 0x000fe20000100a00 */
[----:B------:R-:W-:-:S03]  /*25820*/  MOV R3, R19 ;  /* 0x0000001300037202 */ /* 0x000fc60000000f00 */
[----:B------:R-:W-:Y:S04]  /*25830*/  STL [R1+0x48], R18 ;  /* 0x0000481201007387 */ /* 0x000fe80000100800 */
[----:B------:R-:W0:Y:S04]  /*25840*/  LDSM.16.M88.4 R16, [R27+UR6+0x10080] ;  /* 0x010080061b10783b */ /* 0x000e280008000200 */
[----:B------:R-:W1:Y:S04]  /*25850*/  LDSM.16.M88.4 R24, [R27+UR6+0x18080] ;  /* 0x018080061b18783b */ /* 0x000e680008000200 */
[----:B0-----:R-:W-:Y:S04]  /*25860*/  STL.64 [R1+0x100], R16 ;  /* 0x0001001001007387 */ /* 0x001fe80000100a00 */
[----:B------:R0:W-:Y:S04]  /*25870*/  STL.64 [R1+0x108], R18 ;  /* 0x0001081201007387 */ /* 0x0001e80000100a00 */
[----:B0-----:R-:W3:Y:S04]  /*25880*/  LDL.LU.64 R18, [R1+0x3ed8] ;  /* 0x003ed80001127983 */ /* 0x001ee80000300a00 */
[----:B------:R-:W3:Y:S04]  /*25890*/  LDL.LU.64 R16, [R1+0x3ed0] ;  /* 0x003ed00001107983 */ /* 0x000ee80000300a00 */
[----:B-1----:R4:W-:Y:S04]  /*258a0*/  STL.64 [R1+0x120], R24 ;  /* 0x0001201801007387 */ /* 0x0029e80000100a00 */
[----:B------:R0:W-:Y:S01]  /*258b0*/  STL.64 [R1+0x128], R26 ;  /* 0x0001281a01007387 */ /* 0x0001e20000100a00 */
[----:B----4-:R-:W-:-:S03]  /*258c0*/  MOV R24, R15 ;  /* 0x0000000f00187202 */ /* 0x010fc60000000f00 */
[----:B------:R-:W4:Y:S01]  /*258d0*/  LDL.LU R15, [R1+0x3ecc] ;  /* 0x003ecc00010f7983 */ /* 0x000f220000300800 */
[----:B------:R-:W-:Y:S01]  /*258e0*/  MOV R25, R14 ;  /* 0x0000000e00197202 */ /* 0x000fe20000000f00 */
[----:B0-----:R-:W-:Y:S01]  /*258f0*/  IMAD.MOV.U32 R26, RZ, RZ, R13 ;  /* 0x000000ffff1a7224 */ /* 0x001fe200078e000d */
[----:B------:R-:W-:Y:S01]  /*25900*/  MOV R27, R12 ;  /* 0x0000000c001b7202 */ /* 0x000fe20000000f00 */
[----:B------:R-:W4:Y:S04]  /*25910*/  LDL.LU R14, [R1+0x3ec8] ;  /* 0x003ec800010e7983 */ /* 0x000f280000300800 */
[----:B------:R-:W4:Y:S04]  /*25920*/  LDL.LU R13, [R1+0x3ec4] ;  /* 0x003ec400010d7983 */ /* 0x000f280000300800 */
[----:B------:R-:W4:Y:S04]  /*25930*/  LDL.LU R12, [R1+0x3ec0] ;  /* 0x003ec000010c7983 */ /* 0x000f280000300800 */
[----:B------:R-:W-:Y:S04]  /*25940*/  STL.64 [R1+0x3e80], R26 ;  /* 0x003e801a01007387 */ /* 0x000fe80000100a00 */
[----:B------:R2:W-:Y:S02]  /*25950*/  STL.64 [R1+0x3e78], R24 ;  /* 0x003e781801007387 */ /* 0x0005e40000100a00 */
[----:B--2---:R-:W-:-:S02]  /*25960*/  MOV R24, R7 ;  /* 0x0000000700187202 */ /* 0x004fc40000000f00 */
[----:B------:R-:W-:Y:S01]  /*25970*/  MOV R25, R6 ;  /* 0x0000000600197202 */ /* 0x000fe20000000f00 */
[----:B---3--:R-:W-:Y:S01]  /*25980*/  IMAD.MOV.U32 R26, RZ, RZ, R5 ;  /* 0x000000ffff1a7224 */ /* 0x008fe200078e0005 */
[----:B------:R-:W-:-:S05]  /*25990*/  MOV R27, R4 ;  /* 0x00000004001b7202 */ /* 0x000fca0000000f00 */
[----:B------:R0:W-:Y:S04]  /*259a0*/  STL.64 [R1+0x3ea8], R26 ;  /* 0x003ea81a01007387 */ /* 0x0001e80000100a00 */
[----:B------:R-:W-:Y:S04]  /*259b0*/  STL.64 [R1+0x3ea0], R24 ;  /* 0x003ea01801007387 */ /* 0x000fe80000100a00 */
[----:B0-----:R-:W2:Y:S04]  /*259c0*/  LDL.LU.64 R26, [R1+0xd8] ;  /* 0x0000d800011a7983 */ /* 0x001ea80000300a00 */
[----:B------:R-:W-:Y:S04]  /*259d0*/  STL [R1+0x3c40], R28 ;  /* 0x003c401c01007387 */ /* 0x000fe80000100800 */
[----:B------:R-:W-:Y:S04]  /*259e0*/  STL [R1+0x3c3c], R29 ;  /* 0x003c3c1d01007387 */ /* 0x000fe80000100800 */
[----:B------:R0:W-:Y:S02]  /*259f0*/  STL [R1+0x3c38], R0 ;  /* 0x003c380001007387 */ /* 0x0001e40000100800 */
[----:B0-----:R-:W-:-:S05]  /*25a00*/  LOP3.LUT R0, R2, 0x20, RZ, 0x3c, !PT ;  /* 0x0000002002007812 */ /* 0x001fca00078e3cff */
[----:B------:R-:W0:Y:S04]  /*25a10*/  LDSM.16.MT88.4 R4, [R0+UR6+0x21000] ;  /* 0x021000060004783b */ /* 0x000e280008004200 */
[----:B------:R-:W-:Y:S04]  /*25a20*/  STL [R1+0x3e28], R2 ;  /* 0x003e280201007387 */ /* 0x000fe80000100800 */
[----:B------:R-:W-:Y:S04]  /*25a30*/  STL [R1+0x3e20], R0 ;  /* 0x003e200001007387 */ /* 0x000fe80000100800 */
[----:B0-----:R4:W-:Y:S04]  /*25a40*/  STL.64 [R1+0x3dc0], R6 ;  /* 0x003dc00601007387 */ /* 0x0019e80000100a00 */
[----:B------:R0:W-:Y:S01]  /*25a50*/  STL.64 [R1+0x3db8], R4 ;  /* 0x003db80401007387 */ /* 0x0001e20000100a00 */
[----:B----4-:R-:W-:Y:S01]  /*25a60*/  MOV R7, R15 ;  /* 0x0000000f00077202 */ /* 0x010fe20000000f00 */
[----:B------:R-:W-:Y:S01]  /*25a70*/  IMAD.MOV.U32 R6, RZ, RZ, R14 ;  /* 0x000000ffff067224 */ /* 0x000fe200078e000e */
[----:B0-----:R-:W-:-:S02]  /*25a80*/  MOV R5, R13 ;  /* 0x0000000d00057202 */ /* 0x001fc40000000f00 */
[----:B------:R-:W-:Y:S02]  /*25a90*/  MOV R4, R12 ;  /* 0x0000000c00047202 */ /* 0x000fe40000000f00 */
[----:B------:R-:W2:Y:S04]  /*25aa0*/  LDL.LU R12, [R1+0x3ebc] ;  /* 0x003ebc00010c7983 */ /* 0x000ea80000300800 */
[----:B------:R-:W2:Y:S01]  /*25ab0*/  LDL.LU R13, [R1+0x3eb8] ;  /* 0x003eb800010d7983 */ /* 0x000ea20000300800 */
[----:B------:R-:W-:Y:S03]  /*25ac0*/  HMMA.16816.F32 R8, R20, R8, R4 ;  /* 0x000000081408723c */ /* 0x000fe60000001804 */
[----:B------:R-:W2:Y:S04]  /*25ad0*/  LDL.LU R14, [R1+0x3eb4] ;  /* 0x003eb400010e7983 */ /* 0x000ea80000300800 */
[----:B------:R-:W2:-:S15]  /*25ae0*/  LDL.LU R15, [R1+0x3eb0] ;  /* 0x003eb000010f7983 */ /* 0x000e9e0000300800 */
[----:B------:R-:W-:-:S01]  /*25af0*/  NOP ;  /* 0x0000000000007918 */ /* 0x000fc20000000000 */
[----:B------:R-:W-:Y:S04]  /*25b00*/  STL.64 [R1+0x3e18], R10 ;  /* 0x003e180a01007387 */ /* 0x000fe80000100a00 */
[----:B------:R0:W-:Y:S04]  /*25b10*/  STL.64 [R1+0x3e10], R8 ;  /* 0x003e100801007387 */ /* 0x0001e80000100a00 */
[----:B------:R-:W3:Y:S04]  /*25b20*/  LDL.LU R22, [R1+0xf8] ;  /* 0x0000f80001167983 */ /* 0x000ee80000300800 */
[----:B------:R-:W3:Y:S04]  /*25b30*/  LDL.LU R23, [R1+0xfc] ;  /* 0x0000fc0001177983 */ /* 0x000ee80000300800 */
[----:B0-----:R-:W4:Y:S04]  /*25b40*/  LDL.LU R8, [R1+0x40] ;  /* 0x0000400001087983 */ /* 0x001f280000300800 */
[----:B----4-:R-:W-:Y:S04]  /*25b50*/  STL [R1+0x3e24], R8 ;  /* 0x003e240801007387 */ /* 0x010fe80000100800 */
[----:B------:R-:W4:Y:S01]  /*25b60*/  LDL.LU R9, [R1+0x44] ;  /* 0x0000440001097983 */ /* 0x000f220000300800 */
[----:B------:R-:W-:-:S03]  /*25b70*/  MOV R11, R3 ;  /* 0x00000003000b7202 */ /* 0x000fc60000000f00 */
[----:B----4-:R-:W-:Y:S04]  /*25b80*/  STL [R1+0x3e2c], R9 ;  /* 0x003e2c0901007387 */ /* 0x010fe80000100800 */
[----:B------:R-:W4:Y:S01]  /*25b90*/  LDL.LU R10, [R1+0x48] ;  /* 0x00004800010a7983 */ /* 0x000f220000300800 */
[----:B--2---:R-:W-:Y:S06]  /*25ba0*/  HMMA.16816.F32 R16, R12, R26, R16 ;  /* 0x0000001a0c10723c */ /* 0x004fec0000001810 */
[----:B------:R-:W-:Y:S01]  /*25bb0*/  MOV R5, R26 ;  /* 0x0000001a00057202 */ /* 0x000fe20000000f00 */
[----:B------:R-:W-:Y:S01]  /*25bc0*/  IMAD.MOV.U32 R4, RZ, RZ, R27 ;  /* 0x000000ffff047224 */ /* 0x000fe200078e001b */
[----:B----4-:R0:W-:Y:S04]  /*25bd0*/  STL.64 [R1+0x3e88], R10 ;  /* 0x003e880a01007387 */ /* 0x0101e80000100a00 */
[----:B0-----:R-:W2:Y:S04]  /*25be0*/  LDL.LU.64 R10, [R1+0xe8] ;  /* 0x0000e800010a7983 */ /* 0x001ea80000300a00 */
[----:B------:R-:W2:Y:S04]  /*25bf0*/  LDL.LU.64 R26, [R1+0x3ea8] ;  /* 0x003ea800011a7983 */ /* 0x000ea80000300a00 */
[----:B------:R-:W2:Y:S04]  /*25c00*/  LDL.LU.64 R24, [R1+0x3ea0] ;  /* 0x003ea00001187983 */ /* 0x000ea80000300a00 */
[----:B------:R-:W-:Y:S01]  /*25c10*/  MOV R21, R18 ;  /* 0x0000001200157202 */ /* 0x000fe20000000f00 */
[----:B------:R-:W-:Y:S01]  /*25c20*/  IMAD.MOV.U32 R20, RZ, RZ, R19 ;  /* 0x000000ffff147224 */ /* 0x000fe200078e0013 */
[----:B------:R-:W-:Y:S01]  /*25c30*/  MOV R29, R16 ;  /* 0x00000010001d7202 */ /* 0x000fe20000000f00 */
[----:B------:R-:W4:Y:S01]  /*25c40*/  LDL.LU R18, [R1+0x3e98] ;  /* 0x003e980001127983 */ /* 0x000f220000300800 */
[----:B------:R-:W-:-:S03]  /*25c50*/  MOV R28, R17 ;  /* 0x00000011001c7202 */ /* 0x000fc60000000f00 */
[----:B------:R-:W3:Y:S01]  /*25c60*/  LDL.LU.64 R16, [R1+0x3e90] ;  /* 0x003e900001107983 */ /* 0x000ee20000300a00 */
[----:B--2---:R-:W-:Y:S06]  /*25c70*/  HMMA.16816.F32 R24, R12, R10, R24 ;  /* 0x0000000a0c18723c */ /* 0x004fec0000001818 */
[----:B------:R-:W-:Y:S02]  /*25c80*/  MOV R19, R10 ;  /* 0x0000000a00137202 */ /* 0x000fe40000000f00 */
[----:B------:R-:W-:Y:S02]  /*25c90*/  MOV R3, R11 ;  /* 0x0000000b00037202 */ /* 0x000fe40000000f00 */
[----:B------:R-:W2:-:S14]  /*25ca0*/  LDL.LU.64 R10, [R1+0x3e88] ;  /* 0x003e8800010a7983 */ /* 0x000e9c0000300a00 */
[----:B------:R-:W-:Y:S01]  /*25cb0*/  MOV R8, R26 ;  /* 0x0000001a00087202 */ /* 0x000fe20000000f00 */
[----:B------:R-:W-:Y:S01]  /*25cc0*/  IMAD.MOV.U32 R2, RZ, RZ, R25 ;  /* 0x000000ffff027224 */ /* 0x000fe200078e0019 */
[----:B------:R-:W-:Y:S02]  /*25cd0*/  MOV R0, R27 ;  /* 0x0000001b00007202 */ /* 0x000fe40000000f00 */
[----:B------:R-:W-:Y:S01]  /*25ce0*/  MOV R9, R24 ;  /* 0x0000001800097202 */ /* 0x000fe20000000f00 */
[----:B------:R-:W2:Y:S04]  /*25cf0*/  LDL.LU.64 R26, [R1+0x3e80] ;  /* 0x003e8000011a7983 */ /* 0x000ea80000300a00 */
[----:B------:R-:W2:Y:S04]  /*25d00*/  LDL.LU.64 R24, [R1+0x3e78] ;  /* 0x003e780001187983 */ /* 0x000ea80000300a00 */
[----:B----4-:R0:W-:Y:S04]  /*25d10*/  STL.64 [R1+0x3e60], R18 ;  /* 0x003e601201007387 */ /* 0x0101e80000100a00 */
[----:B---3--:R-:W-:Y:S04]  /*25d20*/  STL.64 [R1+0x3e58], R16 ;  /* 0x003e581001007387 */ /* 0x008fe80000100a00 */
[----:B0-----:R-:W3:Y:S04]  /*25d30*/  LDL.LU.64 R18, [R1+0x118] ;  /* 0x0001180001127983 */ /* 0x001ee80000300a00 */
[----:B--2---:R-:W-:Y:S04]  /*25d40*/  STL.64 [R1+0x3e38], R10 ;  /* 0x003e380a01007387 */ /* 0x004fe80000100a00 */
[----:B------:R-:W-:Y:S01]  /*25d50*/  STL.64 [R1+0x3e30], R8 ;  /* 0x003e300801007387 */ /* 0x000fe20000100a00 */
[----:B------:R-:W-:-:S15]  /*25d60*/  HMMA.16816.F32 R24, R12, R22, R24 ;  /* 0x000000160c18723c */ /* 0x000fde0000001818 */
[----:B------:R-:W-:-:S08]  /*25d70*/  NOP ;  /* 0x0000000000007918 */ /* 0x000fd00000000000 */
[----:B------:R0:W-:Y:S01]  /*25d80*/  STL.64 [R1+0x70], R24 ;  /* 0x0000701801007387 */ /* 0x0001e20000100a00 */
[----:B------:R-:W-:Y:S02]  /*25d90*/  MOV R7, R26 ;  /* 0x0000001a00077202 */ /* 0x000fe40000000f00 */
[----:B------:R-:W-:Y:S02]  /*25da0*/  MOV R6, R27 ;  /* 0x0000001b00067202 */ /* 0x000fe40000000f00 */
[----:B------:R-:W2:Y:S04]  /*25db0*/  LDL.LU.64 R26, [R1+0x3e70] ;  /* 0x003e7000011a7983 */ /* 0x000ea80000300a00 */
[----:B0-----:R-:W2:Y:S04]  /*25dc0*/  LDL.LU.64 R24, [R1+0x3e68] ;  /* 0x003e680001187983 */ /* 0x001ea80000300a00 */
[----:B------:R-:W-:Y:S01]  /*25dd0*/  STL.64 [R1+0x3e48], R22 ;  /* 0x003e481601007387 */ /* 0x000fe20000100a00 */
[----:B------:R-:W-:-:S03]  /*25de0*/  MOV R10, R5 ;  /* 0x00000005000a7202 */ /* 0x000fc60000000f00 */
[----:B------:R0:W-:Y:S01]  /*25df0*/  STL.64 [R1+0x3e40], R20 ;  /* 0x003e401401007387 */ /* 0x0001e20000100a00 */
[----:B------:R-:W-:Y:S01]  /*25e00*/  IMAD.MOV.U32 R11, RZ, RZ, R4 ;  /* 0x000000ffff0b7224 */ /* 0x000fe200078e0004 */
[----:B---3--:R-:W-:Y:S01]  /*25e10*/  MOV R5, R18 ;  /* 0x0000001200057202 */ /* 0x008fe20000000f00 */
[----:B------:R-:W-:Y:S01]  /*25e20*/  IMAD.MOV.U32 R4, RZ, RZ, R19 ;  /* 0x000000ffff047224 */ /* 0x000fe200078e0013 */
[----:B0-----:R-:W3:Y:S04]  /*25e30*/  LDL.LU R20, [R1] ;  /* 0x0000000001147983 */ /* 0x001ee80000300800 */
[----:B------:R-:W3:Y:S04]  /*25e40*/  LDL.LU R21, [R1+0x4] ;  /* 0x0000040001157983 */ /* 0x000ee80000300800 */
[----:B------:R-:W3:Y:S04]  /*25e50*/  LDL.LU R22, [R1+0x8] ;  /* 0x0000080001167983 */ /* 0x000ee80000300800 */
[----:B------:R-:W3:Y:S01]  /*25e60*/  LDL.LU R23, [R1+0xc] ;  /* 0x00000c0001177983 */ /* 0x000ee20000300800 */
[----:B--2---:R-:W-:Y:S03]  /*25e70*/  HMMA.16816.F32 R24, R12, R18, R24 ;  /* 0x000000120c18723c */ /* 0x004fe60000001818 */
[----:B------:R-:W2:Y:S04]  /*25e80*/  LDL.LU.64 R18, [R1+0x3e60] ;  /* 0x003e600001127983 */ /* 0x000ea80000300a00 */
[----:B------:R-:W3:Y:S01]  /*25e90*/  LDL.LU.64 R16, [R1+0x3e58] ;  /* 0x003e580001107983 */ /* 0x000ee20000300a00 */
[----:B--2---:R-:W-:-:S03]  /*25ea0*/  MOV R14, R19 ;  /* 0x00000013000e7202 */ /* 0x004fc60000000f00 */
[----:B------:R-:W3:-:S12]  /*25eb0*/  LDL.LU R19, [R1+0x3e50] ;  /* 0x003e500001137983 */ /* 0x000ed80000300800 */
[----:B------:R-:W-:Y:S04]  /*25ec0*/  STL.64 [R1+0x3dd0], R26 ;  /* 0x003dd01a01007387 */ /* 0x000fe80000100a00 */
[----:B------:R0:W-:Y:S04]  /*25ed0*/  STL.64 [R1+0x3dc8], R24 ;  /* 0x003dc81801007387 */ /* 0x0001e80000100a00 */
[----:B0-----:R-:W2:Y:S04]  /*25ee0*/  LDL.LU R24, [R1+0x20] ;  /* 0x0000200001187983 */ /* 0x001ea80000300800 */
[----:B------:R-:W2:Y:S04]  /*25ef0*/  LDL.LU R25, [R1+0x24] ;  /* 0x0000240001197983 */ /* 0x000ea80000300800 */
[----:B------:R-:W2:Y:S04]  /*25f00*/  LDL.LU R26, [R1+0x28] ;  /* 0x00002800011a7983 */ /* 0x000ea80000300800 */
[----:B------:R-:W2:Y:S01]  /*25f10*/  LDL.LU R27, [R1+0x2c] ;  /* 0x00002c00011b7983 */ /* 0x000ea20000300800 */
[----:B------:R-:W-:Y:S01]  /*25f20*/  MOV R15, R3 ;  /* 0x00000003000f7202 */ /* 0x000fe20000000f00 */
[C---:B---3--:R-:W-:Y:S02]  /*25f30*/  HMMA.16816.F32 R8, R16.reuse, R10, R20 ;  /* 0x0000000a1008723c */ /* 0x048fe40000001814 */
[----:B------:R-:W3:Y:S04]  /*25f40*/  LDL.LU.64 R22, [R1+0x3e48] ;  /* 0x003e480001167983 */ /* 0x000ee80000300a00 */
[----:B------:R-:W4:Y:S01]  /*25f50*/  LDL.LU.64 R20, [R1+0x3e40] ;  /* 0x003e400001147983 */ /* 0x000f220000300a00 */
[----:B--2---:R-:W-:-:S15]  /*25f60*/  HMMA.16816.F32 R12, R16, R14, R24 ;  /* 0x0000000e100c723c */ /* 0x004fde0000001818 */
[----:B------:R-:W-:-:S01]  /*25f70*/  NOP ;  /* 0x0000000000007918 */ /* 0x000fc20000000000 */
[----:B------:R-:W-:Y:S01]  /*25f80*/  STL [R1+0x4], R9 ;  /* 0x0000040901007387 */ /* 0x000fe20000100800 */
[----:B------:R-:W-:-:S03]  /*25f90*/  MOV R3, R8 ;  /* 0x0000000800037202 */ /* 0x000fc60000000f00 */
[----:B------:R0:W-:Y:S04]  /*25fa0*/  STL.64 [R1+0x8], R10 ;  /* 0x0000080a01007387 */ /* 0x0001e80000100a00 */
[----:B0-----:R-:W3:Y:S04]  /*25fb0*/  LDL.LU.64 R10, [R1+0x3e38] ;  /* 0x003e3800010a7983 */ /* 0x001ee80000300a00 */
[----:B------:R-:W2:Y:S04]  /*25fc0*/  LDL.LU.64 R8, [R1+0x3e30] ;  /* 0x003e300001087983 */ /* 0x000ea80000300a00 */
[----:B------:R-:W4:Y:S04]  /*25fd0*/  LDL R24, [R1+0x100] ;  /* 0x0001000001187983 */ /* 0x000f280000100800 */
[----:B------:R-:W-:Y:S04]  /*25fe0*/  STL.64 [R1+0x10], R12 ;  /* 0x0000100c01007387 */ /* 0x000fe80000100a00 */
[----:B------:R-:W-:Y:S04]  /*25ff0*/  STL.64 [R1+0x18], R14 ;  /* 0x0000180e01007387 */ /* 0x000fe80000100a00 */
[----:B------:R-:W4:Y:S04]  /*26000*/  LDL R25, [R1+0x104] ;  /* 0x0001040001197983 */ /* 0x000f280000100800 */
[----:B----4-:R2:W-:Y:S02]  /*26010*/  STL.64 [R1+0x3dd8], R24 ;  /* 0x003dd81801007387 */ /* 0x0105e40000100a00 */
[----:B--2---:R-:W-:Y:S01]  /*26020*/  IMAD.MOV.U32 R24, RZ, RZ, R9 ;  /* 0x000000ffff187224 */ /* 0x004fe200078e0009 */
[----:B------:R-:W-:Y:S01]  /*26030*/  MOV R25, R2 ;  /* 0x0000000200197202 */ /* 0x000fe20000000f00 */
[----:B------:R-:W3:Y:S04]  /*26040*/  LDL.LU R9, [R1+0x3e2c] ;  /* 0x003e2c0001097983 */ /* 0x000ee80000300800 */
[----:B------:R-:W2:Y:S01]  /*26050*/  LDL.LU R2, [R1+0x3e28] ;  /* 0x003e280001027983 */ /* 0x000ea20000300800 */
[----:B------:R-:W-:-:S03]  /*26060*/  MOV R26, R8 ;  /* 0x00000008001a7202 */ /* 0x000fc60000000f00 */
[----:B------:R-:W3:Y:S01]  /*26070*/  LDL.LU R8, [R1+0x3e24] ;  /* 0x003e240001087983 */ /* 0x000ee20000300800 */
[----:B------:R-:W-:-:S03]  /*26080*/  MOV R27, R0 ;  /* 0x00000000001b7202 */ /* 0x000fc60000000f00 */
[----:B------:R-:W4:Y:S04]  /*26090*/  LDL.LU R0, [R1+0x3e20] ;  /* 0x003e200001007983 */ /* 0x000f280000300800 */
[----:B------:R0:W-:Y:S02]  /*260a0*/  STL.64 [R1+0x3df0], R26 ;  /* 0x003df01a01007387 */ /* 0x0001e40000100a00 */
[----:B0-----:R-:W-:Y:S02]  /*260b0*/  MOV R26, R21 ;  /* 0x00000015001a7202 */ /* 0x001fe40000000f00 */
[----:B------:R-:W-:Y:S01]  /*260c0*/  MOV R27, R20 ;  /* 0x00000014001b7202 */ /* 0x000fe20000000f00 */
[----:B------:R-:W-:Y:S04]  /*260d0*/  STL.64 [R1+0x3de8], R24 ;  /* 0x003de81801007387 */ /* 0x000fe80000100a00 */
[----:B--2---:R-:W0:Y:S01]  /*260e0*/  LDSM.16.MT88.4 R12, [R2+UR6+0x21400] ;  /* 0x02140006020c783b */ /* 0x004e220008004200 */
[----:B---3--:R-:W-:Y:S03]  /*260f0*/  HMMA.16816.F32 R20, R16, R22, R8 ;  /* 0x000000161014723c */ /* 0x008fe60000001808 */
[----:B------:R-:W-:Y:S04]  /*26100*/  STL [R1+0x3d9c], R2 ;  /* 0x003d9c0201007387 */ /* 0x000fe80000100800 */
[----:B0-----:R0:W-:Y:S04]  /*26110*/  STL.64 [R1+0x3d80], R14 ;  /* 0x003d800e01007387 */ /* 0x0011e80000100a00 */
[----:B------:R1:W-:Y:S04]  /*26120*/  STL.64 [R1+0x3d78], R12 ;  /* 0x003d780c01007387 */ /* 0x0003e80000100a00 */
[----:B------:R-:W1:Y:S04]  /*26130*/  LDL.LU.64 R10, [R1+0x3e18] ;  /* 0x003e1800010a7983 */ /* 0x000e680000300a00 */
[----:B------:R-:W1:Y:S01]  /*26140*/  LDL.LU.64 R8, [R1+0x3e10] ;  /* 0x003e100001087983 */ /* 0x000e620000300a00 */
[----:B0-----:R-:W-:Y:S01]  /*26150*/  IMAD.MOV.U32 R14, RZ, RZ, R5 ;  /* 0x000000ffff0e7224 */ /* 0x001fe200078e0005 */
[----:B------:R-:W-:-:S02]  /*26160*/  MOV R15, R4 ;  /* 0x00000004000f7202 */ /* 0x000fc40000000f00 */
[----:B------:R-:W-:Y:S04]  /*26170*/  STL.64 [R1+0x40], R20 ;  /* 0x0000401401007387 */ /* 0x000fe80000100a00 */
[----:B------:R-:W2:Y:S01]  /*26180*/  LDL.LU.64 R4, [R1+0x120] ;  /* 0x0001200001047983 */ /* 0x000ea20000300a00 */
[----:B------:R-:W-:Y:S01]  /*26190*/  IMAD.MOV.U32 R24, RZ, RZ, R29 ;  /* 0x000000ffff187224 */ /* 0x000fe200078e001d */
[----:B------:R-:W-:Y:S02]  /*261a0*/  MOV R25, R28 ;  /* 0x0000001c00197202 */ /* 0x000fe40000000f00 */
[----:B------:R-:W-:Y:S02]  /*261b0*/  MOV R29, R22 ;  /* 0x00000016001d7202 */ /* 0x000fe40000000f00 */
[----:B------:R-:W-:-:S02]  /*261c0*/  MOV R28, R23 ;  /* 0x00000017001c7202 */ /* 0x000fc40000000f00 */
[----:B----4-:R-:W0:Y:S04]  /*261d0*/  LDSM.16.MT88.4 R20, [R0+UR6+0x21400] ;  /* 0x021400060014783b */ /* 0x010e280008004200 */
[----:B--2---:R2:W-:Y:S01]  /*261e0*/  STL.64 [R1+0x3de0], R4 ;  /* 0x003de00401007387 */ /* 0x0045e20000100a00 */
[----:B-1----:R-:W-:Y:S03]  /*261f0*/  HMMA.16816.F32 R12, R16, R14, R8 ;  /* 0x0000000e100c723c */ /* 0x002fe60000001808 */
[----:B--2---:R-:W2:Y:S04]  /*26200*/  LDL.LU.64 R4, [R1+0xc0] ;  /* 0x0000c00001047983 */ /* 0x004ea80000300a00 */
[----:B------:R-:W-:Y:S04]  /*26210*/  STL [R1+0x3da0], R0 ;  /* 0x003da00001007387 */ /* 0x000fe80000100800 */
[----:B0-----:R-:W-:Y:S04]  /*26220*/  STL [R1+0x3d30], R21 ;  /* 0x003d301501007387 */ /* 0x001fe80000100800 */
[----:B------:R-:W-:Y:S04]  /*26230*/  STL [R1+0x3d2c], R22 ;  /* 0x003d2c1601007387 */ /* 0x000fe80000100800 */
[----:B------:R-:W-:Y:S04]  /*26240*/  STL [R1+0x3d28], R23 ;  /* 0x003d281701007387 */ /* 0x000fe80000100800 */
[----:B------:R0:W-:Y:S02]  /*26250*/  STL [R1+0x3db0], R20 ;  /* 0x003db01401007387 */ /* 0x0001e40000100800 */
[----:B0-----:R-:W-:-:S02]  /*26260*/  IMAD.MOV.U32 R20, RZ, RZ, R3 ;  /* 0x000000ffff147224 */ /* 0x001fc400078e0003 */
[----:B------:R-:W3:Y:S04]  /*26270*/  LDL.LU R3, [R1+0x3e08] ;  /* 0x003e080001037983 */ /* 0x000ee80000300800 */
[----:B------:R-:W4:Y:S04]  /*26280*/  LDL.LU R21, [R1+0x4] ;  /* 0x0000040001157983 */ /* 0x000f280000300800 */
[----:B------:R-:W4:Y:S04]  /*26290*/  LDL.LU R22, [R1+0x8] ;  /* 0x0000080001167983 */ /* 0x000f280000300800 */
[----:B------:R-:W4:Y:S04]  /*262a0*/  LDL.LU R23, [R1+0xc] ;  /* 0x00000c0001177983 */ /* 0x000f280000300800 */
[----:B------:R-:W2:Y:S04]  /*262b0*/  LDL.LU.64 R10, [R1+0x3e00] ;  /* 0x003e0000010a7983 */ /* 0x000ea80000300a00 */
[----:B------:R-:W2:Y:S04]  /*262c0*/  LDL.LU.64 R8, [R1+0x3df8] ;  /* 0x003df80001087983 */ /* 0x000ea80000300a00 */
[----:B------:R-:W2:Y:S04]  /*262d0*/  LDL.LU R16, [R1+0xb0] ;  /* 0x0000b00001107983 */ /* 0x000ea80000300800 */
[----:B------:R0:W-:Y:S04]  /*262e0*/  STL.64 [R1+0x3d90], R14 ;  /* 0x003d900e01007387 */ /* 0x0001e80000100a00 */
[----:B------:R-:W-:Y:S01]  /*262f0*/  STL.64 [R1+0x3d88], R12 ;  /* 0x003d880c01007387 */ /* 0x000fe20000100a00 */
[----:B---3--:R-:W-:-:S07]  /*26300*/  MOV R17, R3 ;  /* 0x0000000300117202 */ /* 0x008fce0000000f00 */
[----:B--2---:R-:W-:-:S15]  /*26310*/  HMMA.16816.F32 R24, R8, R16, R24 ;  /* 0x000000100818723c */ /* 0x004fde0000001818 */
[----:B------:R-:W-:-:S08]  /*26320*/  NOP ;  /* 0x0000000000007918 */ /* 0x000fd00000000000 */
[----:B------:R1:W-:Y:S01]  /*26330*/  STL [R1+0x50], R24 ;  /* 0x0000501801007387 */ /* 0x0003e20000100800 */
[----:B0-----:R-:W-:Y:S01]  /*26340*/  MOV R15, R26 ;  /* 0x0000001a000f7202 */ /* 0x001fe20000000f00 */
[----:B------:R-:W-:Y:S01]  /*26350*/  IMAD.MOV.U32 R14, RZ, RZ, R27 ;  /* 0x000000ffff0e7224 */ /* 0x000fe200078e001b */
[----:B------:R-:W-:Y:S01]  /*26360*/  MOV R3, R25 ;  /* 0x0000001900037202 */ /* 0x000fe20000000f00 */
[----:B------:R-:W2:Y:S04]  /*26370*/  LDL.LU.64 R26, [R1+0x3df0] ;  /* 0x003df000011a7983 */ /* 0x000ea80000300a00 */
[----:B-1----:R-:W2:Y:S04]  /*26380*/  LDL.LU.64 R24, [R1+0x3de8] ;  /* 0x003de80001187983 */ /* 0x002ea80000300a00 */
[----:B------:R-:W-:Y:S01]  /*26390*/  STL [R1+0x3dac], R14 ;  /* 0x003dac0e01007387 */ /* 0x000fe20000100800 */
[----:B------:R-:W-:-:S03]  /*263a0*/  MOV R19, R4 ;  /* 0x0000000400137202 */ /* 0x000fc60000000f00 */
[----:B------:R-:W-:Y:S01]  /*263b0*/  STL [R1+0x3da8], R15 ;  /* 0x003da80f01007387 */ /* 0x000fe20000100800 */
[----:B------:R-:W-:-:S03]  /*263c0*/  IMAD.MOV.U32 R18, RZ, RZ, R5 ;  /* 0x000000ffff127224 */ /* 0x000fc600078e0005 */
[----:B------:R-:W3:Y:S04]  /*263d0*/  LDL.LU R12, [R1+0x70] ;  /* 0x00007000010c7983 */ /* 0x000ee80000300800 */
[----:B------:R-:W3:Y:S04]  /*263e0*/  LDL.LU R13, [R1+0x74] ;  /* 0x00007400010d7983 */ /* 0x000ee80000300800 */
[----:B------:R-:W-:Y:S01]  /*263f0*/  STL [R1+0x3da4], R3 ;  /* 0x003da40301007387 */ /* 0x000fe20000100800 */
[----:B--2---:R-:W-:Y:S03]  /*26400*/  HMMA.16816.F32 R24, R8, R4, R24 ;  /* 0x000000040818723c */ /* 0x004fe60000001818 */
[----:B------:R-:W2:-:S15]  /*26410*/  LDL.LU.64 R4, [R1+0x3de0] ;  /* 0x003de00001047983 */ /* 0x000e9e0000300a00 */
[----:B------:R-:W-:-:S05]  /*26420*/  NOP ;  /* 0x0000000000007918 */ /* 0x000fca0000000000 */
[----:B------:R0:W-:Y:S04]  /*26430*/  STL.64 [R1+0x60], R24 ;  /* 0x0000601801007387 */ /* 0x0001e80000100a00 */
[----:B0-----:R-:W3:Y:S01]  /*26440*/  LDL.LU.64 R24, [R1+0x3dd8] ;  /* 0x003dd80001187983 */ /* 0x001ee20000300a00 */
[----:B------:R-:W-:Y:S02]  /*26450*/  MOV R14, R7 ;  /* 0x00000007000e7202 */ /* 0x000fe40000000f00 */
[----:B------:R-:W-:Y:S02]  /*26460*/  MOV R15, R6 ;  /* 0x00000006000f7202 */ /* 0x000fe40000000f00 */
[----:B------:R-:W-:Y:S02]  /*26470*/  MOV R0, R26 ;  /* 0x0000001a00007202 */ /* 0x000fe40000000f00 */
[----:B------:R-:W-:-:S03]  /*26480*/  MOV R2, R27 ;  /* 0x0000001b00027202 */ /* 0x000fc60000000f00 */
[----:B---3--:R-:W-:-:S15]  /*26490*/  HMMA.16816.F32 R24, R8, R24, R12 ;  /* 0x000000180818723c */ /* 0x008fde000000180c */
[----:B------:R-:W-:-:S08]  /*264a0*/  NOP ;  /* 0x0000000000007918 */ /* 0x000fd00000000000 */
[----:B------:R0:W-:Y:S01]  /*264b0*/  STL [R1+0x70], R24 ;  /* 0x0000701801007387 */ /* 0x0001e20000100800 */
[----:B------:R-:W-:Y:S01]  /*264c0*/  IMAD.MOV.U32 R15, RZ, RZ, R26 ;  /* 0x000000ffff0f7224 */ /* 0x000fe200078e001a */
[----:B------:R-:W-:Y:S02]  /*264d0*/  MOV R3, R27 ;  /* 0x0000001b00037202 */ /* 0x000fe40000000f00 */
[----:B------:R-:W-:Y:S01]  /*264e0*/  MOV R14, R25 ;  /* 0x00000019000e7202 */ /* 0x000fe20000000f00 */
[----:B------:R-:W3:Y:S04]  /*264f0*/  LDL.LU.64 R26, [R1+0x3dd0] ;  /* 0x003dd000011a7983 */ /* 0x000ee80000300a00 */
[----:B0-----:R-:W3:Y:S01]  /*26500*/  LDL.LU.64 R24, [R1+0x3dc8] ;  /* 0x003dc80001187983 */ /* 0x001ee20000300a00 */
[----:B--2---:R-:W-:-:S02]  /*26510*/  MOV R13, R4 ;  /* 0x00000004000d7202 */ /* 0x004fc40000000f00 */
[----:B------:R-:W-:Y:S01]  /*26520*/  MOV R12, R5 ;  /* 0x00000005000c7202 */ /* 0x000fe20000000f00 */
[----:B------:R-:W4:Y:S01]  /*26530*/  LDL.LU.64 R6, [R1+0x3dc0] ;  /* 0x003dc00001067983 */ /* 0x000f220000300a00 */
[----:B---3--:R-:W-:Y:S03]  /*26540*/  HMMA.16816.F32 R24, R8, R4, R24 ;  /* 0x000000040818723c */ /* 0x008fe60000001818 */
[----:B------:R-:W4:-:S15]  /*26550*/  LDL.LU.64 R4, [R1+0x3db8] ;  /* 0x003db80001047983 */ /* 0x000f1e0000300a00 */
[----:B------:R-:W-:-:S05]  /*26560*/  NOP ;  /* 0x0000000000007918 */ /* 0x000fca0000000000 */
[----:B------:R-:W-:Y:S04]  /*26570*/  STL.64 [R1+0x3d40], R26 ;  /* 0x003d401a01007387 */ /* 0x000fe80000100a00 */
[----:B------:R0:W-:Y:S04]  /*26580*/  STL.64 [R1+0x3d38], R24 ;  /* 0x003d381801007387 */ /* 0x0001e80000100a00 */
[----:B0-----:R-:W2:Y:S04]  /*26590*/  LDL.LU R24, [R1+0x10] ;  /* 0x0000100001187983 */ /* 0x001ea80000300800 */
[----:B------:R-:W2:Y:S04]  /*265a0*/  LDL.LU R25, [R1+0x14] ;  /* 0x0000140001197983 */ /* 0x000ea80000300800 */
[----:B------:R-:W2:Y:S04]  /*265b0*/  LDL.LU R26, [R1+0x18] ;  /* 0x00001800011a7983 */ /* 0x000ea80000300800 */
[----:B------:R-:W2:Y:S01]  /*265c0*/  LDL.LU R27, [R1+0x1c] ;  /* 0x00001c00011b7983 */ /* 0x000ea20000300800 */
[----:B------:R-:W-:Y:S01]  /*265d0*/  IMAD.MOV.U32 R8, RZ, RZ, R19 ;  /* 0x000000ffff087224 */ /* 0x000fe200078e0013 */
[----:B------:R-:W-:-:S02]  /*265e0*/  MOV R9, R18 ;  /* 0x0000001200097202 */ /* 0x000fc40000000f00 */
[----:B----4-:R-:W-:Y:S01]  /*265f0*/  HMMA.16816.F32 R16, R4, R16, R20 ;  /* 0x000000100410723c */ /* 0x010fe20000001814 */
[----:B------:R-:W3:-:S15]  /*26600*/  LDL.LU R20, [R1+0x3db0] ;  /* 0x003db00001147983 */ /* 0x000ede0000300800 */
[----:B------:R-:W-:-:S08]  /*26610*/  NOP ;  /* 0x0000000000007918 */ /* 0x000fd00000000000 */
[----:B------:R-:W-:Y:S01]  /*26620*/  MOV R22, R17 ;  /* 0x0000001100167202 */ /* 0x000fe20000000f00 */
[----:B------:R-:W-:Y:S01]  /*26630*/  IMAD.MOV.U32 R23, RZ, RZ, R18 ;  /* 0x000000ffff177224 */ /* 0x000fe200078e0012 */
[----:B------:R-:W-:Y:S01]  /*26640*/  MOV R21, R16 ;  /* 0x0000001000157202 */ /* 0x000fe20000000f00 */
[----:B------:R-:W-:Y:S04]  /*26650*/  STL [R1+0xc], R19 ;  /* 0x00000c1301007387 */ /* 0x000fe80000100800 */
[----:B------:R-:W4:Y:S04]  /*26660*/  LDL.LU R16, [R1+0x40] ;  /* 0x0000400001107983 */ /* 0x000f280000300800 */
[----:B------:R-:W4:Y:S01]  /*26670*/  LDL.LU R17, [R1+0x44] ;  /* 0x0000440001117983 */ /* 0x000f220000300800 */
[----:B--2---:R-:W-:Y:S03]  /*26680*/  HMMA.16816.F32 R8, R4, R8, R24 ;  /* 0x000000080408723c */ /* 0x004fe60000001818 */
[----:B------:R-:W-:Y:S04]  /*26690*/  STL.64 [R1+0x3d50], R22 ;  /* 0x003d501601007387 */ /* 0x000fe80000100a00 */
[----:B---3--:R0:W-:Y:S04]  /*266a0*/  STL.64 [R1+0x3d48], R20 ;  /* 0x003d481401007387 */ /* 0x0081e80000100a00 */
[----:B0-----:R-:W4:Y:S04]  /*266b0*/  LDL.LU.64 R20, [R1+0x100] ;  /* 0x0001000001147983 */ /* 0x001f280000300a00 */
[----:B------:R-:W2:Y:S08]  /*266c0*/  LDL.LU.64 R22, [R1+0x108] ;  /* 0x0001080001167983 */ /* 0x000eb00000300a00 */
[----:B------:R-:W-:Y:S04]  /*266d0*/  STL.64 [R1+0x10], R8 ;  /* 0x0000100801007387 */ /* 0x000fe80000100a00 */
[----:B------:R-:W3:Y:S01]  /*266e0*/  LDL.LU R24, [R1+0x70] ;  /* 0x0000700001187983 */ /* 0x000ee20000300800 */
[----:B------:R-:W-:-:S02]  /*266f0*/  MOV R26, R15 ;  /* 0x0000000f001a7202 */ /* 0x000fc40000000f00 */
[----:B------:R-:W-:Y:S02]  /*26700*/  MOV R27, R3 ;  /* 0x00000003001b7202 */ /* 0x000fe40000000f00 */
[----:B------:R-:W-:Y:S02]  /*26710*/  MOV R25, R14 ;  /* 0x0000000e00197202 */ /* 0x000fe40000000f00 */
[----:B------:R-:W4:Y:S04]  /*26720*/  LDL.LU R14, [R1+0x3dac] ;  /* 0x003dac00010e7983 */ /* 0x000f280000300800 */
[----:B------:R-:W2:Y:S04]  /*26730*/  LDL.LU R15, [R1+0x3da8] ;  /* 0x003da800010f7983 */ /* 0x000ea80000300800 */
[----:B------:R-:W4:Y:S04]  /*26740*/  LDL.LU R3, [R1+0x3da4] ;  /* 0x003da40001037983 */ /* 0x000f280000300800 */
[----:B------:R0:W-:Y:S02]  /*26750*/  STL.64 [R1+0x3d60], R26 ;  /* 0x003d601a01007387 */ /* 0x0001e40000100a00 */
[----:B0-----:R-:W-:Y:S01]  /*26760*/  IMAD.MOV.U32 R26, RZ, RZ, R0 ;  /* 0x000000ffff1a7224 */ /* 0x001fe200078e0000 */
[----:B------:R-:W-:Y:S01]  /*26770*/  MOV R27, R2 ;  /* 0x00000002001b7202 */ /* 0x000fe20000000f00 */
[----:B---3--:R0:W-:Y:S04]  /*26780*/  STL.64 [R1+0x3d58], R24 ;  /* 0x003d581801007387 */ /* 0x0081e80000100a00 */
[----:B0-----:R-:W3:Y:S04]  /*26790*/  LDL.LU R24, [R1+0x60] ;  /* 0x0000600001187983 */ /* 0x001ee80000300800 */
[----:B------:R-:W3:Y:S04]  /*267a0*/  LDL.LU R25, [R1+0x64] ;  /* 0x0000640001197983 */ /* 0x000ee80000300800 */
[----:B------:R-:W2:Y:S04]  /*267b0*/  LDL.LU R0, [R1+0x3da0] ;  /* 0x003da00001007983 */ /* 0x000ea80000300800 */
[----:B------:R-:W4:Y:S04]  /*267c0*/  LDL.LU R2, [R1+0x3d9c] ;  /* 0x003d9c0001027983 */ /* 0x000f280000300800 */
[----:B------:R-:W-:Y:S01]  /*267d0*/  STL.64 [R1+0x3d70], R26 ;  /* 0x003d701a01007387 */ /* 0x000fe20000100a00 */
[----:B------:R-:W-:-:S02]  /*267e0*/  MOV R18, R29 ;  /* 0x0000001d00127202 */ /* 0x000fc40000000f00 */
[----:B------:R-:W-:Y:S01]  /*267f0*/  MOV R19, R28 ;  /* 0x0000001c00137202 */ /* 0x000fe20000000f00 */
[----:B------:R-:W-:Y:S01]  /*26800*/  IMAD.MOV.U32 R28, RZ, RZ, R11 ;  /* 0x000000ffff1c7224 */ /* 0x000fe200078e000b */
[----:B------:R-:W-:Y:S01]  /*26810*/  MOV R29, R10 ;  /* 0x0000000a001d7202 */ /* 0x000fe20000000f00 */
[----:B---3--:R0:W-:Y:S04]  /*26820*/  STL.64 [R1+0x3d68], R24 ;  /* 0x003d681801007387 */ /* 0x0081e80000100a00 */
[----:B----4-:R-:W1:Y:S04]  /*26830*/  LDSM.16.MT88.4 R8, [R2+UR6+0x21800] ;  /* 0x021800060208783b */ /* 0x010e680008004200 */
[----:B0-----:R-:W3:Y:S01]  /*26840*/  LDL.LU R24, [R1+0x50] ;  /* 0x0000500001187983 */ /* 0x001ee20000300800 */
[----:B------:R-:W-:-:S03]  /*26850*/  MOV R25, R3 ;  /* 0x0000000300197202 */ /* 0x000fc60000000f00 */
[----:B------:R-:W4:Y:S04]  /*26860*/  LDL.LU R3, [R1+0x3d98] ;  /* 0x003d980001037983 */ /* 0x000f280000300800 */
[----:B------:R-:W-:Y:S01]  /*26870*/  STL [R1+0x3d24], R28 ;  /* 0x003d241c01007387 */ /* 0x000fe20000100800 */
[----:B--2---:R-:W-:-:S03]  /*26880*/  MOV R26, R15 ;  /* 0x0000000f001a7202 */ /* 0x004fc60000000f00 */
[----:B------:R-:W-:Y:S01]  /*26890*/  STL [R1+0x3d20], R29 ;  /* 0x003d201d01007387 */ /* 0x000fe20000100800 */
[----:B------:R-:W-:-:S03]  /*268a0*/  IMAD.MOV.U32 R27, RZ, RZ, R14 ;  /* 0x000000ffff1b7224 */ /* 0x000fc600078e000e */
[----:B-1----:R0:W-:Y:S04]  /*268b0*/  STL.64 [R1+0x3ce8], R10 ;  /* 0x003ce80a01007387 */ /* 0x0021e80000100a00 */
[----:B------:R1:W-:Y:S04]  /*268c0*/  STL.64 [R1+0x3ce0], R8 ;  /* 0x003ce00801007387 */ /* 0x0003e80000100a00 */
[----:B0-----:R-:W2:Y:S01]  /*268d0*/  LDL.LU R10, [R1+0x128] ;  /* 0x00012800010a7983 */ /* 0x001ea20000300800 */
[----:B-1----:R-:W-:-:S03]  /*268e0*/  MOV R8, R13 ;  /* 0x0000000d00087202 */ /* 0x002fc60000000f00 */
[----:B------:R-:W2:Y:S01]  /*268f0*/  LDL.LU R11, [R1+0x12c] ;  /* 0x00012c00010b7983 */ /* 0x000ea20000300800 */
[----:B------:R-:W-:Y:S01]  /*26900*/  MOV R9, R12 ;  /* 0x0000000c00097202 */ /* 0x000fe20000000f00 */
[C---:B------:R-:W-:Y:S02]  /*26910*/  HMMA.16816.F32 R16, R4.reuse, R20, R16 ;  /* 0x000000140410723c */ /* 0x040fe40000001810 */
[----:B----4-:R-:W0:Y:S04]  /*26920*/  LDSM.16.M88.4 R12, [R3+UR6+0x80] ;  /* 0x00008006030c783b */ /* 0x010e280008000200 */
[----:B0-----:R-:W-:Y:S04]  /*26930*/  STL.64 [R1+0x80], R12 ;  /* 0x0000800c01007387 */ /* 0x001fe80000100a00 */
[----:B------:R-:W-:Y:S04]  /*26940*/  STL.64 [R1+0x88], R14 ;  /* 0x0000880e01007387 */ /* 0x000fe80000100a00 */
[----:B------:R-:W0:Y:S04]  /*26950*/  LDSM.16.M88.4 R12, [R3+UR6+0x8080] ;  /* 0x00808006030c783b */ /* 0x000e280008000200 */
[----:B0-----:R-:W-:Y:S04]  /*26960*/  STL.64 [R1+0x90], R12 ;  /* 0x0000900c01007387 */ /* 0x001fe80000100a00 */
[----:B------:R0:W-:Y:S04]  /*26970*/  STL.64 [R1+0x98], R14 ;  /* 0x0000980e01007387 */ /* 0x0001e80000100a00 */
[----:B0-----:R-:W4:Y:S04]  /*26980*/  LDL.LU.64 R14, [R1+0x3d90] ;  /* 0x003d9000010e7983 */ /* 0x001f280000300a00 */
[----:B------:R-:W4:Y:S04]  /*26990*/  LDL.LU.64 R12, [R1+0x3d88] ;  /* 0x003d8800010c7983 */ /* 0x000f280000300a00 */
[----:B------:R-:W-:Y:S04]  /*269a0*/  STL.64 [R1+0x30], R16 ;  /* 0x0000301001007387 */ /* 0x000fe80000100a00 */
[----:B------:R-:W-:Y:S04]  /*269b0*/  STL.64 [R1+0x38], R18 ;  /* 0x0000381201007387 */ /* 0x000fe80000100a00 */
[----:B------:R-:W0:Y:S04]  /*269c0*/  LDSM.16.M88.4 R16, [R3+UR6+0x10080] ;  /* 0x010080060310783b */ /* 0x000e280008000200 */
[----:B0-----:R-:W-:Y:S04]  /*269d0*/  STL.64 [R1+0xa0], R16 ;  /* 0x0000a01001007387 */ /* 0x001fe80000100a00 */
[----:B------:R-:W-:Y:S04]  /*269e0*/  STL.64 [R1+0xa8], R18 ;  /* 0x0000a81201007387 */ /* 0x000fe80000100a00 */
[----:B------:R-:W0:Y:S04]  /*269f0*/  LDSM.16.M88.4 R16, [R3+UR6+0x18080] ;  /* 0x018080060310783b */ /* 0x000e280008000200 */
[----:B------:R-:W-:Y:S04]  /*26a00*/  STL [R1+0x3b38], R3 ;  /* 0x003b380301007387 */ /* 0x000fe80000100800 */
[----:B0-----:R-:W-:Y:S04]  /*26a10*/  STL.64 [R1+0xd0], R16 ;  /* 0x0000d01001007387 */ /* 0x001fe80000100a00 */
[----:B------:R-:W-:Y:S04]  /*26a20*/  STL.64 [R1+0xd8], R18 ;  /* 0x0000d81201007387 */ /* 0x000fe80000100a00 */
[----:B------:R-:W0:Y:S04]  /*26a30*/  LDSM.16.MT88.4 R16, [R0+UR6+0x21800] ;  /* 0x021800060010783b */ /* 0x000e280008004200 */
[----:B------:R-:W-:Y:S04]  /*26a40*/  STL [R1+0x3d00], R0 ;  /* 0x003d000001007387 */ /* 0x000fe80000100800 */
[----:B0-----:R-:W-:Y:S04]  /*26a50*/  STL [R1+0x3c84], R16 ;  /* 0x003c841001007387 */ /* 0x001fe80000100800 */
[----:B------:R-:W-:Y:S04]  /*26a60*/  STL [R1+0x3c80], R17 ;  /* 0x003c801101007387 */ /* 0x000fe80000100800 */
[----:B------:R0:W-:Y:S04]  /*26a70*/  STL [R1+0x3c7c], R18 ;  /* 0x003c7c1201007387 */ /* 0x0001e80000100800 */
[----:B------:R1:W-:Y:S04]  /*26a80*/  STL [R1+0x3c78], R19 ;  /* 0x003c781301007387 */ /* 0x0003e80000100800 */
[----:B0-----:R-:W3:Y:S04]  /*26a90*/  LDL.LU R18, [R1+0xb8] ;  /* 0x0000b80001127983 */ /* 0x001ee80000300800 */
[----:B-1----:R-:W3:Y:S01]  /*26aa0*/  LDL.LU R19, [R1+0xbc] ;  /* 0x0000bc0001137983 */ /* 0x002ee20000300800 */
[----:B----4-:R-:W-:Y:S03]  /*26ab0*/  HMMA.16816.F32 R4, R4, R8, R12 ;  /* 0x000000080404723c */ /* 0x010fe6000000180c */
[----:B------:R-:W3:Y:S04]  /*26ac0*/  LDL.LU.64 R14, [R1+0x3d80] ;  /* 0x003d8000010e7983 */ /* 0x000ee80000300a00 */
[----:B------:R-:W3:-:S15]  /*26ad0*/  LDL.LU.64 R12, [R1+0x3d78] ;  /* 0x003d7800010c7983 */ /* 0x000ede0000300a00 */
[----:B------:R-:W-:-:S02]  /*26ae0*/  NOP ;  /* 0x0000000000007918 */ /* 0x000fc40000000000 */
[----:B------:R-:W-:Y:S01]  /*26af0*/  IMAD.MOV.U32 R8, RZ, RZ, R6 ;  /* 0x000000ffff087224 */ /* 0x000fe200078e0006 */
[----:B------:R-:W-:Y:S01]  /*26b00*/  MOV R9, R5 ;  /* 0x0000000500097202 */ /* 0x000fe20000000f00 */
[----:B------:R-:W-:Y:S04]  /*26b10*/  STL [R1+0x20], R4 ;  /* 0x0000200401007387 */ /* 0x000fe80000100800 */
[----:B------:R0:W-:Y:S04]  /*26b20*/  STL [R1+0x3d0c], R7 ;  /* 0x003d0c0701007387 */ /* 0x0001e80000100800 */
[----:B0-----:R-:W4:Y:S04]  /*26b30*/  LDL.LU.64 R6, [R1+0xc8] ;  /* 0x0000c80001067983 */ /* 0x001f280000300a00 */
[----:B------:R-:W-:Y:S04]  /*26b40*/  STL [R1+0x3d08], R8 ;  /* 0x003d080801007387 */ /* 0x000fe80000100800 */
[----:B------:R-:W-:Y:S01]  /*26b50*/  STL [R1+0x3d04], R9 ;  /* 0x003d040901007387 */ /* 0x000fe20000100800 */
[----:B---3--:R-:W-:-:S15]  /*26b60*/  HMMA.16816.F32 R24, R12, R18, R24 ;  /* 0x000000120c18723c */ /* 0x008fde0000001818 */
[----:B------:R-:W-:-:S08]  /*26b70*/  NOP ;  /* 0x0000000000007918 */ /* 0x000fd00000000000 */
[----:B------:R-:W-:Y:S01]  /*26b80*/  STL.64 [R1+0x40], R24 ;  /* 0x0000401801007387 */ /* 0x000fe20000100a00 */
[----:B------:R-:W-:-:S03]  /*26b90*/  MOV R0, R27 ;  /* 0x0000001b00007202 */ /* 0x000fc60000000f00 */
[----:B------:R0:W-:Y:S04]  /*26ba0*/  STL [R1+0x48], R26 ;  /* 0x0000481a01007387 */ /* 0x0001e80000100800 */
[----:B0-----:R-:W3:Y:S04]  /*26bb0*/  LDL.LU.64 R26, [R1+0x3d70] ;  /* 0x003d7000011a7983 */ /* 0x001ee80000300a00 */
[----:B------:R-:W3:Y:S01]  /*26bc0*/  LDL.LU.64 R24, [R1+0x3d68] ;  /* 0x003d680001187983 */ /* 0x000ee20000300a00 */
[----:B----4-:R-:W-:Y:S01]  /*26bd0*/  MOV R29, R7 ;  /* 0x00000007001d7202 */ /* 0x010fe20000000f00 */
[----:B---3--:R-:W-:-:S15]  /*26be0*/  HMMA.16816.F32 R24, R12, R6, R24 ;  /* 0x000000060c18723c */ /* 0x008fde0000001818 */
[----:B------:R-:W-:-:S08]  /*26bf0*/  NOP ;  /* 0x0000000000007918 */ /* 0x000fd00000000000 */
[----:B------:R0:W-:Y:S01]  /*26c00*/  STL [R1+0x50], R24 ;  /* 0x0000501801007387 */ /* 0x0001e20000100800 */
[----:B------:R-:W-:Y:S01]  /*26c10*/  MOV R8, R26 ;  /* 0x0000001a00087202 */ /* 0x000fe20000000f00 */
[----:B------:R-:W-:Y:S01]  /*26c20*/  IMAD.MOV.U32 R7, RZ, RZ, R25 ;  /* 0x000000ffff077224 */ /* 0x000fe200078e0019 */
[----:B------:R-:W-:Y:S02]  /*26c30*/  MOV R9, R27 ;  /* 0x0000001b00097202 */ /* 0x000fe40000000f00 */
[----:B------:R-:W3:Y:S04]  /*26c40*/  LDL.LU.64 R26, [R1+0x3d60] ;  /* 0x003d6000011a7983 */ /* 0x000ee80000300a00 */
[----:B0-----:R-:W3:Y:S01]  /*26c50*/  LDL.LU.64 R24, [R1+0x3d58] ;  /* 0x003d580001187983 */ /* 0x001ee20000300a00 */
[----:B------:R-:W-:Y:S01]  /*26c60*/  MOV R17, R22 ;  /* 0x0000001600117202 */ /* 0x000fe20000000f00 */
[----:B------:R-:W-:Y:S01]  /*26c70*/  IMAD.MOV.U32 R16, RZ, RZ, R23 ;  /* 0x000000ffff107224 */ /* 0x000fe200078e0017 */
[----:B------:R-:W-:Y:S01]  /*26c80*/  MOV R28, R6 ;  /* 0x00000006001c7202 */ /* 0x000fe20000000f00 */
[----:B---3--:R-:W-:Y:S01]  /*26c90*/  HMMA.16816.F32 R24, R12, R22, R24 ;  /* 0x000000160c18723c */ /* 0x008fe20000001818 */
[----:B------:R-:W3:Y:S04]  /*26ca0*/  LDL.LU.64 R22, [R1+0x3d50] ;  /* 0x003d500001167983 */ /* 0x000ee80000300a00 */
[----:B------:R-:W4:-:S15]  /*26cb0*/  LDL.LU.64 R20, [R1+0x3d48] ;  /* 0x003d480001147983 */ /* 0x000f1e0000300a00 */
[----:B------:R-:W-:-:S04]  /*26cc0*/  NOP ;  /* 0x0000000000007918 */ /* 0x000fc80000000000 */
[----:B------:R-:W-:Y:S01]  /*26cd0*/  MOV R6, R24 ;  /* 0x0000001800067202 */ /* 0x000fe20000000f00 */
[----:B------:R-:W-:Y:S01]  /*26ce0*/  IMAD.MOV.U32 R3, RZ, RZ, R27 ;  /* 0x000000ffff037224 */ /* 0x000fe200078e001b */
[----:B------:R-:W-:Y:S02]  /*26cf0*/  MOV R5, R25 ;  /* 0x0000001900057202 */ /* 0x000fe40000000f00 */
[----:B------:R-:W-:Y:S02]  /*26d00*/  MOV R4, R26 ;  /* 0x0000001a00047202 */ /* 0x000fe40000000f00 */
[----:B------:R-:W2:Y:S04]  /*26d10*/  LDL.LU.64 R26, [R1+0x3d40] ;  /* 0x003d4000011a7983 */ /* 0x000ea80000300a00 */
[----:B------:R-:W2:Y:S04]  /*26d20*/  LDL.LU.64 R24, [R1+0x3d38] ;  /* 0x003d380001187983 */ /* 0x000ea80000300a00 */
[----:B------:R-:W-:Y:S04]  /*26d30*/  STL.64 [R1+0x3d18], R6 ;  /* 0x003d180601007387 */ /* 0x000fe80000100a00 */
[----:B------:R3:W-:Y:S02]  /*26d40*/  STL.64 [R1+0x3d10], R4 ;  /* 0x003d100401007387 */ /* 0x0007e40000100a00 */
[----:B---3--:R-:W-:-:S02]  /*26d50*/  MOV R5, R22 ;  /* 0x0000001600057202 */ /* 0x008fc40000000f00 */
[----:B------:R-:W-:Y:S02]  /*26d60*/  MOV R6, R23 ;  /* 0x0000001700067202 */ /* 0x000fe40000000f00 */
[----:B----4-:R-:W-:Y:S02]  /*26d70*/  MOV R4, R21 ;  /* 0x0000001500047202 */ /* 0x010fe40000000f00 */
[----:B------:R-:W3:Y:S04]  /*26d80*/  LDL.LU R21, [R1+0x3d30] ;  /* 0x003d300001157983 */ /* 0x000ee80000300800 */
[----:B------:R-:W3:Y:S04]  /*26d90*/  LDL.LU R22, [R1+0x3d2c] ;  /* 0x003d2c0001167983 */ /* 0x000ee80000300800 */
[----:B------:R-:W3:Y:S04]  /*26da0*/  LDL.LU R23, [R1+0x3d28] ;  /* 0x003d280001177983 */ /* 0x000ee80000300800 */
[----:B------:R-:W3:Y:S01]  /*26db0*/  LDL.LU R7, [R1+0xc] ;  /* 0x00000c0001077983 */ /* 0x000ee20000300800 */
[----:B--2---:R-:W-:Y:S07]  /*26dc0*/  HMMA.16816.F32 R24, R12, R10, R24 ;  /* 0x0000000a0c18723c */ /* 0x004fee0000001818 */
[----:B------:R-:W-:Y:S01]  /*26dd0*/  IMAD.MOV.U32 R14, RZ, RZ, R28 ;  /* 0x000000ffff0e7224 */ /* 0x000fe200078e001c */
[----:B------:R-:W-:Y:S01]  /*26de0*/  MOV R15, R29 ;  /* 0x0000001d000f7202 */ /* 0x000fe20000000f00 */
[----:B------:R-:W2:Y:S04]  /*26df0*/  LDL.LU R28, [R1+0x3d24] ;  /* 0x003d2400011c7983 */ /* 0x000ea80000300800 */
[----:B------:R-:W4:Y:S10]  /*26e00*/  LDL.LU R29, [R1+0x3d20] ;  /* 0x003d2000011d7983 */ /* 0x000f340000300800 */
[----:B------:R0:W-:Y:S04]  /*26e10*/  STL.64 [R1+0x3c90], R26 ;  /* 0x003c901a01007387 */ /* 0x0001e80000100a00 */
[----:B------:R-:W-:Y:S01]  /*26e20*/  STL.64 [R1+0x3c88], R24 ;  /* 0x003c881801007387 */ /* 0x000fe20000100a00 */
[----:B0-----:R-:W-:-:S02]  /*26e30*/  MOV R26, R17 ;  /* 0x00000011001a7202 */ /* 0x001fc40000000f00 */
[----:B------:R-:W-:Y:S01]  /*26e40*/  MOV R27, R16 ;  /* 0x00000010001b7202 */ /* 0x000fe20000000f00 */
[----:B---3--:R-:W-:-:S15]  /*26e50*/  HMMA.16816.F32 R4, R20, R18, R4 ;  /* 0x000000121404723c */ /* 0x008fde0000001804 */
[----:B------:R-:W-:-:S09]  /*26e60*/  NOP ;  /* 0x0000000000007918 */ /* 0x000fd20000000000 */
[----:B------:R-:W-:Y:S01]  /*26e70*/  MOV R18, R6 ;  /* 0x0000000600127202 */ /* 0x000fe20000000f00 */
[----:B------:R-:W-:Y:S01]  /*26e80*/  IMAD.MOV.U32 R16, RZ, RZ, R4 ;  /* 0x000000ffff107224 */ /* 0x000fe200078e0004 */
[----:B------:R-:W-:Y:S02]  /*26e90*/  MOV R19, R7 ;  /* 0x0000000700137202 */ /* 0x000fe40000000f00 */
[----:B------:R-:W-:Y:S01]  /*26ea0*/  MOV R17, R5 ;  /* 0x0000000500117202 */ /* 0x000fe20000000f00 */
[----:B------:R-:W3:Y:S04]  /*26eb0*/  LDL.LU.64 R6, [R1+0x3d18] ;  /* 0x003d180001067983 */ /* 0x000ee80000300a00 */
[----:B------:R-:W3:Y:S04]  /*26ec0*/  LDL.LU.64 R4, [R1+0x3d10] ;  /* 0x003d100001047983 */ /* 0x000ee80000300a00 */
[----:B------:R-:W-:Y:S04]  /*26ed0*/  STL.64 [R1+0x3ca0], R18 ;  /* 0x003ca01201007387 */ /* 0x000fe80000100a00 */
[----:B------:R0:W-:Y:S04]  /*26ee0*/  STL.64 [R1+0x3c98], R16 ;  /* 0x003c981001007387 */ /* 0x0001e80000100a00 */
[----:B0-----:R-:W3:Y:S04]  /*26ef0*/  LDL.LU R16, [R1+0x10] ;  /* 0x0000100001107983 */ /* 0x001ee80000300800 */
[----:B------:R-:W3:Y:S01]  /*26f00*/  LDL.LU R17, [R1+0x14] ;  /* 0x0000140001117983 */ /* 0x000ee20000300800 */
[----:B----4-:R-:W-:Y:S01]  /*26f10*/  IMAD.MOV.U32 R18, RZ, RZ, R29 ;  /* 0x000000ffff127224 */ /* 0x010fe200078e001d */
[----:B--2---:R-:W-:-:S07]  /*26f20*/  MOV R19, R28 ;  /* 0x0000001c00137202 */ /* 0x004fce0000000f00 */
[----:B---3--:R-:W-:-:S15]  /*26f30*/  HMMA.16816.F32 R12, R20, R14, R16 ;  /* 0x0000000e140c723c */ /* 0x008fde0000001810 */
[----:B------:R-:W-:-:S09]  /*26f40*/  NOP ;  /* 0x0000000000007918 */ /* 0x000fd20000000000 */
[----:B------:R-:W-:Y:S01]  /*26f50*/  MOV R29, R12 ;  /* 0x0000000c001d7202 */ /* 0x000fe20000000f00 */
[----:B------:R-:W-:Y:S01]  /*26f60*/  IMAD.MOV.U32 R19, RZ, RZ, R14 ;  /* 0x000000ffff137224 */ /* 0x000fe200078e000e */
[----:B------:R-:W-:Y:S02]  /*26f70*/  MOV R28, R13 ;  /* 0x0000000d001c7202 */ /* 0x000fe40000000f00 */
[----:B------:R-:W-:Y:S02]  /*26f80*/  MOV R18, R15 ;  /* 0x0000000f00127202 */ /* 0x000fe40000000f00 */
[----:B------:R-:W0:Y:S04]  /*26f90*/  LDSM.16.MT88.4 R12, [R2+UR6+0x21c00] ;  /* 0x021c0006020c783b */ /* 0x000e280008004200 */
[----:B0-----:R-:W-:Y:S04]  /*26fa0*/  STL [R1+0x3c20], R15 ;  /* 0x003c200f01007387 */ /* 0x001fe80000100800 */
[----:B------:R-:W-:Y:S04]  /*26fb0*/  STL [R1+0x3cb0], R14 ;  /* 0x003cb00e01007387 */ /* 0x000fe80000100800 */
[----:B------:R0:W-:Y:S04]  /*26fc0*/  STL.64 [R1+0x3ca8], R12 ;  /* 0x003ca80c01007387 */ /* 0x0001e80000100a00 */
[----:B0-----:R-:W2:Y:S04]  /*26fd0*/  LDL.LU R12, [R1+0x30] ;  /* 0x00003000010c7983 */ /* 0x001ea80000300800 */
[----:B------:R-:W2:Y:S04]  /*26fe0*/  LDL.LU R13, [R1+0x34] ;  /* 0x00003400010d7983 */ /* 0x000ea80000300800 */
[----:B------:R-:W2:Y:S04]  /*26ff0*/  LDL.LU R14, [R1+0x38] ;  /* 0x00003800010e7983 */ /* 0x000ea80000300800 */
[----:B------:R-:W2:Y:S02]  /*27000*/  LDL.LU R15, [R1+0x3c] ;  /* 0x00003c00010f7983 */ /* 0x000ea40000300800 */
[----:B--2---:R-:W-:Y:S02]  /*27010*/  HMMA.16816.F32 R24, R20, R26, R12 ;  /* 0x0000001a1418723c */ /* 0x004fe4000000180c */
[----:B------:R-:W2:Y:S05]  /*27020*/  LDL.LU R12, [R1+0x50] ;  /* 0x00005000010c7983 */ /* 0x000eaa0000300800 */
[----:B------:R-:W-:Y:S01]  /*27030*/  MOV R14, R8 ;  /* 0x00000008000e7202 */ /* 0x000fe20000000f00 */
[----:B------:R-:W-:Y:S01]  /*27040*/  IMAD.MOV.U32 R15, RZ, RZ, R9 ;  /* 0x000000ffff0f7224 */ /* 0x000fe200078e0009 */
[----:B------:R-:W-:-:S14]  /*27050*/  MOV R13, R7 ;  /* 0x00000007000d7202 */ /* 0x000fdc0000000f00 */
[----:B------:R-:W-:Y:S04]  /*27060*/  STL.64 [R1+0x30], R24 ;  /* 0x0000301801007387 */ /* 0x000fe80000100a00 */
[----:B------:R-:W-:Y:S04]  /*27070*/  STL.64 [R1+0x38], R26 ;  /* 0x0000381a01007387 */ /* 0x000fe80000100a00 */
[----:B------:R-:W3:Y:S04]  /*27080*/  LDL.LU R7, [R1+0x3d0c] ;  /* 0x003d0c0001077983 */ /* 0x000ee80000300800 */
[----:B------:R-:W4:Y:S04]  /*27090*/  LDL.LU R8, [R1+0x3d08] ;  /* 0x003d080001087983 */ /* 0x000f280000300800 */
[----:B------:R-:W4:Y:S04]  /*270a0*/  LDL.LU R9, [R1+0x3d04] ;  /* 0x003d040001097983 */ /* 0x000f280000300800 */
[----:B------:R-:W-:Y:S04]  /*270b0*/  STL.64 [R1+0x3cd0], R14 ;  /* 0x003cd00e01007387 */ /* 0x000fe80000100a00 */
[----:B--2---:R0:W-:Y:S04]  /*270c0*/  STL.64 [R1+0x3cc8], R12 ;  /* 0x003cc80c01007387 */ /* 0x0041e80000100a00 */
[----:B0-----:R-:W2:Y:S04]  /*270d0*/  LDL.LU R12, [R1+0x40] ;  /* 0x00004000010c7983 */ /* 0x001ea80000300800 */
[----:B------:R-:W2:Y:S04]  /*270e0*/  LDL.LU R13, [R1+0x44] ;  /* 0x00004400010d7983 */ /* 0x000ea80000300800 */
[----:B------:R-:W3:Y:S01]  /*270f0*/  LDL.LU R14, [R1+0x48] ;  /* 0x00004800010e7983 */ /* 0x000ee20000300800 */
[----:B------:R-:W-:-:S03]  /*27100*/  MOV R15, R0 ;  /* 0x00000000000f7202 */ /* 0x000fc60000000f00 */
[----:B------:R-:W4:Y:S01]  /*27110*/  LDL.LU R0, [R1+0x3d00] ;  /* 0x003d000001007983 */ /* 0x000f220000300800 */
[----:B------:R-:W-:Y:S01]  /*27120*/  MOV R26, R4 ;  /* 0x00000004001a7202 */ /* 0x000fe20000000f00 */
[----:B------:R-:W-:Y:S01]  /*27130*/  IMAD.MOV.U32 R27, RZ, RZ, R3 ;  /* 0x000000ffff1b7224 */ /* 0x000fe200078e0003 */
[----:B------:R-:W-:Y:S02]  /*27140*/  MOV R24, R6 ;  /* 0x0000000600187202 */ /* 0x000fe40000000f00 */
[----:B------:R-:W-:Y:S01]  /*27150*/  MOV R25, R5 ;  /* 0x0000000500197202 */ /* 0x000fe20000000f00 */
[----:B---3--:R-:W-:Y:S04]  /*27160*/  STL.64 [R1+0x3cf8], R14 ;  /* 0x003cf80e01007387 */ /* 0x008fe80000100a00 */
[----:B--2---:R0:W-:Y:S04]  /*27170*/  STL.64 [R1+0x3cf0], R12 ;  /* 0x003cf00c01007387 */ /* 0x0041e80000100a00 */
[----:B0-----:R-:W2:Y:S04]  /*27180*/  LDL.LU R12, [R1+0x20] ;  /* 0x00002000010c7983 */ /* 0x001ea80000300800 */
[----:B------:R-:W-:Y:S04]  /*27190*/  STL.64 [R1+0x3cc0], R26 ;  /* 0x003cc01a01007387 */ /* 0x000fe80000100a00 */
[----:B------:R0:W-:Y:S04]  /*271a0*/  STL.64 [R1+0x3cb8], R24 ;  /* 0x003cb81801007387 */ /* 0x0001e80000100a00 */
[----:B0-----:R-:W3:Y:S01]  /*271b0*/  LDL.LU.64 R24, [R1+0x90] ;  /* 0x0000900001187983 */ /* 0x001ee20000300a00 */
[----:B------:R-:W-:-:S03]  /*271c0*/  IMAD.MOV.U32 R15, RZ, RZ, R7 ;  /* 0x000000ffff0f7224 */ /* 0x000fc600078e0007 */
[----:B----4-:R-:W0:Y:S04]  /*271d0*/  LDSM.16.MT88.4 R4, [R0+UR6+0x21c00] ;  /* 0x021c00060004783b */ /* 0x010e280008004200 */
[----:B---3--:R1:W-:Y:S04]  /*271e0*/  STL.64 [R1+0x3cd8], R24 ;  /* 0x003cd81801007387 */ /* 0x0083e80000100a00 */
[----:B-1----:R-:W3:Y:S04]  /*271f0*/  LDL.LU.64 R24, [R1+0x80] ;  /* 0x0000800001187983 */ /* 0x002ee80000300a00 */
[----:B------:R-:W4:Y:S04]  /*27200*/  LDL.LU.64 R16, [R1+0xa0] ;  /* 0x0000a00001107983 */ /* 0x000f280000300a00 */
[----:B0-----:R-:W-:Y:S04]  /*27210*/  STL.64 [R1+0x3be8], R6 ;  /* 0x003be80601007387 */ /* 0x001fe80000100a00 */
[----:B------:R0:W-:Y:S04]  /*27220*/  STL.64 [R1+0x3be0], R4 ;  /* 0x003be00401007387 */ /* 0x0001e80000100a00 */
[----:B0-----:R-:W4:Y:S04]  /*27230*/  LDL.LU.64 R4, [R1+0xd0] ;  /* 0x0000d00001047983 */ /* 0x001f280000300a00 */
[----:B------:R-:W3:Y:S01]  /*27240*/  LDL.LU.64 R6, [R1+0xd8] ;  /* 0x0000d80001067983 */ /* 0x000ee20000300a00 */
[----:B------:R-:W-:-:S02]  /*27250*/  MOV R13, R9 ;  /* 0x00000009000d7202 */ /* 0x000fc40000000f00 */
[----:B------:R-:W-:-:S07]  /*27260*/  MOV R14, R8 ;  /* 0x00000008000e7202 */ /* 0x000fce0000000f00 */
[----:B--2---:R-:W-:Y:S01]  /*27270*/  HMMA.16816.F32 R20, R20, R10, R12 ;  /* 0x0000000a1414723c */ /* 0x004fe2000000180c */
[----:B---3--:R0:W-:Y:S04]  /*27280*/  STL [R1+0x3bf4], R6 ;  /* 0x003bf40601007387 */ /* 0x0081e80000100800 */
[----:B------:R-:W-:Y:S04]  /*27290*/  STL [R1+0x3bf0], R7 ;  /* 0x003bf00701007387 */ /* 0x000fe80000100800 */
[----:B------:R-:W2:Y:S04]  /*272a0*/  LDL.LU.64 R14, [R1+0x3cf8] ;  /* 0x003cf800010e7983 */ /* 0x000ea80000300a00 */
[----:B------:R-:W2:Y:S04]  /*272b0*/  LDL.LU.64 R12, [R1+0x3cf0] ;  /* 0x003cf000010c7983 */ /* 0x000ea80000300a00 */
[----:B------:R-:W2:Y:S04]  /*272c0*/  LDL.LU.64 R10, [R1+0x3ce8] ;  /* 0x003ce800010a7983 */ /* 0x000ea80000300a00 */
[----:B------:R-:W2:Y:S04]  /*272d0*/  LDL.LU.64 R8, [R1+0x3ce0] ;  /* 0x003ce00001087983 */ /* 0x000ea80000300a00 */
[----:B------:R-:W-:Y:S04]  /*272e0*/  STL.64 [R1+0x20], R20 ;  /* 0x0000201401007387 */ /* 0x000fe80000100a00 */
[----:B------:R1:W-:Y:S01]  /*272f0*/  STL.64 [R1+0x28], R22 ;  /* 0x0000281601007387 */ /* 0x0003e20000100a00 */
[----:B0-----:R-:W-:-:S02]  /*27300*/  MOV R6, R24 ;  /* 0x0000001800067202 */ /* 0x001fc40000000f00 */
[----:B------:R-:W-:Y:S01]  /*27310*/  MOV R0, R25 ;  /* 0x0000001900007202 */ /* 0x000fe20000000f00 */
[----:B-1----:R-:W3:Y:S01]  /*27320*/  LDL R23, [R1+0x140] ;  /* 0x0001400001177983 */ /* 0x002ee20000100800 */
[----:B--2---:R-:W-:Y:S03]  /*27330*/  HMMA.16816.F32 R12, R8, R24, R12 ;  /* 0x00000018080c723c */ /* 0x004fe6000000180c */
[----:B------:R-:W2:-:S15]  /*27340*/  LDL.LU.64 R24, [R1+0x3cd8] ;  /* 0x003cd80001187983 */ /* 0x000e9e0000300a00 */
[----:B------:R-:W-:-:S06]  /*27350*/  NOP ;  /* 0x0000000000007918 */ /* 0x000fcc0000000000 */
[----:B------:R-:W-:Y:S01]  /*27360*/  MOV R20, R14 ;  /* 0x0000000e00147202 */ /* 0x000fe20000000f00 */
[----:B------:R-:W-:Y:S01]  /*27370*/  IMAD.MOV.U32 R21, RZ, RZ, R13 ;  /* 0x000000ffff157224 */ /* 0x000fe200078e000d */
[----:B------:R-:W-:Y:S02]  /*27380*/  MOV R3, R15 ;  /* 0x0000000f00037202 */ /* 0x000fe40000000f00 */
[----:B------:R-:W-:Y:S01]  /*27390*/  MOV R22, R12 ;  /* 0x0000000c00167202 */ /* 0x000fe20000000f00 */
[----:B------:R-:W4:Y:S04]  /*273a0*/  LDL.LU.64 R14, [R1+0x3cd0] ;  /* 0x003cd000010e7983 */ /* 0x000f280000300a00 */
[----:B------:R-:W4:Y:S04]  /*273b0*/  LDL.LU.64 R12, [R1+0x3cc8] ;  /* 0x003cc800010c7983 */ /* 0x000f280000300a00 */
[----:B---3--:R0:W-:Y:S04]  /*273c0*/  STL.64 [R1+0x3c58], R22 ;  /* 0x003c581601007387 */ /* 0x0081e80000100a00 */
[----:B------:R1:W-:Y:S01]  /*273d0*/  STL.64 [R1+0x3c50], R20 ;  /* 0x003c501401007387 */ /* 0x0003e20000100a00 */
[----:B0-----:R-:W-:-:S02]  /*273e0*/  MOV R22, R19 ;  /* 0x0000001300167202 */ /* 0x001fc40000000f00 */
[----:B------:R-:W-:Y:S02]  /*273f0*/  MOV R23, R18 ;  /* 0x0000001200177202 */ /* 0x000fe40000000f00 */
[----:B-1----:R-:W-:Y:S01]  /*27400*/  MOV R20, R29 ;  /* 0x0000001d00147202 */ /* 0x002fe20000000f00 */
[----:B------:R-:W-:Y:S02]  /*27410*/  IMAD.MOV.U32 R21, RZ, RZ, R28 ;  /* 0x000000ffff157224 */ /* 0x000fe400078e001c */
[----:B------:R-:W-:Y:S04]  /*27420*/  STL.64 [R1+0x3c68], R22 ;  /* 0x003c681601007387 */ /* 0x000fe80000100a00 */
[----:B------:R0:W-:Y:S04]  /*27430*/  STL.64 [R1+0x3c60], R20 ;  /* 0x003c601401007387 */ /* 0x0001e80000100a00 */
[----:B------:R-:W3:Y:S01]  /*27440*/  LDL.LU.64 R26, [R1+0x3cc0] ;  /* 0x003cc000011a7983 */ /* 0x000ee20000300a00 */
[----:B0-----:R-:W-:-:S02]  /*27450*/  MOV R20, R6 ;  /* 0x0000000600147202 */ /* 0x001fc40000000f00 */
[----:B--2---:R-:W-:Y:S02]  /*27460*/  MOV R7, R24 ;  /* 0x0000001800077202 */ /* 0x004fe40000000f00 */
[----:B------:R-:W-:Y:S01]  /*27470*/  MOV R6, R25 ;  /* 0x0000001900067202 */ /* 0x000fe20000000f00 */
[----:B----4-:R-:W-:Y:S01]  /*27480*/  HMMA.16816.F32 R12, R8, R24, R12 ;  /* 0x00000018080c723c */ /* 0x010fe2000000180c */
[----:B------:R-:W3:Y:S01]  /*27490*/  LDL.LU.64 R24, [R1+0x3cb8] ;  /* 0x003cb80001187983 */ /* 0x000ee20000300a00 */
[----:B------:R-:W-:Y:S02]  /*274a0*/  MOV R23, R16 ;  /* 0x0000001000177202 */ /* 0x000fe40000000f00 */
[----:B------:R-:W-:-:S15]  /*274b0*/  MOV R22, R17 ;  /* 0x0000001100167202 */ /* 0x000fde0000000f00 */
[----:B------:R-:W-:-:S04]  /*274c0*/  NOP ;  /* 0x0000000000007918 */ /* 0x000fc80000000000 */
[----:B------:R0:W-:Y:S01]  /*274d0*/  STL [R1+0x50], R12 ;  /* 0x0000500c01007387 */ /* 0x0001e20000100800 */
[----:B------:R-:W-:Y:S01]  /*274e0*/  IMAD.MOV.U32 R29, RZ, RZ, R14 ;  /* 0x000000ffff1d7224 */ /* 0x000fe200078e000e */
[----:B------:R-:W-:Y:S02]  /*274f0*/  MOV R28, R13 ;  /* 0x0000000d001c7202 */ /* 0x000fe40000000f00 */
[----:B------:R-:W2:Y:S04]  /*27500*/  LDL.LU R14, [R1+0x3cb0] ;  /* 0x003cb000010e7983 */ /* 0x000ea80000300800 */
[----:B0-----:R-:W4:Y:S04]  /*27510*/  LDL.LU.64 R12, [R1+0x3ca8] ;  /* 0x003ca800010c7983 */ /* 0x001f280000300a00 */
[----:B------:R-:W4:Y:S01]  /*27520*/  LDL.LU.64 R18, [R1+0x3ca0] ;  /* 0x003ca00001127983 */ /* 0x000f220000300a00 */
[----:B---3--:R-:W-:Y:S03]  /*27530*/  HMMA.16816.F32 R24, R8, R16, R24 ;  /* 0x000000100818723c */ /* 0x008fe60000001818 */
[----:B------:R-:W3:Y:S01]  /*27540*/  LDL.LU.64 R16, [R1+0x3c98] ;  /* 0x003c980001107983 */ /* 0x000ee20000300a00 */
[----:B------:R-:W-:Y:S01]  /*27550*/  IMAD.MOV.U32 R21, RZ, RZ, R0 ;  /* 0x000000ffff157224 */ /* 0x000fe200078e0000 */
[----:B------:R-:W-:-:S15]  /*27560*/  MOV R0, R15 ;  /* 0x0000000f00007202 */ /* 0x000fde0000000f00 */
[----:B------:R-:W-:-:S03]  /*27570*/  NOP ;  /* 0x0000000000007918 */ /* 0x000fc60000000000 */
[----:B------:R-:W-:Y:S01]  /*27580*/  STL [R1+0x64], R25 ;  /* 0x0000641901007387 */ /* 0x000fe20000100800 */
[----:B------:R-:W-:-:S03]  /*27590*/  IMAD.MOV.U32 R15, RZ, RZ, R24 ;  /* 0x000000ffff0f7224 */ /* 0x000fc600078e0018 */
[----:B------:R0:W-:Y:S04]  /*275a0*/  STL.64 [R1+0x68], R26 ;  /* 0x0000681a01007387 */ /* 0x0001e80000100a00 */
[----:B0-----:R-:W3:Y:S04]  /*275b0*/  LDL.LU.64 R26, [R1+0x3c90] ;  /* 0x003c9000011a7983 */ /* 0x001ee80000300a00 */
[----:B------:R-:W3:Y:S04]  /*275c0*/  LDL.LU.64 R24, [R1+0x3c88] ;  /* 0x003c880001187983 */ /* 0x000ee80000300a00 */
[----:B--2---:R-:W-:Y:S04]  /*275d0*/  STL.64 [R1+0x3c30], R14 ;  /* 0x003c300e01007387 */ /* 0x004fe80000100a00 */
[----:B----4-:R0:W-:Y:S02]  /*275e0*/  STL.64 [R1+0x3c28], R12 ;  /* 0x003c280c01007387 */ /* 0x0101e40000100a00 */
[----:B0-----:R-:W-:-:S02]  /*275f0*/  MOV R12, R23 ;  /* 0x00000017000c7202 */ /* 0x001fc40000000f00 */
[----:B------:R-:W-:Y:S02]  /*27600*/  MOV R13, R22 ;  /* 0x00000016000d7202 */ /* 0x000fe40000000f00 */
[----:B------:R-:W-:-:S03]  /*27610*/  MOV R14, R18 ;  /* 0x00000012000e7202 */ /* 0x000fc60000000f00 */
[----:B------:R3:W-:Y:S01]  /*27620*/  STL.64 [R1+0x3c70], R12 ;  /* 0x003c700c01007387 */ /* 0x0007e20000100a00 */
[----:B------:R-:W-:Y:S02]  /*27630*/  MOV R15, R19 ;  /* 0x00000013000f7202 */ /* 0x000fe40000000f00 */
[----:B---3--:R-:W-:Y:S01]  /*27640*/  MOV R12, R16 ;  /* 0x00000010000c7202 */ /* 0x008fe20000000f00 */
[----:B------:R-:W-:Y:S01]  /*27650*/  IMAD.MOV.U32 R13, RZ, RZ, R17 ;  /* 0x000000ffff0d7224 */ /* 0x000fe200078e0011 */
[----:B------:R-:W2:Y:S04]  /*27660*/  LDL.LU R16, [R1+0x3c84] ;  /* 0x003c840001107983 */ /* 0x000ea80000300800 */
[----:B------:R-:W2:Y:S04]  /*27670*/  LDL.LU R17, [R1+0x3c80] ;  /* 0x003c800001117983 */ /* 0x000ea80000300800 */
[----:B------:R-:W2:Y:S04]  /*27680*/  LDL.LU R18, [R1+0x3c7c] ;  /* 0x003c7c0001127983 */ /* 0x000ea80000300800 */
[----:B------:R-:W2:Y:S04]  /*27690*/  LDL.LU R19, [R1+0x3c78] ;  /* 0x003c780001137983 */ /* 0x000ea80000300800 */
[----:B------:R0:W-:Y:S01]  /*276a0*/  STL.64 [R1+0x3c48], R4 ;  /* 0x003c480401007387 */ /* 0x0001e20000100a00 */
[----:B------:R-:W-:Y:S03]  /*276b0*/  HMMA.16816.F32 R24, R8, R4, R24 ;  /* 0x000000040818723c */ /* 0x000fe60000001818 */
[----:B0-----:R-:W3:Y:S04]  /*276c0*/  LDL.LU R4, [R1+0x30] ;  /* 0x0000300001047983 */ /* 0x001ee80000300800 */
[----:B------:R-:W3:Y:S01]  /*276d0*/  LDL.LU R5, [R1+0x34] ;  /* 0x0000340001057983 */ /* 0x000ee20000300800 */
[----:B------:R-:W-:Y:S01]  /*276e0*/  IMAD.MOV.U32 R9, RZ, RZ, R6 ;  /* 0x000000ffff097224 */ /* 0x000fe200078e0006 */
[----:B------:R-:W-:-:S02]  /*276f0*/  MOV R8, R7 ;  /* 0x0000000700087202 */ /* 0x000fc40000000f00 */
[----:B------:R-:W3:Y:S04]  /*27700*/  LDL.LU R6, [R1+0x38] ;  /* 0x0000380001067983 */ /* 0x000ee80000300800 */
[----:B------:R-:W3:Y:S08]  /*27710*/  LDL.LU R7, [R1+0x3c] ;  /* 0x00003c0001077983 */ /* 0x000ef00000300800 */
[----:B------:R-:W-:Y:S04]  /*27720*/  STL [R1+0x3bfc], R26 ;  /* 0x003bfc1a01007387 */ /* 0x000fe80000100800 */
[----:B------:R-:W-:Y:S01]  /*27730*/  STL [R1+0x3bf8], R27 ;  /* 0x003bf81b01007387 */ /* 0x000fe20000100800 */
[----:B--2---:R-:W-:Y:S03]  /*27740*/  HMMA.16816.F32 R20, R16, R20, R12 ;  /* 0x000000141014723c */ /* 0x004fe6000000180c */
[----:B------:R-:W3:-:S15]  /*27750*/  LDL.LU.64 R12, [R1+0x3c70] ;  /* 0x003c7000010c7983 */ /* 0x000ede0000300a00 */
[----:B------:R-:W-:-:S05]  /*27760*/  NOP ;  /* 0x0000000000007918 */ /* 0x000fca0000000000 */
[----:B------:R-:W-:Y:S04]  /*27770*/  STL.64 [R1], R20 ;  /* 0x0000001401007387 */ /* 0x000fe80000100a00 */
[----:B------:R0:W-:Y:S04]  /*27780*/  STL.64 [R1+0x8], R22 ;  /* 0x0000081601007387 */ /* 0x0001e80000100a00 */
[----:B0-----:R-:W2:Y:S04]  /*27790*/  LDL.LU.64 R22, [R1+0x3c68] ;  /* 0x003c680001167983 */ /* 0x001ea80000300a00 */
[----:B------:R-:W2:Y:S02]  /*277a0*/  LDL.LU.64 R20, [R1+0x3c60] ;  /* 0x003c600001147983 */ /* 0x000ea40000300a00 */
[----:B--2---:R-:W-:Y:S02]  /*277b0*/  HMMA.16816.F32 R8, R16, R8, R20 ;  /* 0x000000081008723c */ /* 0x004fe40000001814 */
[----:B------:R-:W2:Y:S04]  /*277c0*/  LDL.LU.64 R22, [R1+0x3c58] ;  /* 0x003c580001167983 */ /* 0x000ea80000300a00 */
[----:B------:R-:W4:-:S15]  /*277d0*/  LDL.LU.64 R20, [R1+0x3c50] ;  /* 0x003c500001147983 */ /* 0x000f1e0000300a00 */
[----:B------:R-:W-:-:S02]  /*277e0*/  NOP ;  /* 0x0000000000007918 */ /* 0x000fc40000000000 */
[----:B------:R-:W-:Y:S04]  /*277f0*/  STL.64 [R1+0x10], R8 ;  /* 0x0000100801007387 */ /* 0x000fe80000100a00 */
[----:B------:R-:W-:Y:S04]  /*27800*/  STL.64 [R1+0x18], R10 ;  /* 0x0000180a01007387 */ /* 0x000fe80000100a00 */
[----:B------:R-:W0:Y:S04]  /*27810*/  LDSM.16.MT88.4 R8, [R2+UR6+0x22000] ;  /* 0x022000060208783b */ /* 0x000e280008004200 */
[----:B0-----:R-:W-:Y:S04]  /*27820*/  STL.64 [R1+0x3b90], R10 ;  /* 0x003b900a01007387 */ /* 0x001fe80000100a00 */
[----:B------:R-:W-:Y:S01]  /*27830*/  STL.64 [R1+0x3b88], R8 ;  /* 0x003b880801007387 */ /* 0x000fe20000100a00 */
[----:B---3--:R-:W-:-:S15]  /*27840*/  HMMA.16816.F32 R12, R16, R12, R4 ;  /* 0x0000000c100c723c */ /* 0x008fde0000001804 */
[----:B------:R-:W-:-:S09]  /*27850*/  NOP ;  /* 0x0000000000007918 */ /* 0x000fd20000000000 */
[----:B------:R-:W-:Y:S02]  /*27860*/  MOV R26, R12 ;  /* 0x0000000c001a7202 */ /* 0x000fe40000000f00 */
[----:B------:R-:W-:Y:S01]  /*27870*/  MOV R27, R13 ;  /* 0x0000000d001b7202 */ /* 0x000fe20000000f00 */
[----:B--2---:R-:W0:Y:S04]  /*27880*/  LDSM.16.M88.4 R8, [R23+UR6+0x100] ;  /* 0x000100061708783b */ /* 0x004e280008000200 */
[----:B0-----:R-:W-:Y:S04]  /*27890*/  STL.64 [R1+0x70], R8 ;  /* 0x0000700801007387 */ /* 0x001fe80000100a00 */
[----:B------:R-:W-:Y:S04]  /*278a0*/  STL.64 [R1+0x78], R10 ;  /* 0x0000780a01007387 */ /* 0x000fe80000100a00 */
[----:B------:R-:W0:Y:S04]  /*278b0*/  LDSM.16.M88.4 R8, [R23+UR6+0x8100] ;  /* 0x008100061708783b */ /* 0x000e280008000200 */
[----:B0-----:R0:W-:Y:S04]  /*278c0*/  STL.64 [R1+0xb0], R8 ;  /* 0x0000b00801007387 */ /* 0x0011e80000100a00 */
[----:B------:R1:W-:Y:S04]  /*278d0*/  STL.64 [R1+0xb8], R10 ;  /* 0x0000b80a01007387 */ /* 0x0003e80000100a00 */
[----:B0-----:R-:W2:Y:S04]  /*278e0*/  LDL.LU R8, [R1+0x20] ;  /* 0x0000200001087983 */ /* 0x001ea80000300800 */
[----:B------:R-:W2:Y:S04]  /*278f0*/  LDL.LU R9, [R1+0x24] ;  /* 0x0000240001097983 */ /* 0x000ea80000300800 */
[----:B-1----:R-:W2:Y:S04]  /*27900*/  LDL.LU R10, [R1+0x28] ;  /* 0x00002800010a7983 */ /* 0x002ea80000300800 */
[----:B------:R-:W2:Y:S04]  /*27910*/  LDL.LU R11, [R1+0x2c] ;  /* 0x00002c00010b7983 */ /* 0x000ea80000300800 */
[----:B------:R-:W2:Y:S04]  /*27920*/  LDL.LU.64 R4, [R1+0x3c48] ;  /* 0x003c480001047983 */ /* 0x000ea80000300a00 */
[----:B------:R-:W-:Y:S04]  /*27930*/  STL.64 [R1+0x3c08], R26 ;  /* 0x003c081a01007387 */ /* 0x000fe80000100a00 */
[----:B------:R0:W-:Y:S04]  /*27940*/  STL.64 [R1+0x3c00], R24 ;  /* 0x003c001801007387 */ /* 0x0001e80000100a00 */
[----:B0-----:R-:W3:Y:S01]  /*27950*/  LDL.LU R24, [R1+0x50] ;  /* 0x0000500001187983 */ /* 0x001ee20000300800 */
[----:B------:R-:W-:-:S03]  /*27960*/  MOV R25, R28 ;  /* 0x0000001c00197202 */ /* 0x000fc60000000f00 */
[----:B------:R-:W2:Y:S01]  /*27970*/  LDL.LU R28, [R1+0x3c40] ;  /* 0x003c4000011c7983 */ /* 0x000ea20000300800 */
[----:B------:R-:W-:Y:S01]  /*27980*/  MOV R6, R14 ;  /* 0x0000000e00067202 */ /* 0x000fe20000000f00 */
[----:B------:R-:W-:Y:S02]  /*27990*/  IMAD.MOV.U32 R7, RZ, RZ, R15 ;  /* 0x000000ffff077224 */ /* 0x000fe400078e000f */
[----:B------:R-:W0:Y:S01]  /*279a0*/  LDSM.16.M88.4 R12, [R23+UR6+0x10100] ;  /* 0x01010006170c783b */ /* 0x000e220008000200 */
[----:B------:R-:W-:Y:S02]  /*279b0*/  MOV R26, R29 ;  /* 0x0000001d001a7202 */ /* 0x000fe40000000f00 */
[----:B------:R-:W-:Y:S01]  /*279c0*/  MOV R27, R0 ;  /* 0x00000000001b7202 */ /* 0x000fe20000000f00 */
[----:B------:R-:W2:Y:S04]  /*279d0*/  LDL.LU R29, [R1+0x3c3c] ;  /* 0x003c3c00011d7983 */ /* 0x000ea80000300800 */
[----:B------:R-:W2:Y:S04]  /*279e0*/  LDL.LU R0, [R1+0x3c38] ;  /* 0x003c380001007983 */ /* 0x000ea80000300800 */
[----:B------:R4:W-:Y:S02]  /*279f0*/  STL.64 [R1+0x3c18], R26 ;  /* 0x003c181a01007387 */ /* 0x0009e40000100a00 */
[----:B----4-:R-:W-:-:S02]  /*27a00*/  MOV R26, R20 ;  /* 0x00000014001a7202 */ /* 0x010fc40000000f00 */
[----:B------:R-:W-:Y:S01]  /*27a10*/  MOV R27, R3 ;  /* 0x00000003001b7202 */ /* 0x000fe20000000f00 */
[----:B0-----:R-:W-:Y:S01]  /*27a20*/  IMAD.MOV.U32 R3, RZ, RZ, R13 ;  /* 0x000000ffff037224 */ /* 0x001fe200078e000d */
[----:B---3--:R-:W-:Y:S04]  /*27a30*/  STL.64 [R1+0x3c10], R24 ;  /* 0x003c101801007387 */ /* 0x008fe80000100a00 */
[----:B------:R-:W-:Y:S04]  /*27a40*/  STL [R1+0xc0], R12 ;  /* 0x0000c00c01007387 */ /* 0x000fe80000100800 */
[----:B------:R0:W-:Y:S04]  /*27a50*/  STL.64 [R1+0xc8], R14 ;  /* 0x0000c80e01007387 */ /* 0x0001e80000100a00 */
[----:B0-----:R-:W3:Y:S01]  /*27a60*/  LDL.LU.64 R14, [R1+0x3c30] ;  /* 0x003c3000010e7983 */ /* 0x001ee20000300a00 */
[----:B------:R-:W-:Y:S01]  /*27a70*/  IMAD.MOV.U32 R24, RZ, RZ, R22 ;  /* 0x000000ffff187224 */ /* 0x000fe200078e0016 */
[----:B------:R-:W-:-:S02]  /*27a80*/  MOV R25, R21 ;  /* 0x0000001500197202 */ /* 0x000fc40000000f00 */
[----:B------:R-:W0:Y:S04]  /*27a90*/  LDSM.16.M88.4 R20, [R23+UR6+0x18100] ;  /* 0x018100061714783b */ /* 0x000e280008000200 */
[----:B------:R-:W4:Y:S04]  /*27aa0*/  LDL.LU.64 R12, [R1+0x3c28] ;  /* 0x003c2800010c7983 */ /* 0x000f280000300a00 */
[----:B------:R-:W-:Y:S04]  /*27ab0*/  STL [R1+0x3ba8], R3 ;  /* 0x003ba80301007387 */ /* 0x000fe80000100800 */
[----:B--2---:R1:W-:Y:S02]  /*27ac0*/  STL [R1+0x3a34], R28 ;  /* 0x003a341c01007387 */ /* 0x0043e40000100800 */
[----:B-1----:R-:W-:-:S02]  /*27ad0*/  LOP3.LUT R28, R2, 0x20, RZ, 0x3c, !PT ;  /* 0x00000020021c7812 */ /* 0x002fc400078e3cff */
[----:B0-----:R-:W-:Y:S04]  /*27ae0*/  STL.64 [R1+0xe0], R20 ;  /* 0x0000e01401007387 */ /* 0x001fe80000100a00 */
[----:B------:R-:W-:Y:S04]  /*27af0*/  STL.64 [R1+0xe8], R22 ;  /* 0x0000e81601007387 */ /* 0x000fe80000100a00 */
[----:B------:R-:W0:Y:S01]  /*27b00*/  LDSM.16.MT88.4 R20, [R28+UR6+0x22000] ;  /* 0x022000061c14783b */ /* 0x000e220008004200 */
[----:B------:R-:W-:Y:S03]  /*27b10*/  HMMA.16816.F32 R8, R16, R4, R8 ;  /* 0x000000041008723c */ /* 0x000fe60000001808 */
[----:B------:R-:W-:Y:S04]  /*27b20*/  STL [R1+0x3bb0], R2 ;  /* 0x003bb00201007387 */ /* 0x000fe80000100800 */
[----:B------:R-:W-:Y:S04]  /*27b30*/  STL [R1+0x3a30], R29 ;  /* 0x003a301d01007387 */ /* 0x000fe80000100800 */
[----:B------:R-:W-:Y:S04]  /*27b40*/  STL [R1+0x3a2c], R0 ;  /* 0x003a2c0001007387 */ /* 0x000fe80000100800 */
[----:B------:R-:W-:Y:S04]  /*27b50*/  STL [R1+0x3bac], R28 ;  /* 0x003bac1c01007387 */ /* 0x000fe80000100800 */
[----:B0-----:R0:W-:Y:S04]  /*27b60*/  STL.64 [R1+0x3b50], R22 ;  /* 0x003b501601007387 */ /* 0x0011e80000100a00 */
[----:B------:R-:W-:Y:S04]  /*27b70*/  STL.64 [R1+0x3b48], R20 ;  /* 0x003b481401007387 */ /* 0x000fe80000100a00 */
[----:B0-----:R-:W2:Y:S04]  /*27b80*/  LDL.LU.64 R22, [R1+0x88] ;  /* 0x0000880001167983 */ /* 0x001ea80000300a00 */
[----:B------:R-:W-:Y:S04]  /*27b90*/  STL.64 [R1+0x3ba0], R10 ;  /* 0x003ba00a01007387 */ /* 0x000fe80000100a00 */
[----:B------:R3:W-:Y:S02]  /*27ba0*/  STL.64 [R1+0x3b98], R8 ;  /* 0x003b980801007387 */ /* 0x0007e40000100a00 */
[----:B---3--:R-:W-:-:S02]  /*27bb0*/  MOV R8, R15 ;  /* 0x0000000f00087202 */ /* 0x008fc40000000f00 */
[----:B------:R-:W4:Y:S04]  /*27bc0*/  LDL.LU R15, [R1+0x3c20] ;  /* 0x003c2000010f7983 */ /* 0x000f280000300800 */
[----:B------:R-:W3:Y:S04]  /*27bd0*/  LDL.LU R9, [R1+0x64] ;  /* 0x0000640001097983 */ /* 0x000ee80000300800 */
[----:B------:R-:W3:Y:S04]  /*27be0*/  LDL.LU R10, [R1+0x68] ;  /* 0x00006800010a7983 */ /* 0x000ee80000300800 */
[----:B------:R-:W3:Y:S04]  /*27bf0*/  LDL.LU R11, [R1+0x6c] ;  /* 0x00006c00010b7983 */ /* 0x000ee80000300800 */
[----:B------:R-:W3:Y:S04]  /*27c00*/  LDL.LU R18, [R1+0xa8] ;  /* 0x0000a80001127983 */ /* 0x000ee80000300800 */
[----:B------:R-:W3:Y:S01]  /*27c10*/  LDL.LU R19, [R1+0xac] ;  /* 0x0000ac0001137983 */ /* 0x000ee20000300800 */
[----:B--2---:R-:W-:-:S02]  /*27c20*/  MOV R5, R22 ;  /* 0x0000001600057202 */ /* 0x004fc40000000f00 */
[----:B------:R-:W-:Y:S01]  /*27c30*/  MOV R4, R23 ;  /* 0x0000001700047202 */ /* 0x000fe20000000f00 */
[----:B----4-:R-:W-:-:S15]  /*27c40*/  HMMA.16816.F32 R24, R12, R22, R24 ;  /* 0x000000160c18723c */ /* 0x010fde0000001818 */
[----:B------:R-:W-:-:S09]  /*27c50*/  NOP ;  /* 0x0000000000007918 */ /* 0x000fd20000000000 */
[----:B------:R-:W-:Y:S01]  /*27c60*/  MOV R20, R27 ;  /* 0x0000001b00147202 */ /* 0x000fe20000000f00 */
[----:B------:R-:W-:Y:S01]  /*27c70*/  IMAD.MOV.U32 R21, RZ, RZ, R26 ;  /* 0x000000ffff157224 */ /* 0x000fe200078e001a */
[----:B------:R0:W-:Y:S04]  /*27c80*/  STL.64 [R1+0x40], R24 ;  /* 0x0000401801007387 */ /* 0x0001e80000100a00 */
[----:B------:R-:W2:Y:S04]  /*27c90*/  LDL.LU.64 R26, [R1+0x3c18] ;  /* 0x003c1800011a7983 */ /* 0x000ea80000300a00 */
[----:B0-----:R-:W2:Y:S04]  /*27ca0*/  LDL.LU.64 R24, [R1+0x3c10] ;  /* 0x003c100001187983 */ /* 0x001ea80000300a00 */
[----:B------:R0:W-:Y:S04]  /*27cb0*/  STL [R1+0x3bb8], R20 ;  /* 0x003bb81401007387 */ /* 0x0001e80000100800 */
[----:B------:R1:W-:Y:S04]  /*27cc0*/  STL [R1+0x3bb4], R21 ;  /* 0x003bb41501007387 */ /* 0x0003e80000100800 */
[----:B------:R-:W2:Y:S01]  /*27cd0*/  LDL.LU.64 R22, [R1+0x98] ;  /* 0x0000980001167983 */ /* 0x000ea20000300a00 */
[C---:B---3--:R-:W-:Y:S06]  /*27ce0*/  HMMA.16816.F32 R8, R12.reuse, R18, R8 ;  /* 0x000000120c08723c */ /* 0x048fec0000001808 */
[----:B--2---:R-:W-:Y:S06]  /*27cf0*/  HMMA.16816.F32 R24, R12, R22, R24 ;  /* 0x000000160c18723c */ /* 0x004fec0000001818 */
[----:B------:R-:W-:-:S02]  /*27d00*/  MOV R29, R22 ;  /* 0x00000016001d7202 */ /* 0x000fc40000000f00 */
[----:B------:R-:W-:-:S15]  /*27d10*/  MOV R0, R23 ;  /* 0x0000001700007202 */ /* 0x000fde0000000f00 */
[----:B------:R-:W-:-:S01]  /*27d20*/  NOP ;  /* 0x0000000000007918 */ /* 0x000fc20000000000 */
[----:B------:R-:W-:Y:S02]  /*27d30*/  MOV R22, R26 ;  /* 0x0000001a00167202 */ /* 0x000fe40000000f00 */
[----:B------:R-:W-:Y:S02]  /*27d40*/  MOV R23, R27 ;  /* 0x0000001b00177202 */ /* 0x000fe40000000f00 */
[----:B------:R-:W2:Y:S01]  /*27d50*/  LDL.LU.64 R26, [R1+0x3c08] ;  /* 0x003c0800011a7983 */ /* 0x000ea20000300a00 */
[----:B0-----:R-:W-:Y:S01]  /*27d60*/  IMAD.MOV.U32 R20, RZ, RZ, R9 ;  /* 0x000000ffff147224 */ /* 0x001fe200078e0009 */
[----:B-1----:R-:W-:Y:S01]  /*27d70*/  MOV R21, R10 ;  /* 0x0000000a00157202 */ /* 0x002fe20000000f00 */
[----:B------:R-:W-:Y:S01]  /*27d80*/  IMAD.MOV.U32 R28, RZ, RZ, R24 ;  /* 0x000000ffff1c7224 */ /* 0x000fe200078e0018 */
[----:B------:R-:W-:Y:S02]  /*27d90*/  MOV R3, R25 ;  /* 0x0000001900037202 */ /* 0x000fe40000000f00 */
[----:B------:R-:W3:Y:S04]  /*27da0*/  LDL.LU.64 R24, [R1+0x3c00] ;  /* 0x003c000001187983 */ /* 0x000ee80000300a00 */
[----:B------:R2:W-:Y:S01]  /*27db0*/  STL [R1+0x60], R8 ;  /* 0x0000600801007387 */ /* 0x0005e20000100800 */
[----:B------:R-:W-:-:S03]  /*27dc0*/  MOV R2, R11 ;  /* 0x0000000b00027202 */ /* 0x000fc60000000f00 */
[----:B------:R0:W-:Y:S01]  /*27dd0*/  STL.64 [R1+0x3bc8], R22 ;  /* 0x003bc81601007387 */ /* 0x0001e20000100a00 */
[----:B------:R-:W-:-:S03]  /*27de0*/  MOV R10, R6 ;  /* 0x00000006000a7202 */ /* 0x000fc60000000f00 */
[----:B------:R-:W-:Y:S01]  /*27df0*/  STL.64 [R1+0x3bc0], R20 ;  /* 0x003bc01401007387 */ /* 0x000fe20000100a00 */
[----:B------:R-:W-:Y:S01]  /*27e00*/  IMAD.MOV.U32 R11, RZ, RZ, R7 ;  /* 0x000000ffff0b7224 */ /* 0x000fe200078e0007 */
[----:B--2---:R-:W-:Y:S02]  /*27e10*/  MOV R8, R26 ;  /* 0x0000001a00087202 */ /* 0x004fe40000000f00 */
[----:B------:R-:W3:Y:S01]  /*27e20*/  LDL.LU R26, [R1+0x3bfc] ;  /* 0x003bfc00011a7983 */ /* 0x000ee20000300800 */
[----:B------:R-:W-:-:S03]  /*27e30*/  MOV R9, R27 ;  /* 0x0000001b00097202 */ /* 0x000fc60000000f00 */
[----:B------:R-:W3:Y:S04]  /*27e40*/  LDL.LU R27, [R1+0x3bf8] ;  /* 0x003bf800011b7983 */ /* 0x000ee80000300800 */
[----:B------:R-:W2:Y:S04]  /*27e50*/  LDL.LU R6, [R1+0x3bf4] ;  /* 0x003bf40001067983 */ /* 0x000ea80000300800 */
[----:B------:R-:W3:Y:S04]  /*27e60*/  LDL.LU R7, [R1+0x3bf0] ;  /* 0x003bf00001077983 */ /* 0x000ee80000300800 */
[----:B------:R-:W-:Y:S04]  /*27e70*/  STL.64 [R1+0x3bd8], R10 ;  /* 0x003bd80a01007387 */ /* 0x000fe80000100a00 */
[----:B------:R1:W-:Y:S01]  /*27e80*/  STL.64 [R1+0x3bd0], R8 ;  /* 0x003bd00801007387 */ /* 0x0003e20000100a00 */
[----:B0-----:R-:W-:Y:S01]  /*27e90*/  MOV R22, R5 ;  /* 0x0000000500167202 */ /* 0x001fe20000000f00 */
[----:B------:R-:W-:-:S02]  /*27ea0*/  IMAD.MOV.U32 R23, RZ, RZ, R4 ;  /* 0x000000ffff177224 */ /* 0x000fc400078e0004 */
[----:B-1----:R-:W4:Y:S04]  /*27eb0*/  LDL.LU R8, [R1] ;  /* 0x0000000001087983 */ /* 0x002f280000300800 */
[----:B------:R-:W4:Y:S04]  /*27ec0*/  LDL.LU R9, [R1+0x4] ;  /* 0x0000040001097983 */ /* 0x000f280000300800 */
[----:B------:R-:W4:Y:S04]  /*27ed0*/  LDL.LU R10, [R1+0x8] ;  /* 0x00000800010a7983 */ /* 0x000f280000300800 */
[----:B------:R-:W4:Y:S01]  /*27ee0*/  LDL.LU R11, [R1+0xc] ;  /* 0x00000c00010b7983 */ /* 0x000f220000300800 */
[----:B--2---:R-:W-:Y:S01]  /*27ef0*/  MOV R17, R6 ;  /* 0x0000000600117202 */ /* 0x004fe20000000f00 */
[----:B---3--:R-:W-:Y:S06]  /*27f00*/  HMMA.16816.F32 R24, R12, R6, R24 ;  /* 0x000000060c18723c */ /* 0x008fec0000001818 */
[----:B------:R-:W-:-:S02]  /*27f10*/  MOV R16, R7 ;  /* 0x0000000700107202 */ /* 0x000fc40000000f00 */
[----:B------:R-:W4:Y:S04]  /*27f20*/  LDL.LU.64 R6, [R1+0x3be8] ;  /* 0x003be80001067983 */ /* 0x000f280000300a00 */
[----:B------:R-:W4:Y:S11]  /*27f30*/  LDL.LU.64 R4, [R1+0x3be0] ;  /* 0x003be00001047983 */ /* 0x000f360000300a00 */
[----:B------:R-:W-:Y:S04]  /*27f40*/  STL.64 [R1+0x3b60], R26 ;  /* 0x003b601a01007387 */ /* 0x000fe80000100a00 */
[----:B------:R0:W-:Y:S04]  /*27f50*/  STL.64 [R1+0x3b58], R24 ;  /* 0x003b581801007387 */ /* 0x0001e80000100a00 */
[----:B0-----:R-:W2:Y:S04]  /*27f60*/  LDL.LU R24, [R1+0x10] ;  /* 0x0000100001187983 */ /* 0x001ea80000300800 */
[----:B------:R-:W2:Y:S04]  /*27f70*/  LDL.LU R25, [R1+0x14] ;  /* 0x0000140001197983 */ /* 0x000ea80000300800 */
[----:B------:R-:W2:Y:S04]  /*27f80*/  LDL.LU R26, [R1+0x18] ;  /* 0x00001800011a7983 */ /* 0x000ea80000300800 */
[----:B------:R-:W2:Y:S01]  /*27f90*/  LDL.LU R27, [R1+0x1c] ;  /* 0x00001c00011b7983 */ /* 0x000ea20000300800 */
[----:B------:R-:W-:Y:S01]  /*27fa0*/  MOV R14, R29 ;  /* 0x0000001d000e7202 */ /* 0x000fe20000000f00 */
[----:B------:R-:W-:Y:S01]  /*27fb0*/  IMAD.MOV.U32 R15, RZ, RZ, R0 ;  /* 0x000000ffff0f7224 */ /* 0x000fe200078e0000 */
[----:B----4-:R-:W-:Y:S01]  /*27fc0*/  HMMA.16816.F32 R20, R4, R22, R8 ;  /* 0x000000160414723c */ /* 0x010fe20000001808 */
[----:B------:R-:W3:Y:S04]  /*27fd0*/  LDL.LU.64 R10, [R1+0x3bd8] ;  /* 0x003bd800010a7983 */ /* 0x000ee80000300a00 */
[----:B------:R-:W3:-:S15]  /*27fe0*/  LDL.LU.64 R8, [R1+0x3bd0] ;  /* 0x003bd00001087983 */ /* 0x000ede0000300a00 */
[----:B------:R-:W-:-:S03]  /*27ff0*/  NOP ;  /* 0x0000000000007918 */ /* 0x000fc60000000000 */
[----:B------:R0:W-:Y:S01]  /*28000*/  STL.64 [R1], R20 ;  /* 0x0000001401007387 */ /* 0x0001e20000100a00 */
[----:B------:R-:W-:Y:S02]  /*28010*/  MOV R29, R22 ;  /* 0x00000016001d7202 */ /* 0x000fe40000000f00 */
[----:B------:R-:W-:Y:S02]  /*28020*/  MOV R0, R23 ;  /* 0x0000001700007202 */ /* 0x000fe40000000f00 */
[----:B------:R-:W4:Y:S04]  /*28030*/  LDL.LU.64 R22, [R1+0x3bc8] ;  /* 0x003bc80001167983 */ /* 0x000f280000300a00 */
[----:B0-----:R-:W3:Y:S01]  /*28040*/  LDL.LU.64 R20, [R1+0x3bc0] ;  /* 0x003bc00001147983 */ /* 0x001ee20000300a00 */
[----:B--2---:R-:W-:Y:S03]  /*28050*/  HMMA.16816.F32 R12, R4, R14, R24 ;  /* 0x0000000e040c723c */ /* 0x004fe60000001818 */
[----:B------:R-:W2:Y:S04]  /*28060*/  LDL.LU R24, [R1+0x60] ;  /* 0x0000600001187983 */ /* 0x000ea80000300800 */
[----:B------:R-:W-:-:S15]  /*28070*/  MOV R27, R2 ;  /* 0x00000002001b7202 */ /* 0x000fde0000000f00 */
[----:B------:R-:W-:-:S01]  /*28080*/  NOP ;  /* 0x0000000000007918 */ /* 0x000fc20000000000 */
[----:B------:R-:W-:Y:S04]  /*28090*/  STL.64 [R1+0x10], R12 ;  /* 0x0000100c01007387 */ /* 0x000fe80000100a00 */
[----:B------:R-:W-:Y:S01]  /*280a0*/  STL.64 [R1+0x18], R14 ;  /* 0x0000180e01007387 */ /* 0x000fe20000100a00 */
[----:B---3--:R-:W-:Y:S01]  /*280b0*/  IMAD.MOV.U32 R26, RZ, RZ, R21 ;  /* 0x000000ffff1a7224 */ /* 0x008fe200078e0015 */
[----:B------:R-:W-:Y:S02]  /*280c0*/  MOV R25, R20 ;  /* 0x0000001400197202 */ /* 0x000fe40000000f00 */
[----:B------:R-:W3:Y:S04]  /*280d0*/  LDL.LU R20, [R1+0x3bb8] ;  /* 0x003bb80001147983 */ /* 0x000ee80000300800 */
[----:B------:R-:W4:Y:S04]  /*280e0*/  LDL.LU R21, [R1+0x3bb4] ;  /* 0x003bb40001157983 */ /* 0x000f280000300800 */
[----:B------:R-:W4:Y:S04]  /*280f0*/  LDL.LU R2, [R1+0x3bb0] ;  /* 0x003bb00001027983 */ /* 0x000f280000300800 */
[----:B------:R-:W-:Y:S04]  /*28100*/  STL.64 [R1+0x3b70], R26 ;  /* 0x003b701a01007387 */ /* 0x000fe80000100a00 */
[----:B--2---:R0:W-:Y:S04]  /*28110*/  STL.64 [R1+0x3b68], R24 ;  /* 0x003b681801007387 */ /* 0x0041e80000100a00 */
[----:B0-----:R-:W2:Y:S04]  /*28120*/  LDL R24, [R1+0xb0] ;  /* 0x0000b00001187983 */ /* 0x001ea80000100800 */
[----:B------:R-:W2:Y:S01]  /*28130*/  LDL R25, [R1+0xb4] ;  /* 0x0000b40001197983 */ /* 0x000ea20000100800 */
[----:B---3--:R-:W-:-:S02]  /*28140*/  MOV R27, R20 ;  /* 0x00000014001b7202 */ /* 0x008fc40000000f00 */
[----:B----4-:R-:W-:Y:S01]  /*28150*/  MOV R26, R21 ;  /* 0x00000015001a7202 */ /* 0x010fe20000000f00 */
[----:B------:R-:W0:Y:S04]  /*28160*/  LDSM.16.MT88.4 R12, [R2+UR6+0x22400] ;  /* 0x02240006020c783b */ /* 0x000e280008004200 */
[----:B--2---:R1:W-:Y:S04]  /*28170*/  STL.64 [R1+0x3b80], R24 ;  /* 0x003b801801007387 */ /* 0x0043e80000100a00 */
[----:B-1----:R-:W2:Y:S04]  /*28180*/  LDL.LU R24, [R1+0x40] ;  /* 0x0000400001187983 */ /* 0x002ea80000300800 */
[----:B------:R-:W2:Y:S04]  /*28190*/  LDL.LU R25, [R1+0x44] ;  /* 0x0000440001197983 */ /* 0x000ea80000300800 */
[----:B------:R-:W3:Y:S04]  /*281a0*/  LDL.LU.64 R20, [R1+0xe0] ;  /* 0x0000e00001147983 */ /* 0x000ee80000300a00 */
[----:B---3--:R1:W-:Y:S02]  /*281b0*/  STL.64 [R1+0x3b78], R20 ;  /* 0x003b781401007387 */ /* 0x0083e40000100a00 */
[----:B-1----:R-:W-:-:S02]  /*281c0*/  IMAD.MOV.U32 R20, RZ, RZ, R28 ;  /* 0x000000ffff147224 */ /* 0x002fc400078e001c */
[----:B------:R-:W3:Y:S01]  /*281d0*/  LDL.LU R28, [R1+0x3bac] ;  /* 0x003bac00011c7983 */ /* 0x000ee20000300800 */
[----:B------:R-:W-:-:S03]  /*281e0*/  MOV R21, R3 ;  /* 0x0000000300157202 */ /* 0x000fc60000000f00 */
[----:B------:R-:W4:Y:S04]  /*281f0*/  LDL.LU R3, [R1+0x3ba8] ;  /* 0x003ba80001037983 */ /* 0x000f280000300800 */
[----:B------:R-:W-:Y:S04]  /*28200*/  STL [R1+0x3b3c], R2 ;  /* 0x003b3c0201007387 */ /* 0x000fe80000100800 */
[----:B0-----:R0:W-:Y:S04]  /*28210*/  STL.64 [R1+0x3b18], R14 ;  /* 0x003b180e01007387 */ /* 0x0011e80000100a00 */
[----:B------:R1:W-:Y:S01]  /*28220*/  STL.64 [R1+0x3b10], R12 ;  /* 0x003b100c01007387 */ /* 0x0003e20000100a00 */
[----:B0-----:R-:W-:-:S02]  /*28230*/  MOV R14, R17 ;  /* 0x00000011000e7202 */ /* 0x001fc40000000f00 */
[----:B------:R-:W-:Y:S02]  /*28240*/  MOV R15, R16 ;  /* 0x00000010000f7202 */ /* 0x000fe40000000f00 */
[----:B------:R-:W-:Y:S01]  /*28250*/  HMMA.16816.F32 R16, R4, R18, R8 ;  /* 0x000000120410723c */ /* 0x000fe20000001808 */
[----:B------:R-:W1:Y:S04]  /*28260*/  LDL.LU.64 R10, [R1+0x3ba0] ;  /* 0x003ba000010a7983 */ /* 0x000e680000300a00 */
[----:B------:R-:W1:-:S15]  /*28270*/  LDL.LU.64 R8, [R1+0x3b98] ;  /* 0x003b980001087983 */ /* 0x000e5e0000300a00 */
[----:B------:R-:W-:-:S03]  /*28280*/  NOP ;  /* 0x0000000000007918 */ /* 0x000fc60000000000 */
[----:B------:R-:W-:Y:S04]  /*28290*/  STL.64 [R1+0x30], R16 ;  /* 0x0000301001007387 */ /* 0x000fe80000100a00 */
[----:B------:R-:W-:Y:S04]  /*282a0*/  STL.64 [R1+0x38], R18 ;  /* 0x0000381201007387 */ /* 0x000fe80000100a00 */
[----:B---3--:R-:W0:Y:S04]  /*282b0*/  LDSM.16.MT88.4 R16, [R28+UR6+0x22400] ;  /* 0x022400061c10783b */ /* 0x008e280008004200 */
[----:B------:R-:W-:Y:S01]  /*282c0*/  STL [R1+0x3b40], R28 ;  /* 0x003b401c01007387 */ /* 0x000fe20000100800 */
[----:B-1----:R-:W-:Y:S03]  /*282d0*/  HMMA.16816.F32 R12, R4, R14, R8 ;  /* 0x0000000e040c723c */ /* 0x002fe60000001808 */
[----:B0-----:R0:W-:Y:S04]  /*282e0*/  STL [R1+0x3ad4], R16 ;  /* 0x003ad41001007387 */ /* 0x0011e80000100800 */
[----:B------:R1:W-:Y:S04]  /*282f0*/  STL [R1+0x3ad0], R17 ;  /* 0x003ad01101007387 */ /* 0x0003e80000100800 */
[----:B------:R-:W-:Y:S04]  /*28300*/  STL [R1+0x3acc], R18 ;  /* 0x003acc1201007387 */ /* 0x000fe80000100800 */
[----:B------:R-:W-:Y:S04]  /*28310*/  STL [R1+0x3ac8], R19 ;  /* 0x003ac81301007387 */ /* 0x000fe80000100800 */
[----:B0-----:R-:W2:Y:S04]  /*28320*/  LDL.LU R16, [R1+0x70] ;  /* 0x0000700001107983 */ /* 0x001ea80000300800 */
[----:B-1----:R-:W2:Y:S04]  /*28330*/  LDL.LU R17, [R1+0x74] ;  /* 0x0000740001117983 */ /* 0x002ea80000300800 */
[----:B------:R-:W2:Y:S04]  /*28340*/  LDL.LU.64 R10, [R1+0x3b90] ;  /* 0x003b9000010a7983 */ /* 0x000ea80000300a00 */
[----:B------:R-:W2:Y:S04]  /*28350*/  LDL.LU.64 R8, [R1+0x3b88] ;  /* 0x003b880001087983 */ /* 0x000ea80000300a00 */
[----:B------:R-:W-:Y:S04]  /*28360*/  STL.64 [R1+0x3b28], R14 ;  /* 0x003b280e01007387 */ /* 0x000fe80000100a00 */
[----:B------:R0:W-:Y:S04]  /*28370*/  STL.64 [R1+0x3b20], R12 ;  /* 0x003b200c01007387 */ /* 0x0001e80000100a00 */
[----:B0-----:R-:W3:Y:S04]  /*28380*/  LDL.LU R12, [R1] ;  /* 0x00000000010c7983 */ /* 0x001ee80000300800 */
[----:B------:R-:W3:Y:S04]  /*28390*/  LDL.LU R13, [R1+0x4] ;  /* 0x00000400010d7983 */ /* 0x000ee80000300800 */
[----:B------:R-:W3:Y:S01]  /*283a0*/  LDL.LU R4, [R1+0xc0] ;  /* 0x0000c00001047983 */ /* 0x000ee20000300800 */
[----:B--2---:R-:W-:-:S15]  /*283b0*/  HMMA.16816.F32 R24, R8, R16, R24 ;  /* 0x000000100818723c */ /* 0x004fde0000001818 */
[----:B------:R-:W-:-:S08]  /*283c0*/  NOP ;  /* 0x0000000000007918 */ /* 0x000fd00000000000 */
[----:B------:R0:W-:Y:S01]  /*283d0*/  STL [R1+0x40], R24 ;  /* 0x0000401801007387 */ /* 0x0001e20000100800 */
[----:B------:R-:W-:-:S03]  /*283e0*/  MOV R2, R25 ;  /* 0x0000001900027202 */ /* 0x000fc60000000f00 */
[----:B------:R1:W-:Y:S04]  /*283f0*/  STL.64 [R1+0x48], R26 ;  /* 0x0000481a01007387 */ /* 0x0003e80000100a00 */
[----:B0-----:R-:W1:Y:S01]  /*28400*/  LDL.LU.64 R24, [R1+0x3b80] ;  /* 0x003b800001187983 */ /* 0x001e620000300a00 */
[----:B------:R-:W-:Y:S01]  /*28410*/  IMAD.MOV.U32 R14, RZ, RZ, R29 ;  /* 0x000000ffff0e7224 */ /* 0x000fe200078e001d */
[----:B----4-:R-:W-:Y:S01]  /*28420*/  MOV R5, R3 ;  /* 0x0000000300057202 */ /* 0x010fe20000000f00 */
[----:B-1----:R-:W-:Y:S01]  /*28430*/  HMMA.16816.F32 R24, R8, R24, R20 ;  /* 0x000000180818723c */ /* 0x002fe20000001814 */
[----:B------:R-:W2:-:S15]  /*28440*/  LDL.LU.64 R20, [R1+0x3b78] ;  /* 0x003b780001147983 */ /* 0x000e9e0000300a00 */
[----:B------:R-:W-:-:S08]  /*28450*/  NOP ;  /* 0x0000000000007918 */ /* 0x000fd00000000000 */
[----:B------:R-:W-:Y:S01]  /*28460*/  MOV R7, R26 ;  /* 0x0000001a00077202 */ /* 0x000fe20000000f00 */
[----:B------:R-:W-:Y:S01]  /*28470*/  IMAD.MOV.U32 R3, RZ, RZ, R24 ;  /* 0x000000ffff037224 */ /* 0x000fe200078e0018 */
[----:B------:R-:W-:Y:S02]  /*28480*/  MOV R6, R27 ;  /* 0x0000001b00067202 */ /* 0x000fe40000000f00 */
[----:B------:R-:W-:Y:S01]  /*28490*/  MOV R29, R25 ;  /* 0x00000019001d7202 */ /* 0x000fe20000000f00 */
[----:B------:R-:W3:Y:S04]  /*284a0*/  LDL.LU.64 R26, [R1+0x3b70] ;  /* 0x003b7000011a7983 */ /* 0x000ee80000300a00 */
[----:B------:R-:W3:Y:S02]  /*284b0*/  LDL.LU.64 R24, [R1+0x3b68] ;  /* 0x003b680001187983 */ /* 0x000ee40000300a00 */
[----:B---3--:R-:W-:-:S15]  /*284c0*/  HMMA.16816.F32 R24, R8, R4, R24 ;  /* 0x000000040818723c */ /* 0x008fde0000001818 */
[----:B------:R-:W-:-:S08]  /*284d0*/  NOP ;  /* 0x0000000000007918 */ /* 0x000fd00000000000 */
[----:B------:R-:W-:Y:S01]  /*284e0*/  STL.64 [R1+0x60], R24 ;  /* 0x0000601801007387 */ /* 0x000fe20000100a00 */
[----:B------:R-:W-:-:S03]  /*284f0*/  IMAD.MOV.U32 R28, RZ, RZ, R27 ;  /* 0x000000ffff1c7224 */ /* 0x000fc600078e001b */
[----:B------:R0:W-:Y:S04]  /*28500*/  STL [R1+0x68], R26 ;  /* 0x0000681a01007387 */ /* 0x0001e80000100800 */
[----:B0-----:R-:W3:Y:S04]  /*28510*/  LDL.LU.64 R26, [R1+0x3b60] ;  /* 0x003b6000011a7983 */ /* 0x001ee80000300a00 */
[----:B------:R-:W3:Y:S01]  /*28520*/  LDL.LU.64 R24, [R1+0x3b58] ;  /* 0x003b580001187983 */ /* 0x000ee20000300a00 */
[----:B------:R-:W-:Y:S02]  /*28530*/  MOV R15, R0 ;  /* 0x00000000000f7202 */ /* 0x000fe40000000f00 */
[----:B--2---:R-:W-:Y:S01]  /*28540*/  MOV R0, R21 ;  /* 0x0000001500007202 */ /* 0x004fe20000000f00 */
[----:B------:R0:W-:Y:S04]  /*28550*/  STL.64 [R1+0x3b30], R4 ;  /* 0x003b300401007387 */ /* 0x0001e80000100a00 */
[----:B------:R-:W2:Y:S01]  /*28560*/  LDL.LU.64 R22, [R1+0x3b50] ;  /* 0x003b500001167983 */ /* 0x000ea20000300a00 */
[----:B0-----:R-:W-:Y:S01]  /*28570*/  MOV R4, R20 ;  /* 0x0000001400047202 */ /* 0x001fe20000000f00 */
[----:B---3--:R-:W-:Y:S02]  /*28580*/  HMMA.16816.F32 R24, R8, R20, R24 ;  /* 0x000000140818723c */ /* 0x008fe40000001818 */
[----:B------:R-:W2:Y:S04]  /*28590*/  LDL.LU.64 R20, [R1+0x3b48] ;  /* 0x003b480001147983 */ /* 0x000ea80000300a00 */
[----:B------:R-:W3:Y:S04]  /*285a0*/  LDL.LU R8, [R1+0x10] ;  /* 0x0000100001087983 */ /* 0x000ee80000300800 */
[----:B------:R-:W3:Y:S04]  /*285b0*/  LDL.LU R9, [R1+0x14] ;  /* 0x0000140001097983 */ /* 0x000ee80000300800 */
[----:B------:R-:W3:Y:S04]  /*285c0*/  LDL.LU R10, [R1+0x18] ;  /* 0x00001800010a7983 */ /* 0x000ee80000300800 */
[----:B------:R-:W3:Y:S05]  /*285d0*/  LDL.LU R11, [R1+0x1c] ;  /* 0x00001c00010b7983 */ /* 0x000eea0000300800 */
[----:B------:R-:W-:Y:S04]  /*285e0*/  STL.64 [R1+0x3ae0], R26 ;  /* 0x003ae01a01007387 */ /* 0x000fe80000100a00 */
[----:B------:R-:W-:Y:S01]  /*285f0*/  STL.64 [R1+0x3ad8], R24 ;  /* 0x003ad81801007387 */ /* 0x000fe20000100a00 */
[----:B--2---:R-:W-:-:S15]  /*28600*/  HMMA.16816.F32 R12, R20, R16, R12 ;  /* 0x00000010140c723c */ /* 0x004fde000000180c */
[----:B------:R-:W-:-:S09]  /*28610*/  NOP ;  /* 0x0000000000007918 */ /* 0x000fd20000000000 */
[----:B------:R-:W-:Y:S01]  /*28620*/  MOV R16, R12 ;  /* 0x0000000c00107202 */ /* 0x000fe20000000f00 */
[----:B------:R-:W-:Y:S01]  /*28630*/  IMAD.MOV.U32 R17, RZ, RZ, R13 ;  /* 0x000000ffff117224 */ /* 0x000fe200078e000d */
[----:B------:R-:W-:Y:S01]  /*28640*/  MOV R18, R14 ;  /* 0x0000000e00127202 */ /* 0x000fe20000000f00 */
[----:B------:R-:W2:Y:S01]  /*28650*/  LDL.LU R12, [R1+0x30] ;  /* 0x00003000010c7983 */ /* 0x000ea20000300800 */
[----:B------:R-:W-:-:S03]  /*28660*/  MOV R19, R15 ;  /* 0x0000000f00137202 */ /* 0x000fc60000000f00 */
[----:B------:R-:W2:Y:S04]  /*28670*/  LDL.LU R13, [R1+0x34] ;  /* 0x00003400010d7983 */ /* 0x000ea80000300800 */
[----:B------:R-:W2:Y:S04]  /*28680*/  LDL.LU R14, [R1+0x38] ;  /* 0x00003800010e7983 */ /* 0x000ea80000300800 */
[----:B------:R-:W2:Y:S04]  /*28690*/  LDL.LU R15, [R1+0x3c] ;  /* 0x00003c00010f7983 */ /* 0x000ea80000300800 */
[----:B------:R-:W-:Y:S04]  /*286a0*/  STL.64 [R1+0x3af0], R18 ;  /* 0x003af01201007387 */ /* 0x000fe80000100a00 */
[----:B------:R0:W-:Y:S04]  /*286b0*/  STL.64 [R1+0x3ae8], R16 ;  /* 0x003ae81001007387 */ /* 0x0001e80000100a00 */
[----:B0-----:R-:W3:Y:S04]  /*286c0*/  LDL.LU.64 R16, [R1+0xb0] ;  /* 0x0000b00001107983 */ /* 0x001ee80000300a00 */
[----:B------:R-:W4:Y:S01]  /*286d0*/  LDL.LU.64 R18, [R1+0xb8] ;  /* 0x0000b80001127983 */ /* 0x000f220000300a00 */
[----:B------:R-:W-:Y:S01]  /*286e0*/  MOV R27, R28 ;  /* 0x0000001c001b7202 */ /* 0x000fe20000000f00 */
[----:B---3--:R-:W-:Y:S02]  /*286f0*/  HMMA.16816.F32 R8, R20, R16, R8 ;  /* 0x000000101408723c */ /* 0x008fe40000001808 */
[----:B----4-:R0:W-:Y:S04]  /*28700*/  STL.64 [R1+0x3b08], R18 ;  /* 0x003b081201007387 */ /* 0x0101e80000100a00 */
[----:B------:R-:W3:-:S15]  /*28710*/  LDL.LU R24, [R1+0x60] ;  /* 0x0000600001187983 */ /* 0x000ede0000300800 */
[----:B------:R-:W-:-:S02]  /*28720*/  NOP ;  /* 0x0000000000007918 */ /* 0x000fc40000000000 */
[----:B------:R-:W-:Y:S04]  /*28730*/  STL.64 [R1+0x10], R8 ;  /* 0x0000100801007387 */ /* 0x000fe80000100a00 */
[----:B------:R-:W-:Y:S04]  /*28740*/  STL.64 [R1+0x18], R10 ;  /* 0x0000180a01007387 */ /* 0x000fe80000100a00 */
[----:B------:R-:W3:Y:S04]  /*28750*/  LDL.LU R25, [R1+0x64] ;  /* 0x0000640001197983 */ /* 0x000ee80000300800 */
[----:B------:R-:W4:Y:S01]  /*28760*/  LDL.LU R26, [R1+0x68] ;  /* 0x00006800011a7983 */ /* 0x000f220000300800 */
[----:B------:R-:W-:-:S03]  /*28770*/  IMAD.MOV.U32 R17, RZ, RZ, R2 ;  /* 0x000000ffff117224 */ /* 0x000fc600078e0002 */
[----:B------:R-:W2:Y:S04]  /*28780*/  LDL.LU R28, [R1+0x3b40] ;  /* 0x003b4000011c7983 */ /* 0x000ea80000300800 */
[----:B------:R-:W2:Y:S04]  /*28790*/  LDL.LU R16, [R1+0x40] ;  /* 0x0000400001107983 */ /* 0x000ea80000300800 */
[----:B------:R-:W2:Y:S04]  /*287a0*/  LDL.LU R2, [R1+0x3b3c] ;  /* 0x003b3c0001027983 */ /* 0x000ea80000300800 */
[----:B0-----:R-:W2:Y:S04]  /*287b0*/  LDL.LU R18, [R1+0x48] ;  /* 0x0000480001127983 */ /* 0x001ea80000300800 */
[----:B------:R-:W2:Y:S04]  /*287c0*/  LDL.LU R19, [R1+0x4c] ;  /* 0x00004c0001137983 */ /* 0x000ea80000300800 */
[----:B----4-:R-:W-:Y:S04]  /*287d0*/  STL.64 [R1+0x3b00], R26 ;  /* 0x003b001a01007387 */ /* 0x010fe80000100a00 */
[----:B---3--:R0:W-:Y:S04]  /*287e0*/  STL.64 [R1+0x3af8], R24 ;  /* 0x003af81801007387 */ /* 0x0081e80000100a00 */
[----:B--2---:R-:W1:Y:S01]  /*287f0*/  LDSM.16.MT88.4 R8, [R2+UR6+0x22800] ;  /* 0x022800060208783b */ /* 0x004e620008004200 */
[----:B0-----:R-:W-:-:S03]  /*28800*/  MOV R24, R3 ;  /* 0x0000000300187202 */ /* 0x001fc60000000f00 */
[----:B------:R-:W2:Y:S01]  /*28810*/  LDL.LU R3, [R1+0x3b38] ;  /* 0x003b380001037983 */ /* 0x000ea20000300800 */
[----:B------:R-:W-:-:S03]  /*28820*/  MOV R26, R7 ;  /* 0x00000007001a7202 */ /* 0x000fc60000000f00 */
[----:B------:R-:W-:Y:S01]  /*28830*/  STL [R1+0x3ac4], R2 ;  /* 0x003ac40201007387 */ /* 0x000fe20000100800 */
[----:B------:R-:W-:-:S03]  /*28840*/  IMAD.MOV.U32 R27, RZ, RZ, R6 ;  /* 0x000000ffff1b7224 */ /* 0x000fc600078e0006 */
[----:B-1----:R0:W-:Y:S04]  /*28850*/  STL.64 [R1+0x3aa8], R10 ;  /* 0x003aa80a01007387 */ /* 0x0021e80000100a00 */
[----:B------:R1:W-:Y:S04]  /*28860*/  STL.64 [R1+0x3aa0], R8 ;  /* 0x003aa00801007387 */ /* 0x0003e80000100a00 */
[----:B0-----:R-:W3:Y:S01]  /*28870*/  LDL.LU R10, [R1+0xe8] ;  /* 0x0000e800010a7983 */ /* 0x001ee20000300800 */
[----:B-1----:R-:W-:-:S03]  /*28880*/  MOV R8, R4 ;  /* 0x0000000400087202 */ /* 0x002fc60000000f00 */
[----:B------:R-:W3:Y:S04]  /*28890*/  LDL.LU R11, [R1+0xec] ;  /* 0x0000ec00010b7983 */ /* 0x000ee80000300800 */
[----:B--2---:R-:W0:Y:S04]  /*288a0*/  LDSM.16.M88.4 R4, [R3+UR6+0x100] ;  /* 0x000100060304783b */ /* 0x004e280008000200 */
[----:B0-----:R-:W-:Y:S04]  /*288b0*/  STL.64 [R1+0x80], R4 ;  /* 0x0000800401007387 */ /* 0x001fe80000100a00 */
[----:B------:R-:W-:Y:S04]  /*288c0*/  STL.64 [R1+0x88], R6 ;  /* 0x0000880601007387 */ /* 0x000fe80000100a00 */
[----:B------:R-:W0:Y:S04]  /*288d0*/  LDSM.16.M88.4 R4, [R3+UR6+0x8100] ;  /* 0x008100060304783b */ /* 0x000e280008000200 */
[----:B0-----:R0:W-:Y:S04]  /*288e0*/  STL.64 [R1+0x90], R4 ;  /* 0x0000900401007387 */ /* 0x0011e80000100a00 */
[----:B------:R1:W-:Y:S04]  /*288f0*/  STL.64 [R1+0x98], R6 ;  /* 0x0000980601007387 */ /* 0x0003e80000100a00 */
[----:B0-----:R-:W1:Y:S01]  /*28900*/  LDL.LU.64 R4, [R1+0x3b30] ;  /* 0x003b300001047983 */ /* 0x001e620000300a00 */
[----:B------:R-:W-:Y:S01]  /*28910*/  MOV R9, R0 ;  /* 0x0000000000097202 */ /* 0x000fe20000000f00 */
[----:B-1----:R-:W-:Y:S02]  /*28920*/  HMMA.16816.F32 R4, R20, R4, R12 ;  /* 0x000000041404723c */ /* 0x002fe4000000180c */
[----:B------:R-:W2:Y:S04]  /*28930*/  LDL.LU.64 R14, [R1+0x3b28] ;  /* 0x003b2800010e7983 */ /* 0x000ea80000300a00 */
[----:B------:R-:W2:-:S15]  /*28940*/  LDL.LU.64 R12, [R1+0x3b20] ;  /* 0x003b2000010c7983 */ /* 0x000e9e0000300a00 */
[----:B------:R-:W-:-:S02]  /*28950*/  NOP ;  /* 0x0000000000007918 */ /* 0x000fc40000000000 */
        /* <DEDUP_REMOVED lines=15> */
[----:B0-----:R-:W4:Y:S04]  /*28a50*/  LDL.LU R6, [R1+0x78] ;  /* 0x0000780001067983 */ /* 0x001f280000300800 */
[----:B-1----:R-:W4:Y:S01]  /*28a60*/  LDL.LU R7, [R1+0x7c] ;  /* 0x00007c0001077983 */ /* 0x002f220000300800 */
[----:B--2---:R-:W-:Y:S03]  /*28a70*/  HMMA.16816.F32 R20, R20, R8, R12 ;  /* 0x000000081414723c */ /* 0x004fe6000000180c */
[----:B------:R-:W4:Y:S04]  /*28a80*/  LDL.LU.64 R14, [R1+0x3b18] ;  /* 0x003b1800010e7983 */ /* 0x000f280000300a00 */
[----:B------:R-:W4:-:S15]  /*28a90*/  LDL.LU.64 R12, [R1+0x3b10] ;  /* 0x003b1000010c7983 */ /* 0x000f1e0000300a00 */
[----:B------:R-:W-:-:S01]  /*28aa0*/  NOP ;  /* 0x0000000000007918 */ /* 0x000fc20000000000 */
[----:B------:R-:W-:Y:S04]  /*28ab0*/  STL.64 [R1+0x20], R20 ;  /* 0x0000201401007387 */ /* 0x000fe80000100a00 */
[----:B------:R0:W-:Y:S04]  /*28ac0*/  STL.64 [R1+0x28], R22 ;  /* 0x0000281601007387 */ /* 0x0001e80000100a00 */
[----:B0-----:R-:W2:Y:S04]  /*28ad0*/  LDL.LU R22, [R1+0xc8] ;  /* 0x0000c80001167983 */ /* 0x001ea80000300800 */
[----:B------:R-:W2:Y:S01]  /*28ae0*/  LDL.LU R23, [R1+0xcc] ;  /* 0x0000cc0001177983 */ /* 0x000ea20000300800 */
[----:B----4-:R-:W-:-:S15]  /*28af0*/  HMMA.16816.F32 R16, R12, R6, R16 ;  /* 0x000000060c10723c */ /* 0x010fde0000001810 */
[----:B------:R-:W-:-:S09]  /*28b00*/  NOP ;  /* 0x0000000000007918 */ /* 0x000fd20000000000 */
[----:B------:R-:W-:Y:S02]  /*28b10*/  MOV R3, R18 ;  /* 0x0000001200037202 */ /* 0x000fe40000000f00 */
[----:B------:R-:W-:Y:S02]  /*28b20*/  MOV R0, R19 ;  /* 0x0000001300007202 */ /* 0x000fe40000000f00 */
[----:B------:R-:W4:Y:S01]  /*28b30*/  LDL.LU.64 R18, [R1+0x3b08] ;  /* 0x003b080001127983 */ /* 0x000f220000300a00 */
[----:B------:R-:W-:-:S07]  /*28b40*/  MOV R25, R29 ;  /* 0x0000001d00197202 */ /* 0x000fce0000000f00 */
[----:B----4-:R-:W-:-:S15]  /*28b50*/  HMMA.16816.F32 R24, R12, R18, R24 ;  /* 0x000000120c18723c */ /* 0x010fde0000001818 */
[----:B------:R-:W-:-:S08]  /*28b60*/  NOP ;  /* 0x0000000000007918 */ /* 0x000fd00000000000 */
[----:B------:R-:W-:Y:S04]  /*28b70*/  STL.64 [R1+0x50], R24 ;  /* 0x0000501801007387 */ /* 0x000fe80000100a00 */
[----:B------:R0:W-:Y:S04]  /*28b80*/  STL.64 [R1+0x58], R26 ;  /* 0x0000581a01007387 */ /* 0x0001e80000100a00 */
[----:B0-----:R-:W2:Y:S04]  /*28b90*/  LDL.LU.64 R26, [R1+0x3b00] ;  /* 0x003b0000011a7983 */ /* 0x001ea80000300a00 */
[----:B------:R-:W2:Y:S01]  /*28ba0*/  LDL.LU.64 R24, [R1+0x3af8] ;  /* 0x003af80001187983 */ /* 0x000ea20000300a00 */
[----:B------:R-:W-:Y:S01]  /*28bb0*/  MOV R5, R18 ;  /* 0x0000001200057202 */ /* 0x000fe20000000f00 */
[----:B------:R-:W-:Y:S01]  /*28bc0*/  IMAD.MOV.U32 R4, RZ, RZ, R19 ;  /* 0x000000ffff047224 */ /* 0x000fe200078e0013 */
[----:B------:R-:W-:Y:S01]  /*28bd0*/  MOV R21, R16 ;  /* 0x0000001000157202 */ /* 0x000fe20000000f00 */
[----:B------:R-:W-:Y:S01]  /*28be0*/  IMAD.MOV.U32 R20, RZ, RZ, R17 ;  /* 0x000000ffff147224 */ /* 0x000fe200078e0011 */
[----:B------:R-:W4:Y:S04]  /*28bf0*/  LDL.LU.64 R18, [R1+0x3af0] ;  /* 0x003af00001127983 */ /* 0x000f280000300a00 */
[----:B------:R-:W3:Y:S01]  /*28c00*/  LDL.LU.64 R16, [R1+0x3ae8] ;  /* 0x003ae80001107983 */ /* 0x000ee20000300a00 */
[----:B--2---:R-:W-:-:S15]  /*28c10*/  HMMA.16816.F32 R24, R12, R22, R24 ;  /* 0x000000160c18723c */ /* 0x004fde0000001818 */
[----:B------:R-:W-:-:S08]  /*28c20*/  NOP ;  /* 0x0000000000007918 */ /* 0x000fd00000000000 */
[----:B------:R0:W-:Y:S01]  /*28c30*/  STL [R1+0x64], R25 ;  /* 0x0000641901007387 */ /* 0x0001e20000100800 */
[----:B------:R-:W-:Y:S02]  /*28c40*/  MOV R28, R26 ;  /* 0x0000001a001c7202 */ /* 0x000fe40000000f00 */
[----:B------:R-:W-:Y:S02]  /*28c50*/  MOV R29, R27 ;  /* 0x0000001b001d7202 */ /* 0x000fe40000000f00 */
[----:B------:R-:W-:Y:S01]  /*28c60*/  MOV R2, R24 ;  /* 0x0000001800027202 */ /* 0x000fe20000000f00 */
[----:B------:R-:W2:Y:S04]  /*28c70*/  LDL.LU.64 R26, [R1+0x3ae0] ;  /* 0x003ae000011a7983 */ /* 0x000ea80000300a00 */
[----:B0-----:R-:W2:Y:S01]  /*28c80*/  LDL.LU.64 R24, [R1+0x3ad8] ;  /* 0x003ad80001187983 */ /* 0x001ea20000300a00 */
[----:B---3--:R-:W-:-:S02]  /*28c90*/  MOV R8, R16 ;  /* 0x0000001000087202 */ /* 0x008fc40000000f00 */
[----:B------:R-:W-:Y:S01]  /*28ca0*/  MOV R9, R17 ;  /* 0x0000001100097202 */ /* 0x000fe20000000f00 */
[----:B------:R4:W-:Y:S04]  /*28cb0*/  STL.64 [R1+0x3ab8], R10 ;  /* 0x003ab80a01007387 */ /* 0x0009e80000100a00 */
[----:B------:R-:W3:Y:S04]  /*28cc0*/  LDL.LU R16, [R1+0x3ad4] ;  /* 0x003ad40001107983 */ /* 0x000ee80000300800 */
[----:B------:R-:W3:Y:S01]  /*28cd0*/  LDL.LU R17, [R1+0x3ad0] ;  /* 0x003ad00001117983 */ /* 0x000ee20000300800 */
[----:B--2---:R-:W-:Y:S07]  /*28ce0*/  HMMA.16816.F32 R24, R12, R10, R24 ;  /* 0x0000000a0c18723c */ /* 0x004fee0000001818 */
[----:B----4-:R-:W-:Y:S01]  /*28cf0*/  IMAD.MOV.U32 R10, RZ, RZ, R18 ;  /* 0x000000ffff0a7224 */ /* 0x010fe200078e0012 */
[----:B------:R-:W-:Y:S01]  /*28d00*/  MOV R11, R19 ;  /* 0x00000013000b7202 */ /* 0x000fe20000000f00 */
[----:B------:R-:W3:Y:S04]  /*28d10*/  LDL.LU R18, [R1+0x3acc] ;  /* 0x003acc0001127983 */ /* 0x000ee80000300800 */
[----:B------:R-:W3:Y:S01]  /*28d20*/  LDL.LU R19, [R1+0x3ac8] ;  /* 0x003ac80001137983 */ /* 0x000ee20000300800 */
[----:B------:R-:W-:Y:S01]  /*28d30*/  MOV R15, R4 ;  /* 0x00000004000f7202 */ /* 0x000fe20000000f00 */
[----:B------:R-:W-:-:S08]  /*28d40*/  IMAD.MOV.U32 R14, RZ, RZ, R5 ;  /* 0x000000ffff0e7224 */ /* 0x000fd000078e0005 */
[----:B------:R-:W-:Y:S04]  /*28d50*/  STL.64 [R1+0x3a68], R26 ;  /* 0x003a681a01007387 */ /* 0x000fe80000100a00 */
[----:B------:R0:W-:Y:S04]  /*28d60*/  STL.64 [R1+0x3a60], R24 ;  /* 0x003a601801007387 */ /* 0x0001e80000100a00 */
[----:B0-----:R-:W2:Y:S04]  /*28d70*/  LDL.LU R24, [R1+0x10] ;  /* 0x0000100001187983 */ /* 0x001ea80000300800 */
[----:B------:R-:W2:Y:S04]  /*28d80*/  LDL.LU R25, [R1+0x14] ;  /* 0x0000140001197983 */ /* 0x000ea80000300800 */
[----:B------:R-:W2:Y:S04]  /*28d90*/  LDL.LU R26, [R1+0x18] ;  /* 0x00001800011a7983 */ /* 0x000ea80000300800 */
[----:B------:R-:W2:Y:S01]  /*28da0*/  LDL.LU R27, [R1+0x1c] ;  /* 0x00001c00011b7983 */ /* 0x000ea20000300800 */
[----:B---3--:R-:W-:-:S15]  /*28db0*/  HMMA.16816.F32 R8, R16, R6, R8 ;  /* 0x000000061008723c */ /* 0x008fde0000001808 */
[----:B------:R-:W-:-:S09]  /*28dc0*/  NOP ;  /* 0x0000000000007918 */ /* 0x000fd20000000000 */
[----:B------:R-:W-:Y:S01]  /*28dd0*/  MOV R4, R8 ;  /* 0x0000000800047202 */ /* 0x000fe20000000f00 */
[----:B------:R-:W-:Y:S01]  /*28de0*/  IMAD.MOV.U32 R6, RZ, RZ, R10 ;  /* 0x000000ffff067224 */ /* 0x000fe200078e000a */
        /* <DEDUP_REMOVED lines=8> */
[----:B0-----:R-:W4:Y:S04]  /*28e70*/  LDL.LU R4, [R1+0x50] ;  /* 0x0000500001047983 */ /* 0x001f280000300800 */
[----:B------:R-:W4:Y:S04]  /*28e80*/  LDL.LU R5, [R1+0x54] ;  /* 0x0000540001057983 */ /* 0x000f280000300800 */
[----:B------:R-:W2:Y:S04]  /*28e90*/  LDL.LU R6, [R1+0x58] ;  /* 0x0000580001067983 */ /* 0x000ea80000300800 */
[----:B------:R-:W2:Y:S04]  /*28ea0*/  LDL.LU R7, [R1+0x5c] ;  /* 0x00005c0001077983 */ /* 0x000ea80000300800 */
[----:B--2---:R-:W-:Y:S04]  /*28eb0*/  STL.64 [R1+0x3a88], R6 ;  /* 0x003a880601007387 */ /* 0x004fe80000100a00 */
[----:B----4-:R0:W-:Y:S04]  /*28ec0*/  STL.64 [R1+0x3a80], R4 ;  /* 0x003a800401007387 */ /* 0x0101e80000100a00 */
[----:B0-----:R-:W2:Y:S01]  /*28ed0*/  LDL.LU.64 R4, [R1+0x80] ;  /* 0x0000800001047983 */ /* 0x001ea20000300a00 */
[----:B------:R-:W-:Y:S07]  /*28ee0*/  HMMA.16816.F32 R12, R16, R14, R24 ;  /* 0x0000000e100c723c */ /* 0x000fee0000001818 */
[----:B------:R-:W-:-:S02]  /*28ef0*/  MOV R24, R2 ;  /* 0x0000000200187202 */ /* 0x000fc40000000f00 */
[----:B------:R-:W-:Y:S01]  /*28f00*/  MOV R26, R28 ;  /* 0x0000001c001a7202 */ /* 0x000fe20000000f00 */
[----:B--2---:R0:W-:Y:S04]  /*28f10*/  STL.64 [R1+0x3ab0], R4 ;  /* 0x003ab00401007387 */ /* 0x0041e80000100a00 */
[----:B0-----:R-:W2:Y:S04]  /*28f20*/  LDL.LU R4, [R1+0x20] ;  /* 0x0000200001047983 */ /* 0x001ea80000300800 */
[----:B------:R-:W2:Y:S04]  /*28f30*/  LDL.LU R5, [R1+0x24] ;  /* 0x0000240001057983 */ /* 0x000ea80000300800 */
[----:B------:R-:W2:Y:S04]  /*28f40*/  LDL.LU R6, [R1+0x28] ;  /* 0x0000280001067983 */ /* 0x000ea80000300800 */
[----:B------:R-:W2:Y:S04]  /*28f50*/  LDL.LU R7, [R1+0x2c] ;  /* 0x00002c0001077983 */ /* 0x000ea80000300800 */
[----:B------:R-:W4:Y:S04]  /*28f60*/  LDL.LU R2, [R1+0x3ac4] ;  /* 0x003ac40001027983 */ /* 0x000f280000300800 */
[----:B------:R-:W-:Y:S04]  /*28f70*/  STL.64 [R1+0x10], R12 ;  /* 0x0000100c01007387 */ /* 0x000fe80000100a00 */
[----:B------:R-:W-:Y:S04]  /*28f80*/  STL.64 [R1+0x18], R14 ;  /* 0x0000180e01007387 */ /* 0x000fe80000100a00 */
[----:B------:R-:W3:Y:S04]  /*28f90*/  LDL.LU R25, [R1+0x64] ;  /* 0x0000640001197983 */ /* 0x000ee80000300800 */
[----:B------:R-:W2:Y:S01]  /*28fa0*/  LDL.LU R28, [R1+0x3ac0] ;  /* 0x003ac000011c7983 */ /* 0x000ea20000300800 */
[----:B------:R-:W-:-:S05]  /*28fb0*/  IMAD.MOV.U32 R27, RZ, RZ, R29 ;  /* 0x000000ffff1b7224 */ /* 0x000fca00078e001d */
[----:B------:R-:W-:Y:S04]  /*28fc0*/  STL.64 [R1+0x3a98], R26 ;  /* 0x003a981a01007387 */ /* 0x000fe80000100a00 */
[----:B----4-:R-:W0:Y:S04]  /*28fd0*/  LDSM.16.MT88.4 R12, [R2+UR6+0x22c00] ;  /* 0x022c0006020c783b */ /* 0x010e280008004200 */
[----:B---3--:R1:W-:Y:S02]  /*28fe0*/  STL.64 [R1+0x3a90], R24 ;  /* 0x003a901801007387 */ /* 0x0083e40000100a00 */
[----:B-1----:R-:W-:-:S02]  /*28ff0*/  MOV R24, R21 ;  /* 0x0000001500187202 */ /* 0x002fc40000000f00 */
[----:B------:R-:W-:Y:S02]  /*29000*/  MOV R25, R20 ;  /* 0x0000001400197202 */ /* 0x000fe40000000f00 */
[C---:B------:R-:W-:Y:S01]  /*29010*/  HMMA.16816.F32 R20, R16.reuse, R22, R8 ;  /* 0x000000161014723c */ /* 0x040fe20000001808 */
[----:B0-----:R-:W-:Y:S04]  /*29020*/  STL [R1+0x3a0c], R12 ;  /* 0x003a0c0c01007387 */ /* 0x001fe80000100800 */
[----:B------:R0:W-:Y:S04]  /*29030*/  STL [R1+0x3a08], R13 ;  /* 0x003a080d01007387 */ /* 0x0001e80000100800 */
[----:B------:R-:W-:Y:S04]  /*29040*/  STL [R1+0x3a04], R14 ;  /* 0x003a040e01007387 */ /* 0x000fe80000100800 */
[----:B------:R-:W-:Y:S04]  /*29050*/  STL [R1+0x3a00], R15 ;  /* 0x003a000f01007387 */ /* 0x000fe80000100800 */
[----:B0-----:R-:W3:Y:S04]  /*29060*/  LDL.LU.64 R12, [R1+0xa0] ;  /* 0x0000a000010c7983 */ /* 0x001ee80000300a00 */
[----:B------:R-:W4:Y:S04]  /*29070*/  LDL.LU.64 R10, [R1+0x3ab8] ;  /* 0x003ab800010a7983 */ /* 0x000f280000300a00 */
[----:B------:R-:W-:Y:S04]  /*29080*/  STL.64 [R1+0x30], R20 ;  /* 0x0000301401007387 */ /* 0x000fe80000100a00 */
[----:B------:R-:W-:Y:S04]  /*29090*/  STL.64 [R1+0x38], R22 ;  /* 0x0000381601007387 */ /* 0x000fe80000100a00 */
[----:B--2---:R-:W0:Y:S04]  /*290a0*/  LDSM.16.MT88.4 R20, [R28+UR6+0x22c00] ;  /* 0x022c00061c14783b */ /* 0x004e280008004200 */
[----:B0-----:R-:W-:Y:S04]  /*290b0*/  STL.64 [R1+0x39a8], R22 ;  /* 0x0039a81601007387 */ /* 0x001fe80000100a00 */
[----:B------:R0:W-:Y:S04]  /*290c0*/  STL.64 [R1+0x39a0], R20 ;  /* 0x0039a01401007387 */ /* 0x0001e80000100a00 */
[----:B0-----:R-:W2:Y:S04]  /*290d0*/  LDL.LU.64 R20, [R1+0xf0] ;  /* 0x0000f00001147983 */ /* 0x001ea80000300a00 */
[----:B------:R-:W3:Y:S01]  /*290e0*/  LDL.LU.64 R22, [R1+0xf8] ;  /* 0x0000f80001167983 */ /* 0x000ee20000300a00 */
[----:B----4-:R-:W-:Y:S03]  /*290f0*/  HMMA.16816.F32 R16, R16, R10, R4 ;  /* 0x0000000a1010723c */ /* 0x010fe60000001804 */
[----:B---3--:R-:W-:Y:S04]  /*29100*/  STL [R1+0x39b4], R22 ;  /* 0x0039b41601007387 */ /* 0x008fe80000100800 */
[----:B------:R-:W-:Y:S04]  /*29110*/  STL [R1+0x39b0], R23 ;  /* 0x0039b01701007387 */ /* 0x000fe80000100800 */
[----:B------:R-:W3:Y:S04]  /*29120*/  LDL.LU.64 R4, [R1+0x3ab0] ;  /* 0x003ab00001047983 */ /* 0x000ee80000300a00 */
[----:B------:R-:W3:Y:S04]  /*29130*/  LDL.LU.64 R10, [R1+0x3aa8] ;  /* 0x003aa800010a7983 */ /* 0x000ee80000300a00 */
[----:B------:R-:W3:Y:S01]  /*29140*/  LDL.LU.64 R8, [R1+0x3aa0] ;  /* 0x003aa00001087983 */ /* 0x000ee20000300a00 */
[----:B------:R-:W-:Y:S01]  /*29150*/  MOV R26, R3 ;  /* 0x00000003001a7202 */ /* 0x000fe20000000f00 */
[----:B------:R-:W-:-:S03]  /*29160*/  IMAD.MOV.U32 R27, RZ, RZ, R0 ;  /* 0x000000ffff1b7224 */ /* 0x000fc600078e0000 */
[----:B------:R-:W-:Y:S02]  /*29170*/  MOV R28, R16 ;  /* 0x00000010001c7202 */ /* 0x000fe40000000f00 */
[----:B------:R-:W-:Y:S02]  /*29180*/  MOV R29, R17 ;  /* 0x00000011001d7202 */ /* 0x000fe40000000f00 */
[----:B------:R-:W4:Y:S01]  /*29190*/  LDL.LU.64 R16, [R1+0x90] ;  /* 0x0000900001107983 */ /* 0x000f220000300a00 */
[----:B---3--:R-:W-:Y:S06]  /*291a0*/  HMMA.16816.F32 R24, R8, R4, R24 ;  /* 0x000000040818723c */ /* 0x008fec0000001818 */
[----:B------:R-:W-:-:S02]  /*291b0*/  MOV R15, R4 ;  /* 0x00000004000f7202 */ /* 0x000fc40000000f00 */
[----:B------:R-:W-:-:S15]  /*291c0*/  MOV R14, R5 ;  /* 0x00000005000e7202 */ /* 0x000fde0000000f00 */
[----:B------:R-:W-:Y:S04]  /*291d0*/  STL.64 [R1+0x40], R24 ;  /* 0x0000401801007387 */ /* 0x000fe80000100a00 */
[----:B------:R0:W-:Y:S04]  /*291e0*/  STL.64 [R1+0x48], R26 ;  /* 0x0000481a01007387 */ /* 0x0001e80000100a00 */
[----:B0-----:R-:W3:Y:S04]  /*291f0*/  LDL.LU.64 R26, [R1+0x3a98] ;  /* 0x003a9800011a7983 */ /* 0x001ee80000300a00 */
[----:B------:R-:W3:Y:S04]  /*29200*/  LDL.LU.64 R24, [R1+0x3a90] ;  /* 0x003a900001187983 */ /* 0x000ee80000300a00 */
[----:B------:R-:W2:Y:S04]  /*29210*/  LDL.LU.64 R6, [R1+0x3a88] ;  /* 0x003a880001067983 */ /* 0x000ea80000300a00 */
[----:B------:R-:W2:Y:S01]  /*29220*/  LDL.LU.64 R4, [R1+0x3a80] ;  /* 0x003a800001047983 */ /* 0x000ea20000300a00 */
[----:B------:R-:W-:Y:S01]  /*29230*/  IMAD.MOV.U32 R3, RZ, RZ, R19 ;  /* 0x000000ffff037224 */ /* 0x000fe200078e0013 */
[----:B----4-:R-:W-:Y:S01]  /*29240*/  MOV R23, R16 ;  /* 0x0000001000177202 */ /* 0x010fe20000000f00 */
[----:B------:R-:W-:Y:S01]  /*29250*/  IMAD.MOV.U32 R22, RZ, RZ, R17 ;  /* 0x000000ffff167224 */ /* 0x000fe200078e0011 */
[----:B------:R-:W-:Y:S01]  /*29260*/  MOV R0, R18 ;  /* 0x0000001200007202 */ /* 0x000fe20000000f00 */
[----:B--2---:R-:W-:-:S15]  /*29270*/  HMMA.16816.F32 R4, R8, R16, R4 ;  /* 0x000000100804723c */ /* 0x004fde0000001804 */
[----:B------:R-:W-:-:S09]  /*29280*/  NOP ;  /* 0x0000000000007918 */ /* 0x000fd20000000000 */
[----:B------:R-:W-:Y:S01]  /*29290*/  MOV R19, R4 ;  /* 0x0000000400137202 */ /* 0x000fe20000000f00 */
[----:B------:R-:W-:Y:S01]  /*292a0*/  IMAD.MOV.U32 R16, RZ, RZ, R7 ;  /* 0x000000ffff107224 */ /* 0x000fe200078e0007 */
[----:B------:R-:W-:Y:S02]  /*292b0*/  MOV R17, R6 ;  /* 0x0000000600117202 */ /* 0x000fe40000000f00 */
[----:B------:R-:W-:Y:S01]  /*292c0*/  MOV R18, R5 ;  /* 0x0000000500127202 */ /* 0x000fe20000000f00 */
[----:B------:R-:W2:Y:S04]  /*292d0*/  LDL.LU.64 R6, [R1+0x3a78] ;  /* 0x003a780001067983 */ /* 0x000ea80000300a00 */
[----:B------:R-:W4:Y:S04]  /*292e0*/  LDL.LU.64 R4, [R1+0x3a70] ;  /* 0x003a700001047983 */ /* 0x000f280000300a00 */
[----:B------:R0:W-:Y:S04]  /*292f0*/  STL [R1+0x3a10], R19 ;  /* 0x003a101301007387 */ /* 0x0001e80000100800 */
[----:B0-----:R-:W2:Y:S01]  /*29300*/  LDL R19, [R1+0x140] ;  /* 0x0001400001137983 */ /* 0x001ea20000100800 */
[----:B---3--:R-:W-:Y:S03]  /*29310*/  HMMA.16816.F32 R24, R8, R12, R24 ;  /* 0x0000000c0818723c */ /* 0x008fe60000001818 */
[----:B--2---:R0:W-:Y:S04]  /*29320*/  STL.64 [R1+0x3a40], R18 ;  /* 0x003a401201007387 */ /* 0x0041e80000100a00 */
[----:B------:R1:W-:Y:S01]  /*29330*/  STL.64 [R1+0x3a38], R16 ;  /* 0x003a381001007387 */ /* 0x0003e20000100a00 */
[----:B0-----:R-:W-:Y:S01]  /*29340*/  MOV R19, R12 ;  /* 0x0000000c00137202 */ /* 0x001fe20000000f00 */
[----:B------:R-:W-:-:S15]  /*29350*/  IMAD.MOV.U32 R18, RZ, RZ, R13 ;  /* 0x000000ffff127224 */ /* 0x000fde00078e000d */
[----:B------:R-:W-:Y:S02]  /*29360*/  MOV R12, R24 ;  /* 0x00000018000c7202 */ /* 0x000fe40000000f00 */
[----:B-1----:R-:W-:Y:S01]  /*29370*/  MOV R16, R15 ;  /* 0x0000000f00107202 */ /* 0x002fe20000000f00 */
[----:B------:R-:W-:Y:S01]  /*29380*/  IMAD.MOV.U32 R15, RZ, RZ, R27 ;  /* 0x000000ffff0f7224 */ /* 0x000fe200078e001b */
[----:B------:R-:W-:Y:S02]  /*29390*/  MOV R17, R14 ;  /* 0x0000000e00117202 */ /* 0x000fe40000000f00 */
[----:B------:R-:W-:Y:S02]  /*293a0*/  MOV R14, R26 ;  /* 0x0000001a000e7202 */ /* 0x000fe40000000f00 */
[----:B------:R-:W-:Y:S01]  /*293b0*/  MOV R13, R25 ;  /* 0x00000019000d7202 */ /* 0x000fe20000000f00 */
[----:B------:R-:W2:Y:S04]  /*293c0*/  LDL.LU.64 R26, [R1+0x3a68] ;  /* 0x003a6800011a7983 */ /* 0x000ea80000300a00 */
[----:B------:R-:W2:Y:S04]  /*293d0*/  LDL.LU.64 R24, [R1+0x3a60] ;  /* 0x003a600001187983 */ /* 0x000ea80000300a00 */
[----:B------:R-:W-:Y:S04]  /*293e0*/  STL.64 [R1+0x3a20], R14 ;  /* 0x003a200e01007387 */ /* 0x000fe80000100a00 */
[----:B------:R0:W-:Y:S02]  /*293f0*/  STL.64 [R1+0x3a18], R12 ;  /* 0x003a180c01007387 */ /* 0x0001e40000100a00 */
[----:B0-----:R-:W-:-:S02]  /*29400*/  MOV R12, R19 ;  /* 0x00000013000c7202 */ /* 0x001fc40000000f00 */
[----:B------:R-:W-:Y:S02]  /*29410*/  MOV R13, R18 ;  /* 0x00000012000d7202 */ /* 0x000fe40000000f00 */
[----:B------:R-:W-:-:S03]  /*29420*/  MOV R14, R6 ;  /* 0x00000006000e7202 */ /* 0x000fc60000000f00 */
[----:B------:R4:W-:Y:S01]  /*29430*/  STL.64 [R1+0x3a48], R12 ;  /* 0x003a480c01007387 */ /* 0x0009e20000100a00 */
[----:B------:R-:W-:Y:S02]  /*29440*/  MOV R15, R7 ;  /* 0x00000007000f7202 */ /* 0x000fe40000000f00 */
[----:B----4-:R-:W-:Y:S01]  /*29450*/  MOV R12, R4 ;  /* 0x00000004000c7202 */ /* 0x010fe20000000f00 */
[----:B------:R-:W-:Y:S01]  /*29460*/  IMAD.MOV.U32 R13, RZ, RZ, R5 ;  /* 0x000000ffff0d7224 */ /* 0x000fe200078e0005 */
[----:B------:R-:W3:Y:S04]  /*29470*/  LDL.LU R4, [R1+0x3a5c] ;  /* 0x003a5c0001047983 */ /* 0x000ee80000300800 */
[----:B------:R-:W3:Y:S04]  /*29480*/  LDL.LU R5, [R1+0x3a58] ;  /* 0x003a580001057983 */ /* 0x000ee80000300800 */
[----:B------:R-:W3:Y:S04]  /*29490*/  LDL.LU R6, [R1+0x3a54] ;  /* 0x003a540001067983 */ /* 0x000ee80000300800 */
[----:B------:R-:W3:Y:S01]  /*294a0*/  LDL.LU R7, [R1+0x3a50] ;  /* 0x003a500001077983 */ /* 0x000ee20000300800 */
[----:B--2---:R-:W-:-:S15]  /*294b0*/  HMMA.16816.F32 R24, R8, R20, R24 ;  /* 0x000000140818723c */ /* 0x004fde0000001818 */
[----:B------:R-:W-:-:S08]  /*294c0*/  NOP ;  /* 0x0000000000007918 */ /* 0x000fd00000000000 */
[----:B------:R0:W-:Y:S04]  /*294d0*/  STL [R1+0x39c4], R24 ;  /* 0x0039c41801007387 */ /* 0x0001e80000100800 */
[----:B------:R1:W-:Y:S04]  /*294e0*/  STL [R1+0x39c0], R25 ;  /* 0x0039c01901007387 */ /* 0x0003e80000100800 */
[----:B------:R2:W-:Y:S04]  /*294f0*/  STL [R1+0x39bc], R26 ;  /* 0x0039bc1a01007387 */ /* 0x0005e80000100800 */
[----:B------:R4:W-:Y:S04]  /*29500*/  STL [R1+0x39b8], R27 ;  /* 0x0039b81b01007387 */ /* 0x0009e80000100800 */
[----:B0-----:R-:W3:Y:S04]  /*29510*/  LDL.LU R24, [R1+0x10] ;  /* 0x0000100001187983 */ /* 0x001ee80000300800 */
[----:B-1----:R-:W3:Y:S04]  /*29520*/  LDL.LU R25, [R1+0x14] ;  /* 0x0000140001197983 */ /* 0x002ee80000300800 */
[----:B--2---:R-:W2:Y:S04]  /*29530*/  LDL.LU R26, [R1+0x18] ;  /* 0x00001800011a7983 */ /* 0x004ea80000300800 */
[----:B----4-:R-:W2:Y:S01]  /*29540*/  LDL.LU R27, [R1+0x1c] ;  /* 0x00001c00011b7983 */ /* 0x010ea20000300800 */
[----:B---3--:R-:W-:Y:S03]  /*29550*/  HMMA.16816.F32 R16, R4, R16, R12 ;  /* 0x000000100410723c */ /* 0x008fe6000000180c */
[----:B------:R-:W3:-:S15]  /*29560*/  LDL.LU.64 R12, [R1+0x3a48] ;  /* 0x003a4800010c7983 */ /* 0x000ede0000300a00 */
[----:B------:R-:W-:-:S05]  /*29570*/  NOP ;  /* 0x0000000000007918 */ /* 0x000fca0000000000 */
[----:B------:R-:W-:Y:S04]  /*29580*/  STL.64 [R1], R16 ;  /* 0x0000001001007387 */ /* 0x000fe80000100a00 */
[----:B------:R0:W-:Y:S04]  /*29590*/  STL.64 [R1+0x8], R18 ;  /* 0x0000081201007387 */ /* 0x0001e80000100a00 */
[----:B0-----:R-:W4:Y:S01]  /*295a0*/  LDL.LU.64 R18, [R1+0x3a40] ;  /* 0x003a400001127983 */ /* 0x001f220000300a00 */
[----:B------:R-:W-:Y:S01]  /*295b0*/  MOV R8, R23 ;  /* 0x0000001700087202 */ /* 0x000fe20000000f00 */
[----:B------:R-:W-:-:S02]  /*295c0*/  IMAD.MOV.U32 R9, RZ, RZ, R22 ;  /* 0x000000ffff097224 */ /* 0x000fc400078e0016 */
[----:B------:R-:W3:Y:S05]  /*295d0*/  LDL.LU.64 R16, [R1+0x3a38] ;  /* 0x003a380001107983 */ /* 0x000eea0000300a00 */
[----:B--2---:R-:W-:-:S15]  /*295e0*/  HMMA.16816.F32 R8, R4, R8, R24 ;  /* 0x000000080408723c */ /* 0x004fde0000001818 */
[----:B------:R-:W-:-:S09]  /*295f0*/  NOP ;  /* 0x0000000000007918 */ /* 0x000fd20000000000 */
[----:B------:R-:W-:Y:S01]  /*29600*/  MOV R27, R8 ;  /* 0x00000008001b7202 */ /* 0x000fe20000000f00 */
[----:B------:R-:W-:Y:S04]  /*29610*/  STL [R1+0x1c], R11 ;  /* 0x00001c0b01007387 */ /* 0x000fe80000100800 */
[----:B------:R0:W-:Y:S04]  /*29620*/  STL [R1+0x3a28], R27 ;  /* 0x003a281b01007387 */ /* 0x0001e80000100800 */
[----:B------:R-:W3:Y:S04]  /*29630*/  LDL.LU R24, [R1+0x30] ;  /* 0x0000300001187983 */ /* 0x000ee80000300800 */
[----:B------:R-:W3:Y:S04]  /*29640*/  LDL.LU R25, [R1+0x34] ;  /* 0x0000340001197983 */ /* 0x000ee80000300800 */
[----:B------:R-:W3:Y:S04]  /*29650*/  LDL.LU R26, [R1+0x38] ;  /* 0x00003800011a7983 */ /* 0x000ee80000300800 */
[----:B0-----:R-:W3:Y:S01]  /*29660*/  LDL.LU R27, [R1+0x3c] ;  /* 0x00003c00011b7983 */ /* 0x001ee20000300800 */
[----:B------:R-:W-:-:S02]  /*29670*/  MOV R22, R9 ;  /* 0x0000000900167202 */ /* 0x000fc40000000f00 */
[----:B------:R-:W-:Y:S02]  /*29680*/  MOV R23, R10 ;  /* 0x0000000a00177202 */ /* 0x000fe40000000f00 */
[----:B------:R-:W0:Y:S04]  /*29690*/  LDSM.16.MT88.4 R8, [R2+UR6+0x23000] ;  /* 0x023000060208783b */ /* 0x000e280008004200 */
[----:B------:R-:W-:Y:S04]  /*296a0*/  STL [R1+0x39c8], R22 ;  /* 0x0039c81601007387 */ /* 0x000fe80000100800 */
[----:B0-----:R-:W-:Y:S04]  /*296b0*/  STL.64 [R1+0x3930], R10 ;  /* 0x0039300a01007387 */ /* 0x001fe80000100a00 */
[----:B------:R-:W-:Y:S04]  /*296c0*/  STL.64 [R1+0x3928], R8 ;  /* 0x0039280801007387 */ /* 0x000fe80000100a00 */
[----:B----4-:R-:W0:Y:S04]  /*296d0*/  LDSM.16.M88.4 R8, [R19+UR6+0x180] ;  /* 0x000180061308783b */ /* 0x010e280008000200 */
[----:B0-----:R-:W-:Y:S04]  /*296e0*/  STL.64 [R1+0xc0], R8 ;  /* 0x0000c00801007387 */ /* 0x001fe80000100a00 */
[----:B------:R-:W-:Y:S04]  /*296f0*/  STL.64 [R1+0xc8], R10 ;  /* 0x0000c80a01007387 */ /* 0x000fe80000100a00 */
[----:B------:R-:W0:Y:S04]  /*29700*/  LDSM.16.M88.4 R8, [R19+UR6+0x8180] ;  /* 0x008180061308783b */ /* 0x000e280008000200 */
[----:B0-----:R0:W-:Y:S04]  /*29710*/  STL.64 [R1+0xd0], R8 ;  /* 0x0000d00801007387 */ /* 0x0011e80000100a00 */
[----:B------:R1:W-:Y:S01]  /*29720*/  STL.64 [R1+0xd8], R10 ;  /* 0x0000d80a01007387 */ /* 0x0003e20000100a00 */
[----:B0-----:R-:W-:Y:S01]  /*29730*/  IMAD.MOV.U32 R8, RZ, RZ, R28 ;  /* 0x000000ffff087224 */ /* 0x001fe200078e001c */
[----:B------:R-:W-:-:S02]  /*29740*/  MOV R9, R29 ;  /* 0x0000001d00097202 */ /* 0x000fc40000000f00 */
[----:B------:R-:W2:Y:S01]  /*29750*/  LDL.LU R28, [R1+0x3a34] ;  /* 0x003a3400011c7983 */ /* 0x000ea20000300800 */
[----:B-1----:R-:W-:-:S03]  /*29760*/  MOV R10, R0 ;  /* 0x00000000000a7202 */ /* 0x002fc60000000f00 */
[----:B------:R-:W4:Y:S04]  /*29770*/  LDL.LU R29, [R1+0x3a30] ;  /* 0x003a3000011d7983 */ /* 0x000f280000300800 */
[----:B------:R-:W4:Y:S01]  /*29780*/  LDL.LU R0, [R1+0x3a2c] ;  /* 0x003a2c0001007983 */ /* 0x000f220000300800 */
[----:B---3--:R-:W-:Y:S03]  /*29790*/  HMMA.16816.F32 R12, R4, R12, R24 ;  /* 0x0000000c040c723c */ /* 0x008fe60000001818 */
[----:B------:R-:W3:-:S15]  /*297a0*/  LDL.LU R27, [R1+0x3a28] ;  /* 0x003a2800011b7983 */ /* 0x000ede0000300800 */
[----:B------:R-:W-:-:S06]  /*297b0*/  NOP ;  /* 0x0000000000007918 */ /* 0x000fcc0000000000 */
[----:B------:R-:W-:Y:S02]  /*297c0*/  MOV R26, R15 ;  /* 0x0000000f001a7202 */ /* 0x000fe40000000f00 */
[----:B------:R-:W-:Y:S02]  /*297d0*/  MOV R24, R13 ;  /* 0x0000000d00187202 */ /* 0x000fe40000000f00 */
[----:B------:R-:W-:Y:S01]  /*297e0*/  MOV R25, R14 ;  /* 0x0000000e00197202 */ /* 0x000fe20000000f00 */
[----:B------:R-:W-:Y:S01]  /*297f0*/  IMAD.MOV.U32 R22, RZ, RZ, R12 ;  /* 0x000000ffff167224 */ /* 0x000fe200078e000c */
[----:B------:R-:W2:Y:S04]  /*29800*/  LDL.LU.64 R14, [R1+0x3a20] ;  /* 0x003a2000010e7983 */ /* 0x000ea80000300a00 */
[----:B------:R-:W4:Y:S01]  /*29810*/  LDL.LU.64 R12, [R1+0x3a18] ;  /* 0x003a1800010c7983 */ /* 0x000f220000300a00 */
[----:B------:R-:W-:-:S03]  /*29820*/  MOV R11, R3 ;  /* 0x00000003000b7202 */ /* 0x000fc60000000f00 */
[----:B---3--:R-:W-:Y:S04]  /*29830*/  STL.64 [R1+0x39d8], R26 ;  /* 0x0039d81a01007387 */ /* 0x008fe80000100a00 */
[----:B------:R-:W-:Y:S04]  /*29840*/  STL.64 [R1+0x39d0], R24 ;  /* 0x0039d01801007387 */ /* 0x000fe80000100a00 */
[----:B------:R-:W0:Y:S02]  /*29850*/  LDSM.16.M88.4 R24, [R19+UR6+0x10180] ;  /* 0x010180061318783b */ /* 0x000e240008000200 */
[----:B0-----:R-:W-:-:S02]  /*29860*/  IMAD.MOV.U32 R3, RZ, RZ, R25 ;  /* 0x000000ffff037224 */ /* 0x001fc400078e0019 */
[----:B------:R-:W-:Y:S04]  /*29870*/  STL [R1+0xe0], R24 ;  /* 0x0000e01801007387 */ /* 0x000fe80000100800 */
[----:B------:R-:W-:Y:S04]  /*29880*/  STL.64 [R1+0xe8], R26 ;  /* 0x0000e81a01007387 */ /* 0x000fe80000100a00 */
[----:B------:R-:W-:Y:S04]  /*29890*/  STL [R1+0x3938], R3 ;  /* 0x0039380301007387 */ /* 0x000fe80000100800 */
[----:B------:R0:W1:Y:S04]  /*298a0*/  LDSM.16.M88.4 R24, [R19+UR6+0x18180] ;  /* 0x018180061318783b */ /* 0x0000680008000200 */
[----:B0-----:R-:W3:Y:S01]  /*298b0*/  LDL.LU R19, [R1+0x3a10] ;  /* 0x003a100001137983 */ /* 0x001ee20000300800 */
[----:B------:R-:W-:-:S03]  /*298c0*/  LOP3.LUT R3, R2, 0x20, RZ, 0x3c, !PT ;  /* 0x0000002002037812 */ /* 0x000fc600078e3cff */
[----:B-1----:R4:W-:Y:S04]  /*298d0*/  STL.64 [R1+0x110], R24 ;  /* 0x0001101801007387 */ /* 0x0029e80000100a00 */
[----:B------:R2:W-:Y:S01]  /*298e0*/  STL.64 [R1+0x118], R26 ;  /* 0x0001181a01007387 */ /* 0x0005e20000100a00 */
[----:B----4-:R-:W-:-:S03]  /*298f0*/  MOV R24, R12 ;  /* 0x0000000c00187202 */ /* 0x010fc60000000f00 */
[----:B------:R-:W4:Y:S01]  /*29900*/  LDL.LU R12, [R1+0x3a0c] ;  /* 0x003a0c00010c7983 */ /* 0x000f220000300800 */
[----:B------:R-:W-:Y:S01]  /*29910*/  MOV R25, R13 ;  /* 0x0000000d00197202 */ /* 0x000fe20000000f00 */
[----:B--2---:R-:W-:Y:S01]  /*29920*/  IMAD.MOV.U32 R27, RZ, RZ, R15 ;  /* 0x000000ffff1b7224 */ /* 0x004fe200078e000f */
[----:B------:R-:W-:Y:S01]  /*29930*/  MOV R26, R14 ;  /* 0x0000000e001a7202 */ /* 0x000fe20000000f00 */
[----:B------:R-:W4:Y:S04]  /*29940*/  LDL.LU R13, [R1+0x3a08] ;  /* 0x003a0800010d7983 */ /* 0x000f280000300800 */
[----:B------:R-:W4:Y:S04]  /*29950*/  LDL.LU R14, [R1+0x3a04] ;  /* 0x003a0400010e7983 */ /* 0x000f280000300800 */
[----:B------:R-:W4:Y:S04]  /*29960*/  LDL.LU R15, [R1+0x3a00] ;  /* 0x003a0000010f7983 */ /* 0x000f280000300800 */
[----:B------:R0:W-:Y:S04]  /*29970*/  STL.64 [R1+0x39f8], R26 ;  /* 0x0039f81a01007387 */ /* 0x0001e80000100a00 */
[----:B------:R1:W-:Y:S01]  /*29980*/  STL.64 [R1+0x39f0], R24 ;  /* 0x0039f01801007387 */ /* 0x0003e20000100a00 */
[----:B0-----:R-:W-:Y:S01]  /*29990*/  MOV R26, R17 ;  /* 0x00000011001a7202 */ /* 0x001fe20000000f00 */
[----:B------:R-:W-:Y:S01]  /*299a0*/  IMAD.MOV.U32 R27, RZ, RZ, R16 ;  /* 0x000000ffff1b7224 */ /* 0x000fe200078e0010 */
[----:B-1----:R-:W-:Y:S01]  /*299b0*/  MOV R25, R18 ;  /* 0x0000001200197202 */ /* 0x002fe20000000f00 */
[----:B------:R-:W-:Y:S01]  /*299c0*/  HMMA.16816.F32 R8, R4, R20, R8 ;  /* 0x000000140408723c */ /* 0x000fe20000001808 */
[----:B------:R-:W-:Y:S04]  /*299d0*/  STL [R1+0x3770], R28 ;  /* 0x0037701c01007387 */ /* 0x000fe80000100800 */
[----:B------:R-:W-:Y:S04]  /*299e0*/  STL [R1+0x376c], R29 ;  /* 0x00376c1d01007387 */ /* 0x000fe80000100800 */
[----:B------:R-:W-:Y:S04]  /*299f0*/  STL [R1+0x3768], R0 ;  /* 0x0037680001007387 */ /* 0x000fe80000100800 */
[----:B------:R-:W-:Y:S01]  /*29a00*/  STL [R1+0x3940], R3 ;  /* 0x0039400301007387 */ /* 0x000fe20000100800 */
[----:B---3--:R-:W-:-:S03]  /*29a10*/  MOV R24, R19 ;  /* 0x0000001300187202 */ /* 0x008fc60000000f00 */
[----:B------:R-:W0:Y:S04]  /*29a20*/  LDSM.16.MT88.4 R16, [R3+UR6+0x23000] ;  /* 0x023000060310783b */ /* 0x000e280008004200 */
[----:B0-----:R0:W-:Y:S04]  /*29a30*/  STL.64 [R1+0x38d0], R18 ;  /* 0x0038d01201007387 */ /* 0x0011e80000100a00 */
[----:B------:R-:W-:Y:S04]  /*29a40*/  STL.64 [R1+0x38c8], R16 ;  /* 0x0038c81001007387 */ /* 0x000fe80000100a00 */
[----:B0-----:R-:W4:Y:S04]  /*29a50*/  LDL.LU.64 R18, [R1+0x98] ;  /* 0x0000980001127983 */ /* 0x001f280000300a00 */
[----:B------:R-:W2:Y:S04]  /*29a60*/  LDL.64 R6, [R1+0x88] ;  /* 0x0000880001067983 */ /* 0x000ea80000100a00 */
[----:B------:R0:W-:Y:S04]  /*29a70*/  STL [R1+0x394c], R8 ;  /* 0x00394c0801007387 */ /* 0x0001e80000100800 */
[----:B------:R1:W-:Y:S04]  /*29a80*/  STL [R1+0x3948], R9 ;  /* 0x0039480901007387 */ /* 0x0003e80000100800 */
[----:B------:R3:W-:Y:S04]  /*29a90*/  STL [R1+0x3944], R10 ;  /* 0x0039440a01007387 */ /* 0x0007e80000100800 */
[----:B------:R3:W-:Y:S04]  /*29aa0*/  STL [R1+0x393c], R11 ;  /* 0x00393c0b01007387 */ /* 0x0007e80000100800 */
[----:B0-----:R-:W2:Y:S04]  /*29ab0*/  LDL.LU R8, [R1+0x40] ;  /* 0x0000400001087983 */ /* 0x001ea80000300800 */
[----:B-1----:R-:W2:Y:S04]  /*29ac0*/  LDL.LU R9, [R1+0x44] ;  /* 0x0000440001097983 */ /* 0x002ea80000300800 */
[----:B---3--:R-:W3:Y:S04]  /*29ad0*/  LDL.LU R10, [R1+0x48] ;  /* 0x00004800010a7983 */ /* 0x008ee80000300800 */
[----:B------:R-:W3:Y:S01]  /*29ae0*/  LDL.LU R11, [R1+0x4c] ;  /* 0x00004c00010b7983 */ /* 0x000ee20000300800 */
[----:B----4-:R-:W-:Y:S01]  /*29af0*/  HMMA.16816.F32 R24, R12, R18, R24 ;  /* 0x000000120c18723c */ /* 0x010fe20000001818 */
[----:B--2---:R-:W-:-:S05]  /*29b00*/  MOV R29, R7 ;  /* 0x00000007001d7202 */ /* 0x004fca0000000f00 */
[----:B---3--:R-:W-:-:S15]  /*29b10*/  HMMA.16816.F32 R8, R12, R6, R8 ;  /* 0x000000060c08723c */ /* 0x008fde0000001808 */
[----:B------:R-:W-:-:S03]  /*29b20*/  NOP ;  /* 0x0000000000007918 */ /* 0x000fc60000000000 */
[----:B------:R-:W-:Y:S01]  /*29b30*/  MOV R17, R26 ;  /* 0x0000001a00117202 */ /* 0x000fe20000000f00 */
[----:B------:R-:W-:Y:S01]  /*29b40*/  IMAD.MOV.U32 R3, RZ, RZ, R24 ;  /* 0x000000ffff037224 */ /* 0x000fe200078e0018 */
[----:B------:R-:W-:-:S04]  /*29b50*/  MOV R16, R27 ;  /* 0x0000001b00107202 */ /* 0x000fc80000000f00 */
[----:B------:R-:W-:Y:S01]  /*29b60*/  MOV R7, R8 ;  /* 0x0000000800077202 */ /* 0x000fe20000000f00 */
[----:B------:R-:W-:Y:S01]  /*29b70*/  IMAD.MOV.U32 R5, RZ, RZ, R10 ;  /* 0x000000ffff057224 */ /* 0x000fe200078e000a */
[----:B------:R-:W-:Y:S02]  /*29b80*/  MOV R6, R9 ;  /* 0x0000000900067202 */ /* 0x000fe40000000f00 */
[----:B------:R-:W-:Y:S01]  /*29b90*/  MOV R4, R11 ;  /* 0x0000000b00047202 */ /* 0x000fe20000000f00 */
[----:B------:R-:W-:Y:S01]  /*29ba0*/  STL [R1+0x3950], R7 ;  /* 0x0039500701007387 */ /* 0x000fe20000100800 */
[----:B------:R-:W-:-:S03]  /*29bb0*/  MOV R11, R25 ;  /* 0x00000019000b7202 */ /* 0x000fc60000000f00 */
[----:B------:R0:W-:Y:S04]  /*29bc0*/  STL [R1+0x39e8], R6 ;  /* 0x0039e80601007387 */ /* 0x0001e80000100800 */
[----:B------:R-:W-:Y:S04]  /*29bd0*/  STL.64 [R1+0x39e0], R4 ;  /* 0x0039e00401007387 */ /* 0x000fe80000100a00 */
[----:B0-----:R-:W2:Y:S04]  /*29be0*/  LDL.LU.64 R6, [R1+0xa8] ;  /* 0x0000a80001067983 */ /* 0x001ea80000300a00 */
[----:B------:R-:W2:Y:S04]  /*29bf0*/  LDL.LU.64 R26, [R1+0x39f8] ;  /* 0x0039f800011a7983 */ /* 0x000ea80000300a00 */
[----:B------:R-:W2:Y:S01]  /*29c00*/  LDL.LU.64 R24, [R1+0x39f0] ;  /* 0x0039f00001187983 */ /* 0x000ea20000300a00 */
[----:B------:R-:W-:-:S03]  /*29c10*/  MOV R28, R18 ;  /* 0x00000012001c7202 */ /* 0x000fc60000000f00 */
[----:B------:R0:W-:Y:S01]  /*29c20*/  STL.64 [R1+0x3998], R16 ;  /* 0x0039981001007387 */ /* 0x0001e20000100a00 */
[----:B------:R-:W-:-:S03]  /*29c30*/  MOV R0, R19 ;  /* 0x0000001300007202 */ /* 0x000fc60000000f00 */
[----:B0-----:R-:W3:Y:S04]  /*29c40*/  LDL.LU R16, [R1] ;  /* 0x0000000001107983 */ /* 0x001ee80000300800 */
[----:B------:R-:W3:Y:S04]  /*29c50*/  LDL.LU R17, [R1+0x4] ;  /* 0x0000040001117983 */ /* 0x000ee80000300800 */
[----:B------:R-:W3:Y:S04]  /*29c60*/  LDL.LU R18, [R1+0x8] ;  /* 0x0000080001127983 */ /* 0x000ee80000300800 */
[----:B------:R-:W3:Y:S01]  /*29c70*/  LDL.LU R19, [R1+0xc] ;  /* 0x00000c0001137983 */ /* 0x000ee20000300800 */
[----:B--2---:R-:W-:Y:S06]  /*29c80*/  HMMA.16816.F32 R24, R12, R6, R24 ;  /* 0x000000060c18723c */ /* 0x004fec0000001818 */
[----:B------:R-:W-:Y:S01]  /*29c90*/  IMAD.MOV.U32 R21, RZ, RZ, R6 ;  /* 0x000000ffff157224 */ /* 0x000fe200078e0006 */
[----:B------:R-:W-:Y:S01]  /*29ca0*/  MOV R20, R7 ;  /* 0x0000000700147202 */ /* 0x000fe20000000f00 */
[----:B------:R-:W2:Y:S04]  /*29cb0*/  LDL.LU R6, [R1+0x39e8] ;  /* 0x0039e80001067983 */ /* 0x000ea80000300800 */
[----:B------:R-:W4:-:S12]  /*29cc0*/  LDL.LU.64 R4, [R1+0x39e0] ;  /* 0x0039e00001047983 */ /* 0x000f180000300a00 */
[----:B------:R-:W-:Y:S01]  /*29cd0*/  IMAD.MOV.U32 R9, RZ, RZ, R26 ;  /* 0x000000ffff097224 */ /* 0x000fe200078e001a */
[----:B------:R-:W-:Y:S02]  /*29ce0*/  MOV R10, R27 ;  /* 0x0000001b000a7202 */ /* 0x000fe40000000f00 */
[----:B------:R-:W-:Y:S01]  /*29cf0*/  MOV R7, R24 ;  /* 0x0000001800077202 */ /* 0x000fe20000000f00 */
[----:B------:R-:W3:Y:S01]  /*29d00*/  LDL.LU.64 R26, [R1+0x39d8] ;  /* 0x0039d800011a7983 */ /* 0x000ee20000300a00 */
[----:B------:R-:W-:-:S03]  /*29d10*/  MOV R8, R25 ;  /* 0x0000001900087202 */ /* 0x000fc60000000f00 */
[----:B------:R-:W2:Y:S04]  /*29d20*/  LDL.LU.64 R24, [R1+0x39d0] ;  /* 0x0039d00001187983 */ /* 0x000ea80000300a00 */
[----:B------:R-:W-:Y:S04]  /*29d30*/  STL.64 [R1+0x3970], R10 ;  /* 0x0039700a01007387 */ /* 0x000fe80000100a00 */
[----:B------:R0:W-:Y:S02]  /*29d40*/  STL.64 [R1+0x3968], R8 ;  /* 0x0039680801007387 */ /* 0x0001e40000100a00 */
[----:B0-----:R-:W-:-:S02]  /*29d50*/  MOV R8, R22 ;  /* 0x0000001600087202 */ /* 0x001fc40000000f00 */
[----:B------:R-:W4:Y:S01]  /*29d60*/  LDL.LU R22, [R1+0x39c8] ;  /* 0x0039c80001167983 */ /* 0x000f220000300800 */
[----:B---3--:R-:W-:Y:S01]  /*29d70*/  MOV R11, R26 ;  /* 0x0000001a000b7202 */ /* 0x008fe20000000f00 */
[----:B--2---:R-:W-:Y:S01]  /*29d80*/  IMAD.MOV.U32 R10, RZ, RZ, R25 ;  /* 0x000000ffff0a7224 */ /* 0x004fe200078e0019 */
[----:B------:R-:W-:Y:S02]  /*29d90*/  MOV R9, R24 ;  /* 0x0000001800097202 */ /* 0x000fe40000000f00 */
[----:B------:R-:W2:Y:S04]  /*29da0*/  LDL.LU R24, [R1+0x39c4] ;  /* 0x0039c40001187983 */ /* 0x000ea80000300800 */
[----:B------:R-:W2:Y:S04]  /*29db0*/  LDL.LU R25, [R1+0x39c0] ;  /* 0x0039c00001197983 */ /* 0x000ea80000300800 */
[----:B------:R-:W2:Y:S04]  /*29dc0*/  LDL.LU R26, [R1+0x39bc] ;  /* 0x0039bc00011a7983 */ /* 0x000ea80000300800 */
[----:B------:R0:W-:Y:S04]  /*29dd0*/  STL.64 [R1+0x3980], R10 ;  /* 0x0039800a01007387 */ /* 0x0001e80000100a00 */
[----:B------:R1:W-:Y:S01]  /*29de0*/  STL.64 [R1+0x3978], R8 ;  /* 0x0039780801007387 */ /* 0x0003e20000100a00 */
[----:B0-----:R-:W-:Y:S01]  /*29df0*/  IMAD.MOV.U32 R10, RZ, RZ, R23 ;  /* 0x000000ffff0a7224 */ /* 0x001fe200078e0017 */
[----:B-1----:R-:W-:-:S02]  /*29e00*/  MOV R8, R27 ;  /* 0x0000001b00087202 */ /* 0x002fc40000000f00 */
[----:B------:R-:W2:Y:S01]  /*29e10*/  LDL.LU R27, [R1+0x39b8] ;  /* 0x0039b800011b7983 */ /* 0x000ea20000300800 */
[----:B----4-:R-:W-:-:S03]  /*29e20*/  MOV R9, R22 ;  /* 0x0000001600097202 */ /* 0x010fc60000000f00 */
[----:B------:R-:W2:Y:S04]  /*29e30*/  LDL.LU R22, [R1+0x39b4] ;  /* 0x0039b40001167983 */ /* 0x000ea80000300800 */
[----:B------:R-:W2:Y:S04]  /*29e40*/  LDL.LU R23, [R1+0x39b0] ;  /* 0x0039b00001177983 */ /* 0x000ea80000300800 */
[----:B------:R-:W3:Y:S04]  /*29e50*/  LDL.LU R11, [R1+0x1c] ;  /* 0x00001c00010b7983 */ /* 0x000ee80000300800 */
[----:B---3--:R0:W-:Y:S04]  /*29e60*/  STL.64 [R1+0x3990], R10 ;  /* 0x0039900a01007387 */ /* 0x0081e80000100a00 */
[----:B------:R-:W-:Y:S01]  /*29e70*/  STL.64 [R1+0x3988], R8 ;  /* 0x0039880801007387 */ /* 0x000fe20000100a00 */
[----:B--2---:R-:W-:Y:S03]  /*29e80*/  HMMA.16816.F32 R24, R12, R22, R24 ;  /* 0x000000160c18723c */ /* 0x004fe60000001818 */
[----:B0-----:R-:W2:Y:S04]  /*29e90*/  LDL.LU R10, [R1+0x88] ;  /* 0x00008800010a7983 */ /* 0x001ea80000300800 */
[----:B------:R0:W-:Y:S04]  /*29ea0*/  STL.64 [R1+0x3960], R6 ;  /* 0x0039600601007387 */ /* 0x0001e80000100a00 */
[----:B------:R1:W-:Y:S01]  /*29eb0*/  STL.64 [R1+0x3958], R4 ;  /* 0x0039580401007387 */ /* 0x0003e20000100a00 */
[----:B0-----:R-:W-:-:S02]  /*29ec0*/  MOV R6, R21 ;  /* 0x0000001500067202 */ /* 0x001fc40000000f00 */
[----:B------:R-:W-:Y:S01]  /*29ed0*/  MOV R7, R20 ;  /* 0x0000001400077202 */ /* 0x000fe20000000f00 */
[----:B-1----:R-:W-:Y:S01]  /*29ee0*/  IMAD.MOV.U32 R5, RZ, RZ, R22 ;  /* 0x000000ffff057224 */ /* 0x002fe200078e0016 */
[----:B------:R-:W-:Y:S02]  /*29ef0*/  MOV R4, R23 ;  /* 0x0000001700047202 */ /* 0x000fe40000000f00 */
[----:B------:R-:W2:Y:S04]  /*29f00*/  LDL.LU.64 R22, [R1+0x39a8] ;  /* 0x0039a80001167983 */ /* 0x000ea80000300a00 */
[----:B------:R-:W2:Y:S01]  /*29f10*/  LDL.LU.64 R20, [R1+0x39a0] ;  /* 0x0039a00001147983 */ /* 0x000ea20000300a00 */
[----:B------:R-:W-:-:S03]  /*29f20*/  MOV R11, R29 ;  /* 0x0000001d000b7202 */ /* 0x000fc60000000f00 */
[----:B------:R-:W-:Y:S04]  /*29f30*/  STL [R1+0x38e0], R25 ;  /* 0x0038e01901007387 */ /* 0x000fe80000100800 */
[----:B------:R-:W-:Y:S04]  /*29f40*/  STL [R1+0x38dc], R26 ;  /* 0x0038dc1a01007387 */ /* 0x000fe80000100800 */
[----:B------:R-:W-:Y:S01]  /*29f50*/  STL [R1+0x38d8], R27 ;  /* 0x0038d81b01007387 */ /* 0x000fe20000100800 */
[----:B--2---:R-:W-:Y:S03]  /*29f60*/  HMMA.16816.F32 R8, R20, R10, R16 ;  /* 0x0000000a1408723c */ /* 0x004fe60000001810 */
[----:B------:R-:W2:-:S15]  /*29f70*/  LDL.LU.64 R16, [R1+0x3998] ;  /* 0x0039980001107983 */ /* 0x000e9e0000300a00 */
[----:B------:R-:W-:-:S05]  /*29f80*/  NOP ;  /* 0x0000000000007918 */ /* 0x000fca0000000000 */
[----:B------:R0:W-:Y:S01]  /*29f90*/  STL.64 [R1], R8 ;  /* 0x0000000801007387 */ /* 0x0001e20000100a00 */
[----:B------:R-:W-:Y:S01]  /*29fa0*/  IMAD.MOV.U32 R19, RZ, RZ, R10 ;  /* 0x000000ffff137224 */ /* 0x000fe200078e000a */
[----:B------:R-:W-:Y:S02]  /*29fb0*/  MOV R18, R11 ;  /* 0x0000000b00127202 */ /* 0x000fe40000000f00 */
[----:B------:R-:W3:Y:S04]  /*29fc0*/  LDL.LU.64 R10, [R1+0x3990] ;  /* 0x00399000010a7983 */ /* 0x000ee80000300a00 */
[----:B0-----:R-:W3:Y:S01]  /*29fd0*/  LDL.LU.64 R8, [R1+0x3988] ;  /* 0x0039880001087983 */ /* 0x001ee20000300a00 */
[----:B------:R-:W-:Y:S02]  /*29fe0*/  MOV R14, R28 ;  /* 0x0000001c000e7202 */ /* 0x000fe40000000f00 */
[----:B------:R-:W-:-:S07]  /*29ff0*/  MOV R15, R0 ;  /* 0x00000000000f7202 */ /* 0x000fce0000000f00 */
[----:B---3--:R-:W-:Y:S01]  /*2a000*/  HMMA.16816.F32 R12, R20, R14, R8 ;  /* 0x0000000e140c723c */ /* 0x008fe20000001808 */
[----:B------:R-:W3:Y:S04]  /*2a010*/  LDL.LU.64 R10, [R1+0x3980] ;  /* 0x00398000010a7983 */ /* 0x000ee80000300a00 */
[----:B------:R-:W3:-:S15]  /*2a020*/  LDL.LU.64 R8, [R1+0x3978] ;  /* 0x0039780001087983 */ /* 0x000ede0000300a00 */
[----:B------:R-:W-:-:S03]  /*2a030*/  NOP ;  /* 0x0000000000007918 */ /* 0x000fc60000000000 */
[----:B------:R-:W-:Y:S01]  /*2a040*/  STL [R1+0x10], R12 ;  /* 0x0000100c01007387 */ /* 0x000fe20000100800 */
[----:B------:R-:W-:Y:S01]  /*2a050*/  MOV R29, R13 ;  /* 0x0000000d001d7202 */ /* 0x000fe20000000f00 */
[----:B------:R-:W-:Y:S01]  /*2a060*/  IMAD.MOV.U32 R0, RZ, RZ, R15 ;  /* 0x000000ffff007224 */ /* 0x000fe200078e000f */
[----:B------:R-:W-:Y:S02]  /*2a070*/  MOV R28, R14 ;  /* 0x0000000e001c7202 */ /* 0x000fe40000000f00 */
[----:B------:R-:W0:Y:S04]  /*2a080*/  LDSM.16.MT88.4 R12, [R2+UR6+0x23400] ;  /* 0x02340006020c783b */ /* 0x000e280008004200 */
[----:B0-----:R0:W-:Y:S02]  /*2a090*/  STL.64 [R1+0x3878], R14 ;  /* 0x0038780e01007387 */ /* 0x0011e40000100a00 */
[----:B0-----:R-:W-:-:S02]  /*2a0a0*/  MOV R14, R5 ;  /* 0x00000005000e7202 */ /* 0x001fc40000000f00 */
[----:B------:R-:W-:Y:S01]  /*2a0b0*/  MOV R15, R4 ;  /* 0x00000004000f7202 */ /* 0x000fe20000000f00 */
[----:B------:R-:W-:Y:S01]  /*2a0c0*/  STL.64 [R1+0x3870], R12 ;  /* 0x0038700c01007387 */ /* 0x000fe20000100a00 */
[----:B---3--:R-:W-:Y:S03]  /*2a0d0*/  HMMA.16816.F32 R4, R20, R6, R8 ;  /* 0x000000061404723c */ /* 0x008fe60000001808 */
[----:B------:R-:W3:Y:S04]  /*2a0e0*/  LDL.LU.64 R10, [R1+0x3970] ;  /* 0x00397000010a7983 */ /* 0x000ee80000300a00 */
[----:B------:R-:W4:-:S15]  /*2a0f0*/  LDL.LU.64 R8, [R1+0x3968] ;  /* 0x0039680001087983 */ /* 0x000f1e0000300a00 */
[----:B------:R-:W-:-:S01]  /*2a100*/  NOP ;  /* 0x0000000000007918 */ /* 0x000fc20000000000 */
[----:B------:R0:W-:Y:S01]  /*2a110*/  STL [R1+0x3c], R7 ;  /* 0x00003c0701007387 */ /* 0x0001e20000100800 */
[----:B------:R-:W-:-:S03]  /*2a120*/  MOV R27, R6 ;  /* 0x00000006001b7202 */ /* 0x000fc60000000f00 */
[----:B0-----:R-:W2:Y:S01]  /*2a130*/  LDL.LU.64 R6, [R1+0x3960] ;  /* 0x0039600001067983 */ /* 0x001ea20000300a00 */
[----:B------:R-:W-:Y:S01]  /*2a140*/  IMAD.MOV.U32 R26, RZ, RZ, R5 ;  /* 0x000000ffff1a7224 */ /* 0x000fe200078e0005 */
[----:B------:R-:W-:Y:S02]  /*2a150*/  MOV R25, R4 ;  /* 0x0000000400197202 */ /* 0x000fe40000000f00 */
[----:B------:R-:W2:Y:S04]  /*2a160*/  LDL.LU.64 R4, [R1+0x3958] ;  /* 0x0039580001047983 */ /* 0x000ea80000300a00 */
[----:B------:R3:W-:Y:S04]  /*2a170*/  STL.64 [R1+0x38f0], R26 ;  /* 0x0038f01a01007387 */ /* 0x0007e80000100a00 */
[----:B------:R0:W-:Y:S01]  /*2a180*/  STL.64 [R1+0x38e8], R24 ;  /* 0x0038e81801007387 */ /* 0x0001e20000100a00 */
[----:B---3--:R-:W-:Y:S01]  /*2a190*/  MOV R27, R10 ;  /* 0x0000000a001b7202 */ /* 0x008fe20000000f00 */
[----:B----4-:R-:W-:Y:S01]  /*2a1a0*/  IMAD.MOV.U32 R26, RZ, RZ, R9 ;  /* 0x000000ffff1a7224 */ /* 0x010fe200078e0009 */
[----:B0-----:R-:W-:-:S02]  /*2a1b0*/  MOV R25, R8 ;  /* 0x0000000800197202 */ /* 0x001fc40000000f00 */
[----:B--2---:R-:W-:Y:S02]  /*2a1c0*/  MOV R24, R7 ;  /* 0x0000000700187202 */ /* 0x004fe40000000f00 */
[----:B------:R-:W2:Y:S04]  /*2a1d0*/  LDL.LU R7, [R1+0x3950] ;  /* 0x0039500001077983 */ /* 0x000ea80000300800 */
[----:B------:R-:W3:Y:S04]  /*2a1e0*/  LDL.LU R8, [R1+0x394c] ;  /* 0x00394c0001087983 */ /* 0x000ee80000300800 */
[----:B------:R-:W3:Y:S04]  /*2a1f0*/  LDL.LU R9, [R1+0x3948] ;  /* 0x0039480001097983 */ /* 0x000ee80000300800 */
[----:B------:R-:W3:Y:S04]  /*2a200*/  LDL.LU R10, [R1+0x3944] ;  /* 0x00394400010a7983 */ /* 0x000ee80000300800 */
[----:B------:R-:W-:Y:S04]  /*2a210*/  STL.64 [R1+0x3900], R26 ;  /* 0x0039001a01007387 */ /* 0x000fe80000100a00 */
[----:B------:R0:W-:Y:S02]  /*2a220*/  STL.64 [R1+0x38f8], R24 ;  /* 0x0038f81801007387 */ /* 0x0001e40000100a00 */
[----:B0-----:R-:W-:-:S02]  /*2a230*/  MOV R24, R3 ;  /* 0x0000000300187202 */ /* 0x001fc40000000f00 */
[----:B------:R-:W4:Y:S01]  /*2a240*/  LDL.LU R3, [R1+0x3940] ;  /* 0x0039400001037983 */ /* 0x000f220000300800 */
[----:B------:R-:W-:Y:S01]  /*2a250*/  IMAD.MOV.U32 R26, RZ, RZ, R17 ;  /* 0x000000ffff1a7224 */ /* 0x000fe200078e0011 */
[----:B------:R-:W-:Y:S02]  /*2a260*/  MOV R27, R16 ;  /* 0x00000010001b7202 */ /* 0x000fe40000000f00 */
[----:B------:R-:W-:Y:S02]  /*2a270*/  MOV R25, R11 ;  /* 0x0000000b00197202 */ /* 0x000fe40000000f00 */
[----:B------:R-:W3:Y:S04]  /*2a280*/  LDL.LU R11, [R1+0x393c] ;  /* 0x00393c00010b7983 */ /* 0x000ee80000300800 */
[----:B------:R0:W-:Y:S04]  /*2a290*/  STL.64 [R1+0x3918], R26 ;  /* 0x0039181a01007387 */ /* 0x0001e80000100a00 */
[----:B------:R1:W-:Y:S01]  /*2a2a0*/  STL.64 [R1+0x3910], R24 ;  /* 0x0039101801007387 */ /* 0x0003e20000100a00 */
[----:B0-----:R-:W-:Y:S01]  /*2a2b0*/  IMAD.MOV.U32 R26, RZ, RZ, R5 ;  /* 0x000000ffff1a7224 */ /* 0x001fe200078e0005 */
[----:B-1----:R-:W-:-:S02]  /*2a2c0*/  MOV R25, R6 ;  /* 0x0000000600197202 */ /* 0x002fc40000000f00 */
[----:B------:R-:W-:Y:S02]  /*2a2d0*/  MOV R27, R4 ;  /* 0x00000004001b7202 */ /* 0x000fe40000000f00 */
[----:B--2---:R-:W-:Y:S02]  /*2a2e0*/  MOV R24, R7 ;  /* 0x0000000700187202 */ /* 0x004fe40000000f00 */
[----:B----4-:R0:W1:Y:S04]  /*2a2f0*/  LDSM.16.MT88.4 R4, [R3+UR6+0x23400] ;  /* 0x023400060304783b */ /* 0x0100680008004200 */
[----:B0-----:R-:W2:Y:S04]  /*2a300*/  LDL.LU R3, [R1+0x3938] ;  /* 0x0039380001037983 */ /* 0x001ea80000300800 */
[----:B-1----:R-:W-:Y:S04]  /*2a310*/  STL [R1+0x385c], R5 ;  /* 0x00385c0501007387 */ /* 0x002fe80000100800 */
[----:B------:R-:W-:Y:S04]  /*2a320*/  STL [R1+0x3858], R6 ;  /* 0x0038580601007387 */ /* 0x000fe80000100800 */
[----:B------:R-:W-:Y:S04]  /*2a330*/  STL [R1+0x381c], R7 ;  /* 0x00381c0701007387 */ /* 0x000fe80000100800 */
[----:B------:R0:W-:Y:S04]  /*2a340*/  STL [R1+0x3908], R4 ;  /* 0x0039080401007387 */ /* 0x0001e80000100800 */
[----:B0-----:R-:W4:Y:S01]  /*2a350*/  LDL.LU.64 R4, [R1+0xd0] ;  /* 0x0000d00001047983 */ /* 0x001f220000300a00 */
[----:B---3--:R-:W-:Y:S03]  /*2a360*/  HMMA.16816.F32 R12, R20, R14, R8 ;  /* 0x0000000e140c723c */ /* 0x008fe60000001808 */
[----:B----4-:R0:W-:Y:S04]  /*2a370*/  STL.64 [R1+0x3920], R4 ;  /* 0x0039200401007387 */ /* 0x0101e80000100a00 */
[----:B0-----:R-:W3:Y:S04]  /*2a380*/  LDL.LU.64 R4, [R1+0xc0] ;  /* 0x0000c00001047983 */ /* 0x001ee80000300a00 */
[----:B------:R-:W3:Y:S04]  /*2a390*/  LDL.LU.64 R10, [R1+0x3930] ;  /* 0x00393000010a7983 */ /* 0x000ee80000300a00 */
[----:B------:R-:W3:Y:S08]  /*2a3a0*/  LDL.LU.64 R8, [R1+0x3928] ;  /* 0x0039280001087983 */ /* 0x000ef00000300a00 */
[----:B------:R-:W-:Y:S04]  /*2a3b0*/  STL.64 [R1+0x3888], R14 ;  /* 0x0038880e01007387 */ /* 0x000fe80000100a00 */
[----:B------:R0:W-:Y:S04]  /*2a3c0*/  STL.64 [R1+0x3880], R12 ;  /* 0x0038800c01007387 */ /* 0x0001e80000100a00 */
[----:B0-----:R-:W4:Y:S04]  /*2a3d0*/  LDL.LU R12, [R1+0xe0] ;  /* 0x0000e000010c7983 */ /* 0x001f280000300800 */
[----:B------:R-:W4:Y:S01]  /*2a3e0*/  LDL.LU.64 R16, [R1+0x110] ;  /* 0x0001100001107983 */ /* 0x000f220000300a00 */
[----:B--2---:R-:W-:Y:S01]  /*2a3f0*/  MOV R13, R3 ;  /* 0x00000003000d7202 */ /* 0x004fe20000000f00 */
[----:B---3--:R-:W-:Y:S06]  /*2a400*/  HMMA.16816.F32 R24, R8, R4, R24 ;  /* 0x000000040818723c */ /* 0x008fec0000001818 */
[----:B------:R-:W-:Y:S01]  /*2a410*/  MOV R21, R4 ;  /* 0x0000000400157202 */ /* 0x000fe20000000f00 */
[----:B------:R-:W-:-:S02]  /*2a420*/  IMAD.MOV.U32 R20, RZ, RZ, R5 ;  /* 0x000000ffff147224 */ /* 0x000fc400078e0005 */
[----:B------:R-:W2:-:S14]  /*2a430*/  LDL.LU.64 R4, [R1+0x3920] ;  /* 0x0039200001047983 */ /* 0x000e9c0000300a00 */
[----:B------:R0:W-:Y:S01]  /*2a440*/  STL [R1+0x40], R24 ;  /* 0x0000401801007387 */ /* 0x0001e20000100800 */
[----:B------:R-:W-:Y:S02]  /*2a450*/  MOV R15, R26 ;  /* 0x0000001a000f7202 */ /* 0x000fe40000000f00 */
[----:B------:R-:W-:Y:S02]  /*2a460*/  MOV R14, R27 ;  /* 0x0000001b000e7202 */ /* 0x000fe40000000f00 */
[----:B------:R-:W-:Y:S01]  /*2a470*/  MOV R3, R25 ;  /* 0x0000001900037202 */ /* 0x000fe20000000f00 */
[----:B------:R-:W3:Y:S04]  /*2a480*/  LDL.LU.64 R26, [R1+0x3918] ;  /* 0x00391800011a7983 */ /* 0x000ee80000300a00 */
[----:B0-----:R-:W3:Y:S01]  /*2a490*/  LDL.LU.64 R24, [R1+0x3910] ;  /* 0x0039100001187983 */ /* 0x001ee20000300a00 */
[----:B--2---:R-:W-:Y:S01]  /*2a4a0*/  IMAD.MOV.U32 R23, RZ, RZ, R4 ;  /* 0x000000ffff177224 */ /* 0x004fe200078e0004 */
[----:B------:R-:W-:Y:S01]  /*2a4b0*/  MOV R22, R5 ;  /* 0x0000000500167202 */ /* 0x000fe20000000f00 */
[----:B---3--:R-:W-:Y:S01]  /*2a4c0*/  HMMA.16816.F32 R24, R8, R4, R24 ;  /* 0x000000040818723c */ /* 0x008fe20000001818 */
[----:B------:R-:W2:-:S15]  /*2a4d0*/  LDL.LU R4, [R1+0x3908] ;  /* 0x0039080001047983 */ /* 0x000e9e0000300800 */
[----:B------:R-:W-:-:S07]  /*2a4e0*/  NOP ;  /* 0x0000000000007918 */ /* 0x000fce0000000000 */
[----:B------:R0:W-:Y:S01]  /*2a4f0*/  STL [R1+0x68], R26 ;  /* 0x0000681a01007387 */ /* 0x0001e20000100800 */
[----:B------:R-:W-:Y:S01]  /*2a500*/  IMAD.MOV.U32 R7, RZ, RZ, R27 ;  /* 0x000000ffff077224 */ /* 0x000fe200078e001b */
[----:B------:R-:W-:Y:S02]  /*2a510*/  MOV R5, R24 ;  /* 0x0000001800057202 */ /* 0x000fe40000000f00 */
[----:B------:R-:W-:Y:S01]  /*2a520*/  MOV R6, R25 ;  /* 0x0000001900067202 */ /* 0x000fe20000000f00 */
[----:B0-----:R-:W4:Y:S04]  /*2a530*/  LDL.LU.64 R26, [R1+0x3900] ;  /* 0x00390000011a7983 */ /* 0x001f280000300a00 */
[----:B------:R-:W4:Y:S04]  /*2a540*/  LDL.LU.64 R24, [R1+0x38f8] ;  /* 0x0038f80001187983 */ /* 0x000f280000300a00 */
[----:B------:R-:W-:Y:S04]  /*2a550*/  STL.64 [R1+0x3868], R6 ;  /* 0x0038680601007387 */ /* 0x000fe80000100a00 */
[----:B--2---:R0:W-:Y:S02]  /*2a560*/  STL.64 [R1+0x3860], R4 ;  /* 0x0038600401007387 */ /* 0x0041e40000100a00 */
[----:B0-----:R-:W-:-:S02]  /*2a570*/  MOV R4, R23 ;  /* 0x0000001700047202 */ /* 0x001fc40000000f00 */
[----:B------:R-:W-:Y:S01]  /*2a580*/  MOV R5, R22 ;  /* 0x0000001600057202 */ /* 0x000fe20000000f00 */
[----:B----4-:R-:W-:Y:S04]  /*2a590*/  HMMA.16816.F32 R24, R8, R12, R24 ;  /* 0x0000000c0818723c */ /* 0x010fe80000001818 */
[----:B------:R0:W-:Y:S02]  /*2a5a0*/  STL.64 [R1+0x38b0], R4 ;  /* 0x0038b00401007387 */ /* 0x0001e40000100a00 */
[----:B0-----:R-:W-:Y:S01]  /*2a5b0*/  MOV R4, R21 ;  /* 0x0000001500047202 */ /* 0x001fe20000000f00 */
[----:B------:R-:W-:-:S15]  /*2a5c0*/  IMAD.MOV.U32 R5, RZ, RZ, R20 ;  /* 0x000000ffff057224 */ /* 0x000fde00078e0014 */
[----:B------:R-:W-:-:S02]  /*2a5d0*/  NOP ;  /* 0x0000000000007918 */ /* 0x000fc40000000000 */
[----:B------:R-:W-:Y:S01]  /*2a5e0*/  MOV R21, R26 ;  /* 0x0000001a00157202 */ /* 0x000fe20000000f00 */
[----:B------:R-:W-:Y:S01]  /*2a5f0*/  IMAD.MOV.U32 R20, RZ, RZ, R27 ;  /* 0x000000ffff147224 */ /* 0x000fe200078e001b */
[----:B------:R-:W-:Y:S02]  /*2a600*/  MOV R23, R24 ;  /* 0x0000001800177202 */ /* 0x000fe40000000f00 */
[----:B------:R-:W-:Y:S01]  /*2a610*/  MOV R22, R25 ;  /* 0x0000001900167202 */ /* 0x000fe20000000f00 */
[----:B------:R-:W2:Y:S04]  /*2a620*/  LDL.LU.64 R26, [R1+0x38f0] ;  /* 0x0038f000011a7983 */ /* 0x000ea80000300a00 */
[----:B------:R-:W3:Y:S04]  /*2a630*/  LDL.LU.64 R24, [R1+0x38e8] ;  /* 0x0038e80001187983 */ /* 0x000ee80000300a00 */
[----:B------:R-:W-:Y:S04]  /*2a640*/  STL.64 [R1+0x38a0], R12 ;  /* 0x0038a00c01007387 */ /* 0x000fe80000100a00 */
[----:B------:R-:W-:Y:S04]  /*2a650*/  STL.64 [R1+0x3898], R22 ;  /* 0x0038981601007387 */ /* 0x000fe80000100a00 */
[----:B------:R2:W-:Y:S02]  /*2a660*/  STL.64 [R1+0x3890], R20 ;  /* 0x0038901401007387 */ /* 0x0005e40000100a00 */
[----:B--2---:R-:W-:-:S02]  /*2a670*/  MOV R21, R26 ;  /* 0x0000001a00157202 */ /* 0x004fc40000000f00 */
[----:B---3--:R-:W-:Y:S02]  /*2a680*/  MOV R20, R25 ;  /* 0x0000001900147202 */ /* 0x008fe40000000f00 */
[----:B------:R-:W-:Y:S01]  /*2a690*/  MOV R22, R27 ;  /* 0x0000001b00167202 */ /* 0x000fe20000000f00 */
[----:B------:R-:W2:Y:S04]  /*2a6a0*/  LDL.LU R25, [R1+0x38e0] ;  /* 0x0038e00001197983 */ /* 0x000ea80000300800 */
[----:B------:R-:W2:Y:S04]  /*2a6b0*/  LDL.LU R26, [R1+0x38dc] ;  /* 0x0038dc00011a7983 */ /* 0x000ea80000300800 */
[----:B------:R-:W2:Y:S04]  /*2a6c0*/  LDL.LU R27, [R1+0x38d8] ;  /* 0x0038d800011b7983 */ /* 0x000ea80000300800 */
[----:B------:R-:W3:Y:S01]  /*2a6d0*/  LDL.LU R23, [R1+0x3c] ;  /* 0x00003c0001177983 */ /* 0x000ee20000300800 */
[----:B------:R-:W-:-:S02]  /*2a6e0*/  MOV R13, R16 ;  /* 0x00000010000d7202 */ /* 0x000fc40000000f00 */
[----:B------:R-:W-:Y:S01]  /*2a6f0*/  MOV R12, R17 ;  /* 0x00000011000c7202 */ /* 0x000fe20000000f00 */
[----:B---3--:R0:W-:Y:S04]  /*2a700*/  STL.64 [R1+0x38c0], R22 ;  /* 0x0038c01601007387 */ /* 0x0081e80000100a00 */
[----:B------:R1:W-:Y:S01]  /*2a710*/  STL.64 [R1+0x38b8], R20 ;  /* 0x0038b81401007387 */ /* 0x0003e20000100a00 */
[----:B--2---:R-:W-:Y:S01]  /*2a720*/  HMMA.16816.F32 R24, R8, R16, R24 ;  /* 0x000000100818723c */ /* 0x004fe20000001818 */
[----:B0-----:R-:W-:Y:S02]  /*2a730*/  IMAD.MOV.U32 R22, RZ, RZ, R19 ;  /* 0x000000ffff167224 */ /* 0x001fe400078e0013 */
[----:B-1----:R-:W2:Y:S04]  /*2a740*/  LDL.LU R20, [R1] ;  /* 0x0000000001147983 */ /* 0x002ea80000300800 */
[----:B------:R-:W2:Y:S01]  /*2a750*/  LDL.LU R21, [R1+0x4] ;  /* 0x0000040001157983 */ /* 0x000ea20000300800 */
[----:B------:R-:W-:-:S03]  /*2a760*/  MOV R23, R18 ;  /* 0x0000001200177202 */ /* 0x000fc60000000f00 */
[----:B------:R-:W2:Y:S04]  /*2a770*/  LDL.LU.64 R18, [R1+0x38d0] ;  /* 0x0038d00001127983 */ /* 0x000ea80000300a00 */
[----:B------:R-:W2:Y:S04]  /*2a780*/  LDL.LU.64 R16, [R1+0x38c8] ;  /* 0x0038c80001107983 */ /* 0x000ea80000300a00 */
[----:B------:R-:W3:Y:S04]  /*2a790*/  LDL.LU R8, [R1+0x10] ;  /* 0x0000100001087983 */ /* 0x000ee80000300800 */
[----:B------:R-:W-:Y:S04]  /*2a7a0*/  STL [R1+0x3840], R26 ;  /* 0x0038401a01007387 */ /* 0x000fe80000100800 */
[----:B------:R-:W-:Y:S01]  /*2a7b0*/  STL [R1+0x383c], R27 ;  /* 0x00383c1b01007387 */ /* 0x000fe20000100800 */
[----:B--2---:R-:W-:Y:S03]  /*2a7c0*/  HMMA.16816.F32 R4, R16, R4, R20 ;  /* 0x000000041004723c */ /* 0x004fe60000001814 */
[----:B------:R-:W2:Y:S04]  /*2a7d0*/  LDL.LU.64 R22, [R1+0x38c0] ;  /* 0x0038c00001167983 */ /* 0x000ea80000300a00 */
[----:B------:R-:W2:-:S15]  /*2a7e0*/  LDL.LU.64 R20, [R1+0x38b8] ;  /* 0x0038b80001147983 */ /* 0x000e9e0000300a00 */
[----:B------:R-:W-:-:S01]  /*2a7f0*/  NOP ;  /* 0x0000000000007918 */ /* 0x000fc20000000000 */
[----:B------:R0:W-:Y:S04]  /*2a800*/  STL.64 [R1], R4 ;  /* 0x0000000401007387 */ /* 0x0001e80000100a00 */
[----:B------:R3:W-:Y:S04]  /*2a810*/  STL.64 [R1+0x8], R6 ;  /* 0x0000080601007387 */ /* 0x0007e80000100a00 */
[----:B0-----:R-:W3:Y:S01]  /*2a820*/  LDL.LU.64 R4, [R1+0x38b0] ;  /* 0x0038b00001047983 */ /* 0x001ee20000300a00 */
[----:B------:R-:W-:Y:S01]  /*2a830*/  IMAD.MOV.U32 R9, RZ, RZ, R29 ;  /* 0x000000ffff097224 */ /* 0x000fe200078e001d */
[----:B------:R-:W-:-:S02]  /*2a840*/  MOV R10, R28 ;  /* 0x0000001c000a7202 */ /* 0x000fc40000000f00 */
[----:B------:R-:W-:-:S07]  /*2a850*/  MOV R11, R0 ;  /* 0x00000000000b7202 */ /* 0x000fce0000000f00 */
[----:B---3--:R-:W-:Y:S01]  /*2a860*/  HMMA.16816.F32 R4, R16, R4, R8 ;  /* 0x000000041004723c */ /* 0x008fe20000001808 */
[----:B------:R-:W0:-:S15]  /*2a870*/  LDSM.16.MT88.4 R8, [R2+UR6+0x23800] ;  /* 0x023800060208783b */ /* 0x000e1e0008004200 */
[----:B------:R-:W-:-:S07]  /*2a880*/  NOP ;  /* 0x0000000000007918 */ /* 0x000fce0000000000 */
[----:B------:R1:W-:Y:S01]  /*2a890*/  STL [R1+0x10], R4 ;  /* 0x0000100401007387 */ /* 0x0003e20000100800 */
[----:B------:R-:W-:Y:S02]  /*2a8a0*/  MOV R29, R5 ;  /* 0x00000005001d7202 */ /* 0x000fe40000000f00 */
[----:B------:R-:W-:Y:S01]  /*2a8b0*/  MOV R5, R3 ;  /* 0x0000000300057202 */ /* 0x000fe20000000f00 */
[----:B-1----:R-:W3:Y:S04]  /*2a8c0*/  LDL.LU R4, [R1+0x40] ;  /* 0x0000400001047983 */ /* 0x002ee80000300800 */
[----:B------:R-:W4:Y:S01]  /*2a8d0*/  LDL.LU R3, [R1+0x38a8] ;  /* 0x0038a80001037983 */ /* 0x000f220000300800 */
[----:B------:R-:W-:Y:S01]  /*2a8e0*/  MOV R0, R7 ;  /* 0x0000000700007202 */ /* 0x000fe20000000f00 */
[----:B------:R-:W-:-:S04]  /*2a8f0*/  IMAD.MOV.U32 R28, RZ, RZ, R6 ;  /* 0x000000ffff1c7224 */ /* 0x000fc800078e0006 */
[----:B------:R-:W-:Y:S04]  /*2a900*/  STL [R1+0x3838], R0 ;  /* 0x0038380001007387 */ /* 0x000fe80000100800 */
[----:B------:R-:W-:Y:S04]  /*2a910*/  STL [R1+0x3834], R28 ;  /* 0x0038341c01007387 */ /* 0x000fe80000100800 */
[----:B------:R-:W-:Y:S04]  /*2a920*/  STL [R1+0x3830], R29 ;  /* 0x0038301d01007387 */ /* 0x000fe80000100800 */
[----:B0-----:R-:W-:Y:S04]  /*2a930*/  STL.64 [R1+0x37c8], R10 ;  /* 0x0037c80a01007387 */ /* 0x001fe80000100a00 */
[----:B------:R0:W-:Y:S01]  /*2a940*/  STL.64 [R1+0x37c0], R8 ;  /* 0x0037c00801007387 */ /* 0x0001e20000100a00 */
[----:B------:R-:W-:Y:S01]  /*2a950*/  MOV R6, R15 ;  /* 0x0000000f00067202 */ /* 0x000fe20000000f00 */
[----:B------:R-:W-:Y:S01]  /*2a960*/  IMAD.MOV.U32 R7, RZ, RZ, R14 ;  /* 0x000000ffff077224 */ /* 0x000fe200078e000e */
[----:B0-----:R-:W-:-:S02]  /*2a970*/  MOV R8, R13 ;  /* 0x0000000d00087202 */ /* 0x001fc40000000f00 */
[----:B------:R-:W-:Y:S02]  /*2a980*/  MOV R9, R12 ;  /* 0x0000000c00097202 */ /* 0x000fe40000000f00 */
[----:B----4-:R-:W0:Y:S04]  /*2a990*/  LDSM.16.M88.4 R12, [R3+UR6+0x180] ;  /* 0x00018006030c783b */ /* 0x010e280008000200 */
[----:B0-----:R-:W-:Y:S04]  /*2a9a0*/  STL.64 [R1+0x90], R12 ;  /* 0x0000900c01007387 */ /* 0x001fe80000100a00 */
[----:B------:R-:W-:Y:S04]  /*2a9b0*/  STL.64 [R1+0x98], R14 ;  /* 0x0000980e01007387 */ /* 0x000fe80000100a00 */
[----:B------:R-:W0:Y:S04]  /*2a9c0*/  LDSM.16.M88.4 R12, [R3+UR6+0x8180] ;  /* 0x00818006030c783b */ /* 0x000e280008000200 */
[----:B0-----:R0:W-:Y:S04]  /*2a9d0*/  STL.64 [R1+0xa0], R12 ;  /* 0x0000a00c01007387 */ /* 0x0011e80000100a00 */
[----:B------:R2:W-:Y:S04]  /*2a9e0*/  STL.64 [R1+0xa8], R14 ;  /* 0x0000a80e01007387 */ /* 0x0005e80000100a00 */
[----:B0-----:R-:W2:Y:S02]  /*2a9f0*/  LDL.LU.64 R12, [R1+0x38a0] ;  /* 0x0038a000010c7983 */ /* 0x001ea40000300a00 */
[----:B--2---:R-:W-:Y:S02]  /*2aa00*/  HMMA.16816.F32 R12, R16, R12, R20 ;  /* 0x0000000c100c723c */ /* 0x004fe40000001814 */
[----:B------:R-:W2:Y:S04]  /*2aa10*/  LDL.LU.64 R22, [R1+0x3898] ;  /* 0x0038980001167983 */ /* 0x000ea80000300a00 */
[----:B------:R-:W4:-:S15]  /*2aa20*/  LDL.LU.64 R20, [R1+0x3890] ;  /* 0x0038900001147983 */ /* 0x000f1e0000300a00 */
[----:B------:R-:W-:-:S02]  /*2aa30*/  NOP ;  /* 0x0000000000007918 */ /* 0x000fc40000000000 */
[----:B------:R0:W-:Y:S01]  /*2aa40*/  STL [R1+0x38], R14 ;  /* 0x0000380e01007387 */ /* 0x0001e20000100800 */
[----:B------:R-:W-:Y:S02]  /*2aa50*/  MOV R0, R15 ;  /* 0x0000000f00007202 */ /* 0x000fe40000000f00 */
[----:B------:R-:W-:Y:S01]  /*2aa60*/  MOV R26, R12 ;  /* 0x0000000c001a7202 */ /* 0x000fe20000000f00 */
[----:B------:R-:W-:Y:S01]  /*2aa70*/  IMAD.MOV.U32 R27, RZ, RZ, R13 ;  /* 0x000000ffff1b7224 */ /* 0x000fe200078e000d */
[----:B0-----:R-:W3:Y:S04]  /*2aa80*/  LDL.LU.64 R14, [R1+0x3888] ;  /* 0x00388800010e7983 */ /* 0x001ee80000300a00 */
[----:B------:R-:W3:Y:S04]  /*2aa90*/  LDL.LU.64 R12, [R1+0x3880] ;  /* 0x00388000010c7983 */ /* 0x000ee80000300a00 */
[----:B------:R-:W-:Y:S04]  /*2aaa0*/  STL.64 [R1+0x3850], R26 ;  /* 0x0038501a01007387 */ /* 0x000fe80000100a00 */
[----:B------:R-:W-:Y:S04]  /*2aab0*/  STL.64 [R1+0x3848], R24 ;  /* 0x0038481801007387 */ /* 0x000fe80000100a00 */
[----:B------:R-:W0:Y:S04]  /*2aac0*/  LDSM.16.M88.4 R24, [R3+UR6+0x10180] ;  /* 0x010180060318783b */ /* 0x000e280008000200 */
[----:B0-----:R-:W-:Y:S04]  /*2aad0*/  STL.64 [R1+0xb0], R24 ;  /* 0x0000b01801007387 */ /* 0x001fe80000100a00 */
[----:B------:R-:W-:Y:S04]  /*2aae0*/  STL.64 [R1+0xb8], R26 ;  /* 0x0000b81a01007387 */ /* 0x000fe80000100a00 */
[----:B------:R-:W0:Y:S04]  /*2aaf0*/  LDSM.16.M88.4 R24, [R3+UR6+0x18180] ;  /* 0x018180060318783b */ /* 0x000e280008000200 */
[----:B0-----:R-:W-:Y:S04]  /*2ab00*/  STL.64 [R1+0x100], R24 ;  /* 0x0001001801007387 */ /* 0x001fe80000100a00 */
[----:B------:R-:W-:Y:S04]  /*2ab10*/  STL.64 [R1+0x108], R26 ;  /* 0x0001081a01007387 */ /* 0x000fe80000100a00 */
[----:B------:R0:W-:Y:S02]  /*2ab20*/  STL [R1+0x3608], R3 ;  /* 0x0036080301007387 */ /* 0x0001e40000100800 */
[----:B0-----:R-:W-:-:S02]  /*2ab30*/  LOP3.LUT R3, R2, 0x20, RZ, 0x3c, !PT ;  /* 0x0000002002037812 */ /* 0x001fc400078e3cff */
[----:B------:R-:W-:Y:S04]  /*2ab40*/  STL [R1+0x3818], R2 ;  /* 0x0038180201007387 */ /* 0x000fe80000100800 */
[----:B------:R-:W-:Y:S01]  /*2ab50*/  STL [R1+0x37d8], R3 ;  /* 0x0037d80301007387 */ /* 0x000fe20000100800 */
[----:B--2---:R-:W-:Y:S02]  /*2ab60*/  MOV R24, R23 ;  /* 0x0000001700187202 */ /* 0x004fe40000000f00 */
[----:B------:R-:W-:Y:S01]  /*2ab70*/  MOV R25, R22 ;  /* 0x0000001600197202 */ /* 0x000fe20000000f00 */
[----:B----4-:R-:W-:Y:S01]  /*2ab80*/  IMAD.MOV.U32 R26, RZ, RZ, R21 ;  /* 0x000000ffff1a7224 */ /* 0x010fe200078e0015 */
[----:B------:R-:W-:Y:S02]  /*2ab90*/  MOV R27, R20 ;  /* 0x00000014001b7202 */ /* 0x000fe40000000f00 */
[----:B------:R-:W0:Y:S01]  /*2aba0*/  LDSM.16.MT88.4 R20, [R3+UR6+0x23800] ;  /* 0x023800060314783b */ /* 0x000e220008004200 */
[----:B---3--:R-:W-:Y:S03]  /*2abb0*/  HMMA.16816.F32 R8, R16, R8, R12 ;  /* 0x000000081008723c */ /* 0x008fe6000000180c */
[----:B0-----:R0:W-:Y:S04]  /*2abc0*/  STL.64 [R1+0x3760], R22 ;  /* 0x0037601601007387 */ /* 0x0011e80000100a00 */
[----:B------:R1:W-:Y:S04]  /*2abd0*/  STL.64 [R1+0x3758], R20 ;  /* 0x0037581401007387 */ /* 0x0003e80000100a00 */
[----:B0-----:R-:W2:Y:S04]  /*2abe0*/  LDL.LU.64 R22, [R1+0xc8] ;  /* 0x0000c80001167983 */ /* 0x001ea80000300a00 */
[----:B------:R-:W2:Y:S04]  /*2abf0*/  LDL.LU.64 R14, [R1+0x3878] ;  /* 0x00387800010e7983 */ /* 0x000ea80000300a00 */
[----:B------:R-:W2:Y:S04]  /*2ac00*/  LDL.LU.64 R12, [R1+0x3870] ;  /* 0x00387000010c7983 */ /* 0x000ea80000300a00 */
[----:B------:R-:W3:Y:S04]  /*2ac10*/  LDL.LU.64 R18, [R1+0xd8] ;  /* 0x0000d80001127983 */ /* 0x000ee80000300a00 */
[----:B------:R-:W-:Y:S04]  /*2ac20*/  STL [R1+0x37dc], R9 ;  /* 0x0037dc0901007387 */ /* 0x000fe80000100800 */
[----:B------:R-:W-:Y:S04]  /*2ac30*/  STL [R1+0x37d4], R10 ;  /* 0x0037d40a01007387 */ /* 0x000fe80000100800 */
[----:B------:R-:W-:Y:S01]  /*2ac40*/  STL [R1+0x37d0], R11 ;  /* 0x0037d00b01007387 */ /* 0x000fe20000100800 */
[----:B--2---:R-:W-:-:S15]  /*2ac50*/  HMMA.16816.F32 R4, R12, R22, R4 ;  /* 0x000000160c04723c */ /* 0x004fde0000001804 */
[----:B------:R-:W-:-:S08]  /*2ac60*/  NOP ;  /* 0x0000000000007918 */ /* 0x000fd00000000000 */
[----:B------:R0:W-:Y:S01]  /*2ac70*/  STL.64 [R1+0x58], R6 ;  /* 0x0000580601007387 */ /* 0x0001e20000100a00 */
[----:B-1----:R-:W-:Y:S01]  /*2ac80*/  IMAD.MOV.U32 R20, RZ, RZ, R4 ;  /* 0x000000ffff147224 */ /* 0x002fe200078e0004 */
[----:B------:R-:W-:Y:S02]  /*2ac90*/  MOV R21, R5 ;  /* 0x0000000500157202 */ /* 0x000fe40000000f00 */
[----:B0-----:R-:W2:Y:S04]  /*2aca0*/  LDL.LU.64 R6, [R1+0x3868] ;  /* 0x0038680001067983 */ /* 0x001ea80000300a00 */
[----:B------:R-:W4:Y:S04]  /*2acb0*/  LDL.LU.64 R4, [R1+0x3860] ;  /* 0x0038600001047983 */ /* 0x000f280000300a00 */
[----:B------:R2:W-:Y:S01]  /*2acc0*/  STL.64 [R1+0x3810], R20 ;  /* 0x0038101401007387 */ /* 0x0005e20000100a00 */
[----:B------:R-:W-:-:S02]  /*2acd0*/  MOV R28, R22 ;  /* 0x00000016001c7202 */ /* 0x000fc40000000f00 */
[----:B------:R-:W-:Y:S02]  /*2ace0*/  MOV R29, R23 ;  /* 0x00000017001d7202 */ /* 0x000fe40000000f00 */
[----:B--2---:R-:W-:Y:S02]  /*2acf0*/  MOV R21, R6 ;  /* 0x0000000600157202 */ /* 0x004fe40000000f00 */
[----:B----4-:R-:W-:Y:S02]  /*2ad00*/  MOV R20, R5 ;  /* 0x0000000500147202 */ /* 0x010fe40000000f00 */
[----:B------:R-:W2:Y:S04]  /*2ad10*/  LDL.LU R5, [R1+0x385c] ;  /* 0x00385c0001057983 */ /* 0x000ea80000300800 */
[----:B------:R-:W4:Y:S04]  /*2ad20*/  LDL.LU R6, [R1+0x3858] ;  /* 0x0038580001067983 */ /* 0x000f280000300800 */
[----:B------:R-:W2:Y:S01]  /*2ad30*/  LDL.LU R22, [R1+0x68] ;  /* 0x0000680001167983 */ /* 0x000ea20000300800 */
[----:B------:R-:W-:Y:S01]  /*2ad40*/  IMAD.MOV.U32 R23, RZ, RZ, R7 ;  /* 0x000000ffff177224 */ /* 0x000fe200078e0007 */
[----:B---3--:R-:W-:-:S02]  /*2ad50*/  MOV R7, R18 ;  /* 0x0000001200077202 */ /* 0x008fc40000000f00 */
[----:B------:R-:W-:-:S04]  /*2ad60*/  MOV R2, R19 ;  /* 0x0000001300027202 */ /* 0x000fc80000000f00 */
[----:B--2---:R-:W-:Y:S01]  /*2ad70*/  HMMA.16816.F32 R20, R12, R18, R20 ;  /* 0x000000120c14723c */ /* 0x004fe20000001814 */
[----:B----4-:R0:W-:Y:S04]  /*2ad80*/  STL.64 [R1+0x3828], R6 ;  /* 0x0038280601007387 */ /* 0x0101e80000100a00 */
[----:B------:R-:W-:Y:S04]  /*2ad90*/  STL.64 [R1+0x3820], R4 ;  /* 0x0038200401007387 */ /* 0x000fe80000100a00 */
[----:B0-----:R-:W2:-:S15]  /*2ada0*/  LDL.LU.64 R6, [R1+0x118] ;  /* 0x0001180001067983 */ /* 0x001e9e0000300a00 */
[----:B------:R-:W-:Y:S01]  /*2adb0*/  MOV R19, R20 ;  /* 0x0000001400137202 */ /* 0x000fe20000000f00 */
[----:B------:R-:W-:Y:S01]  /*2adc0*/  IMAD.MOV.U32 R18, RZ, RZ, R21 ;  /* 0x000000ffff127224 */ /* 0x000fe200078e0015 */
[----:B------:R-:W-:Y:S02]  /*2add0*/  MOV R17, R22 ;  /* 0x0000001600117202 */ /* 0x000fe40000000f00 */
[----:B------:R-:W-:Y:S01]  /*2ade0*/  MOV R16, R23 ;  /* 0x0000001700107202 */ /* 0x000fe20000000f00 */
[----:B------:R-:W3:Y:S04]  /*2adf0*/  LDL.LU R20, [R1] ;  /* 0x0000000001147983 */ /* 0x000ee80000300800 */
[----:B------:R-:W3:Y:S04]  /*2ae00*/  LDL.LU R21, [R1+0x4] ;  /* 0x0000040001157983 */ /* 0x000ee80000300800 */
[----:B------:R-:W3:Y:S04]  /*2ae10*/  LDL.LU R22, [R1+0x8] ;  /* 0x0000080001167983 */ /* 0x000ee80000300800 */
[----:B------:R-:W3:Y:S04]  /*2ae20*/  LDL.LU R23, [R1+0xc] ;  /* 0x00000c0001177983 */ /* 0x000ee80000300800 */
[----:B------:R0:W-:Y:S04]  /*2ae30*/  STL.64 [R1+0x37e8], R18 ;  /* 0x0037e81201007387 */ /* 0x0001e80000100a00 */
[----:B------:R-:W-:Y:S04]  /*2ae40*/  STL.64 [R1+0x37e0], R16 ;  /* 0x0037e01001007387 */ /* 0x000fe80000100a00 */
[----:B0-----:R-:W4:Y:S04]  /*2ae50*/  LDL.LU R18, [R1+0xe8] ;  /* 0x0000e80001127983 */ /* 0x001f280000300800 */
[----:B------:R-:W4:Y:S02]  /*2ae60*/  LDL.LU R19, [R1+0xec] ;  /* 0x0000ec0001137983 */ /* 0x000f240000300800 */
[----:B----4-:R-:W-:-:S15]  /*2ae70*/  HMMA.16816.F32 R24, R12, R18, R24 ;  /* 0x000000120c18723c */ /* 0x010fde0000001818 */
[----:B------:R-:W-:-:S09]  /*2ae80*/  NOP ;  /* 0x0000000000007918 */ /* 0x000fd20000000000 */
[----:B------:R-:W-:Y:S02]  /*2ae90*/  MOV R10, R26 ;  /* 0x0000001a000a7202 */ /* 0x000fe40000000f00 */
[----:B------:R-:W-:Y:S02]  /*2aea0*/  MOV R11, R27 ;  /* 0x0000001b000b7202 */ /* 0x000fe40000000f00 */
[----:B------:R-:W4:Y:S01]  /*2aeb0*/  LDL.LU.64 R26, [R1+0x3850] ;  /* 0x00385000011a7983 */ /* 0x000f220000300a00 */
[----:B------:R-:W-:Y:S01]  /*2aec0*/  MOV R9, R24 ;  /* 0x0000001800097202 */ /* 0x000fe20000000f00 */
[----:B------:R-:W-:Y:S02]  /*2aed0*/  IMAD.MOV.U32 R3, RZ, RZ, R25 ;  /* 0x000000ffff037224 */ /* 0x000fe400078e0019 */
[----:B------:R-:W3:Y:S04]  /*2aee0*/  LDL.LU.64 R24, [R1+0x3848] ;  /* 0x0038480001187983 */ /* 0x000ee80000300a00 */
[----:B------:R-:W-:Y:S04]  /*2aef0*/  STL.64 [R1+0x37f8], R10 ;  /* 0x0037f80a01007387 */ /* 0x000fe80000100a00 */
[----:B------:R4:W-:Y:S02]  /*2af00*/  STL.64 [R1+0x37f0], R8 ;  /* 0x0037f00801007387 */ /* 0x0009e40000100a00 */
[----:B----4-:R-:W-:Y:S01]  /*2af10*/  MOV R8, R26 ;  /* 0x0000001a00087202 */ /* 0x010fe20000000f00 */
[----:B------:R-:W-:Y:S01]  /*2af20*/  IMAD.MOV.U32 R9, RZ, RZ, R27 ;  /* 0x000000ffff097224 */ /* 0x000fe200078e001b */
[----:B------:R-:W3:Y:S04]  /*2af30*/  LDL.LU R26, [R1+0x3840] ;  /* 0x00384000011a7983 */ /* 0x000ee80000300800 */
[----:B------:R-:W3:Y:S04]  /*2af40*/  LDL.LU R27, [R1+0x383c] ;  /* 0x00383c00011b7983 */ /* 0x000ee80000300800 */
[----:B------:R-:W4:Y:S01]  /*2af50*/  LDL.LU R10, [R1+0x38] ;  /* 0x00003800010a7983 */ /* 0x000f220000300800 */
[----:B------:R-:W-:-:S03]  /*2af60*/  MOV R11, R0 ;  /* 0x00000000000b7202 */ /* 0x000fc60000000f00 */
[----:B------:R-:W3:Y:S01]  /*2af70*/  LDL.LU R0, [R1+0x3838] ;  /* 0x0038380001007983 */ /* 0x000ee20000300800 */
[----:B--2---:R-:W-:Y:S01]  /*2af80*/  IMAD.MOV.U32 R17, RZ, RZ, R6 ;  /* 0x000000ffff117224 */ /* 0x004fe200078e0006 */
[----:B------:R-:W-:Y:S02]  /*2af90*/  MOV R16, R7 ;  /* 0x0000000700107202 */ /* 0x000fe40000000f00 */
[----:B----4-:R0:W-:Y:S04]  /*2afa0*/  STL.64 [R1+0x3808], R10 ;  /* 0x0038080a01007387 */ /* 0x0101e80000100a00 */
[----:B------:R-:W-:Y:S01]  /*2afb0*/  STL.64 [R1+0x3800], R8 ;  /* 0x0038000801007387 */ /* 0x000fe20000100a00 */
[----:B---3--:R-:W-:Y:S01]  /*2afc0*/  HMMA.16816.F32 R24, R12, R6, R24 ;  /* 0x000000060c18723c */ /* 0x008fe20000001818 */
[----:B0-----:R-:W-:-:S02]  /*2afd0*/  MOV R10, R28 ;  /* 0x0000001c000a7202 */ /* 0x001fc40000000f00 */
[----:B------:R-:W-:Y:S01]  /*2afe0*/  MOV R11, R29 ;  /* 0x0000001d000b7202 */ /* 0x000fe20000000f00 */
[----:B------:R-:W2:Y:S04]  /*2aff0*/  LDL.LU R28, [R1+0x3834] ;  /* 0x00383400011c7983 */ /* 0x000ea80000300800 */
[----:B------:R-:W3:Y:S04]  /*2b000*/  LDL.LU R29, [R1+0x3830] ;  /* 0x00383000011d7983 */ /* 0x000ee80000300800 */
[----:B------:R-:W4:Y:S04]  /*2b010*/  LDL.LU.64 R6, [R1+0x3828] ;  /* 0x0038280001067983 */ /* 0x000f280000300a00 */
[----:B------:R-:W2:Y:S01]  /*2b020*/  LDL.LU.64 R4, [R1+0x3820] ;  /* 0x0038200001047983 */ /* 0x000ea20000300a00 */
[----:B------:R-:W-:-:S02]  /*2b030*/  MOV R15, R2 ;  /* 0x00000002000f7202 */ /* 0x000fc40000000f00 */
[----:B----4-:R-:W-:Y:S02]  /*2b040*/  MOV R14, R7 ;  /* 0x00000007000e7202 */ /* 0x010fe40000000f00 */
[----:B------:R-:W4:Y:S04]  /*2b050*/  LDL.LU R7, [R1+0x381c] ;  /* 0x00381c0001077983 */ /* 0x000f280000300800 */
[----:B------:R-:W4:Y:S04]  /*2b060*/  LDL.LU R2, [R1+0x3818] ;  /* 0x0038180001027983 */ /* 0x000f280000300800 */
[----:B------:R0:W-:Y:S04]  /*2b070*/  STL [R1+0x3780], R24 ;  /* 0x0037801801007387 */ /* 0x0001e80000100800 */
[----:B------:R3:W-:Y:S04]  /*2b080*/  STL [R1+0x377c], R25 ;  /* 0x00377c1901007387 */ /* 0x0007e80000100800 */
[----:B------:R-:W-:Y:S04]  /*2b090*/  STL [R1+0x3778], R26 ;  /* 0x0037781a01007387 */ /* 0x000fe80000100800 */
[----:B------:R1:W-:Y:S04]  /*2b0a0*/  STL [R1+0x3774], R27 ;  /* 0x0037741b01007387 */ /* 0x0003e80000100800 */
[----:B0-----:R-:W4:Y:S01]  /*2b0b0*/  LDL.LU R24, [R1+0x10] ;  /* 0x0000100001187983 */ /* 0x001f220000300800 */
[----:B---3--:R-:W-:Y:S01]  /*2b0c0*/  IMAD.MOV.U32 R25, RZ, RZ, R29 ;  /* 0x000000ffff197224 */ /* 0x008fe200078e001d */
[----:B-1----:R-:W-:-:S02]  /*2b0d0*/  MOV R27, R0 ;  /* 0x00000000001b7202 */ /* 0x002fc40000000f00 */
[----:B--2---:R-:W-:Y:S01]  /*2b0e0*/  MOV R26, R28 ;  /* 0x0000001c001a7202 */ /* 0x004fe20000000f00 */
[----:B----4-:R-:W-:Y:S01]  /*2b0f0*/  HMMA.16816.F32 R8, R4, R10, R20 ;  /* 0x0000000a0408723c */ /* 0x010fe20000001814 */
[----:B------:R-:W2:-:S15]  /*2b100*/  LDL.LU.64 R20, [R1+0x3810] ;  /* 0x0038100001147983 */ /* 0x000e9e0000300a00 */
[----:B------:R-:W-:-:S08]  /*2b110*/  NOP ;  /* 0x0000000000007918 */ /* 0x000fd00000000000 */
[----:B------:R-:W-:Y:S02]  /*2b120*/  MOV R23, R10 ;  /* 0x0000000a00177202 */ /* 0x000fe40000000f00 */
[----:B------:R-:W-:Y:S02]  /*2b130*/  MOV R22, R11 ;  /* 0x0000000b00167202 */ /* 0x000fe40000000f00 */
[----:B------:R-:W-:Y:S01]  /*2b140*/  MOV R29, R8 ;  /* 0x00000008001d7202 */ /* 0x000fe20000000f00 */
[----:B------:R-:W-:Y:S01]  /*2b150*/  IMAD.MOV.U32 R0, RZ, RZ, R9 ;  /* 0x000000ffff007224 */ /* 0x000fe200078e0009 */
[----:B------:R-:W3:Y:S04]  /*2b160*/  LDL.LU.64 R10, [R1+0x3808] ;  /* 0x00380800010a7983 */ /* 0x000ee80000300a00 */
[----:B------:R-:W3:Y:S01]  /*2b170*/  LDL.LU.64 R8, [R1+0x3800] ;  /* 0x0038000001087983 */ /* 0x000ee20000300a00 */
[----:B------:R-:W-:-:S15]  /*2b180*/  HMMA.16816.F32 R12, R4, R14, R24 ;  /* 0x0000000e040c723c */ /* 0x000fde0000001818 */
[----:B------:R-:W-:-:S09]  /*2b190*/  NOP ;  /* 0x0000000000007918 */ /* 0x000fd20000000000 */
[----:B------:R-:W-:Y:S01]  /*2b1a0*/  MOV R25, R12 ;  /* 0x0000000c00197202 */ /* 0x000fe20000000f00 */
[----:B------:R-:W-:Y:S01]  /*2b1b0*/  IMAD.MOV.U32 R26, RZ, RZ, R13 ;  /* 0x000000ffff1a7224 */ /* 0x000fe200078e000d */
[----:B------:R-:W-:Y:S02]  /*2b1c0*/  MOV R27, R14 ;  /* 0x0000000e001b7202 */ /* 0x000fe40000000f00 */
[----:B------:R-:W-:Y:S02]  /*2b1d0*/  MOV R28, R15 ;  /* 0x0000000f001c7202 */ /* 0x000fe40000000f00 */
[----:B------:R-:W0:Y:S04]  /*2b1e0*/  LDSM.16.MT88.4 R12, [R2+UR6+0x23c00] ;  /* 0x023c0006020c783b */ /* 0x000e280008004200 */
[----:B------:R-:W-:Y:S04]  /*2b1f0*/  STL [R1+0x378c], R23 ;  /* 0x00378c1701007387 */ /* 0x000fe80000100800 */
[----:B------:R-:W-:Y:S04]  /*2b200*/  STL [R1+0x3788], R0 ;  /* 0x0037880001007387 */ /* 0x000fe80000100800 */
[----:B------:R-:W-:Y:S04]  /*2b210*/  STL [R1+0x3784], R29 ;  /* 0x0037841d01007387 */ /* 0x000fe80000100800 */
[----:B0-----:R0:W-:Y:S04]  /*2b220*/  STL.64 [R1+0x36f8], R14 ;  /* 0x0036f80e01007387 */ /* 0x0011e80000100a00 */
[----:B------:R-:W-:Y:S01]  /*2b230*/  STL.64 [R1+0x36f0], R12 ;  /* 0x0036f00c01007387 */ /* 0x000fe20000100a00 */
[----:B0-----:R-:W-:Y:S01]  /*2b240*/  MOV R14, R17 ;  /* 0x00000011000e7202 */ /* 0x001fe20000000f00 */
[----:B------:R-:W-:-:S02]  /*2b250*/  IMAD.MOV.U32 R15, RZ, RZ, R16 ;  /* 0x000000ffff0f7224 */ /* 0x000fc400078e0010 */
[----:B---3--:R-:W-:Y:S01]  /*2b260*/  HMMA.16816.F32 R16, R4, R18, R8 ;  /* 0x000000120410723c */ /* 0x008fe20000001808 */
[----:B------:R-:W3:Y:S04]  /*2b270*/  LDL.LU.64 R10, [R1+0x37f8] ;  /* 0x0037f800010a7983 */ /* 0x000ee80000300a00 */
[----:B------:R-:W4:-:S15]  /*2b280*/  LDL.LU.64 R8, [R1+0x37f0] ;  /* 0x0037f00001087983 */ /* 0x000f1e0000300a00 */
[----:B------:R-:W-:-:S04]  /*2b290*/  NOP ;  /* 0x0000000000007918 */ /* 0x000fc80000000000 */
[----:B------:R-:W-:Y:S02]  /*2b2a0*/  MOV R23, R16 ;  /* 0x0000001000177202 */ /* 0x000fe40000000f00 */
[----:B------:R-:W-:Y:S01]  /*2b2b0*/  MOV R29, R18 ;  /* 0x00000012001d7202 */ /* 0x000fe20000000f00 */
[----:B------:R-:W-:Y:S01]  /*2b2c0*/  IMAD.MOV.U32 R24, RZ, RZ, R19 ;  /* 0x000000ffff187224 */ /* 0x000fe200078e0013 */
[----:B------:R-:W-:Y:S01]  /*2b2d0*/  MOV R0, R17 ;  /* 0x0000001100007202 */ /* 0x000fe20000000f00 */
[----:B------:R-:W2:Y:S04]  /*2b2e0*/  LDL.LU.64 R18, [R1+0x37e8] ;  /* 0x0037e80001127983 */ /* 0x000ea80000300a00 */
[----:B------:R-:W2:Y:S04]  /*2b2f0*/  LDL.LU.64 R16, [R1+0x37e0] ;  /* 0x0037e00001107983 */ /* 0x000ea80000300a00 */
[----:B------:R0:W-:Y:S04]  /*2b300*/  STL.64 [R1+0x37b8], R22 ;  /* 0x0037b81601007387 */ /* 0x0001e80000100a00 */
[----:B0-----:R-:W2:Y:S04]  /*2b310*/  LDL.LU R22, [R1+0x58] ;  /* 0x0000580001167983 */ /* 0x001ea80000300800 */
[----:B------:R-:W2:Y:S04]  /*2b320*/  LDL.LU R23, [R1+0x5c] ;  /* 0x00005c0001177983 */ /* 0x000ea80000300800 */
[----:B------:R-:W-:Y:S04]  /*2b330*/  STL.64 [R1+0x3798], R26 ;  /* 0x0037981a01007387 */ /* 0x000fe80000100a00 */
[----:B------:R0:W-:Y:S02]  /*2b340*/  STL.64 [R1+0x3790], R24 ;  /* 0x0037901801007387 */ /* 0x0001e40000100a00 */
[----:B0-----:R-:W-:-:S02]  /*2b350*/  MOV R25, R3 ;  /* 0x0000000300197202 */ /* 0x001fc40000000f00 */
[----:B----4-:R-:W-:Y:S02]  /*2b360*/  MOV R24, R9 ;  /* 0x0000000900187202 */ /* 0x010fe40000000f00 */
[----:B------:R-:W4:Y:S04]  /*2b370*/  LDL.LU R9, [R1+0x37dc] ;  /* 0x0037dc0001097983 */ /* 0x000f280000300800 */
[----:B------:R-:W4:Y:S01]  /*2b380*/  LDL.LU R3, [R1+0x37d8] ;  /* 0x0037d80001037983 */ /* 0x000f220000300800 */
[----:B---3--:R-:W-:Y:S01]  /*2b390*/  MOV R26, R10 ;  /* 0x0000000a001a7202 */ /* 0x008fe20000000f00 */
[----:B------:R-:W-:Y:S02]  /*2b3a0*/  IMAD.MOV.U32 R27, RZ, RZ, R11 ;  /* 0x000000ffff1b7224 */ /* 0x000fe400078e000b */
[----:B------:R-:W3:Y:S04]  /*2b3b0*/  LDL.LU R10, [R1+0x37d4] ;  /* 0x0037d400010a7983 */ /* 0x000ee80000300800 */
[----:B------:R-:W3:Y:S04]  /*2b3c0*/  LDL.LU R11, [R1+0x37d0] ;  /* 0x0037d000010b7983 */ /* 0x000ee80000300800 */
[----:B------:R-:W-:Y:S04]  /*2b3d0*/  STL.64 [R1+0x37a8], R26 ;  /* 0x0037a81a01007387 */ /* 0x000fe80000100a00 */
[----:B------:R2:W-:Y:S02]  /*2b3e0*/  STL.64 [R1+0x37a0], R24 ;  /* 0x0037a01801007387 */ /* 0x0005e40000100a00 */
[----:B--2---:R-:W-:-:S02]  /*2b3f0*/  MOV R24, R19 ;  /* 0x0000001300187202 */ /* 0x004fc40000000f00 */
[----:B------:R-:W-:Y:S02]  /*2b400*/  MOV R25, R18 ;  /* 0x0000001200197202 */ /* 0x000fe40000000f00 */
[----:B------:R-:W-:Y:S01]  /*2b410*/  MOV R26, R17 ;  /* 0x00000011001a7202 */ /* 0x000fe20000000f00 */
[----:B------:R-:W-:Y:S02]  /*2b420*/  IMAD.MOV.U32 R27, RZ, RZ, R16 ;  /* 0x000000ffff1b7224 */ /* 0x000fe400078e0010 */
[----:B----4-:R-:W0:Y:S04]  /*2b430*/  LDSM.16.MT88.4 R16, [R3+UR6+0x23c00] ;  /* 0x023c00060310783b */ /* 0x010e280008004200 */
[----:B0-----:R-:W-:Y:S04]  /*2b440*/  STL [R1+0x36ac], R18 ;  /* 0x0036ac1201007387 */ /* 0x001fe80000100800 */
[----:B------:R-:W-:Y:S04]  /*2b450*/  STL [R1+0x36a8], R19 ;  /* 0x0036a81301007387 */ /* 0x000fe80000100800 */
[----:B------:R0:W-:Y:S04]  /*2b460*/  STL.64 [R1+0x36d8], R16 ;  /* 0x0036d81001007387 */ /* 0x0001e80000100a00 */
[----:B0-----:R-:W2:Y:S04]  /*2b470*/  LDL.LU R16, [R1+0x90] ;  /* 0x0000900001107983 */ /* 0x001ea80000300800 */
[----:B------:R-:W2:Y:S04]  /*2b480*/  LDL.LU R17, [R1+0x94] ;  /* 0x0000940001117983 */ /* 0x000ea80000300800 */
[----:B------:R-:W4:Y:S01]  /*2b490*/  LDL R18, [R1+0x98] ;  /* 0x0000980001127983 */ /* 0x000f220000100800 */
[----:B---3--:R-:W-:Y:S03]  /*2b4a0*/  HMMA.16816.F32 R12, R4, R14, R8 ;  /* 0x0000000e040c723c */ /* 0x008fe60000001808 */
[----:B----4-:R-:W-:Y:S04]  /*2b4b0*/  STL [R1+0x3700], R18 ;  /* 0x0037001201007387 */ /* 0x010fe80000100800 */
[----:B------:R-:W3:Y:S04]  /*2b4c0*/  LDL R19, [R1+0x9c] ;  /* 0x00009c0001137983 */ /* 0x000ee80000100800 */
[----:B---3--:R-:W-:Y:S04]  /*2b4d0*/  STL [R1+0x3704], R19 ;  /* 0x0037041301007387 */ /* 0x008fe80000100800 */
[----:B------:R-:W2:Y:S04]  /*2b4e0*/  LDL.LU.64 R10, [R1+0x37c8] ;  /* 0x0037c800010a7983 */ /* 0x000ea80000300a00 */
[----:B------:R-:W2:Y:S04]  /*2b4f0*/  LDL.LU.64 R8, [R1+0x37c0] ;  /* 0x0037c00001087983 */ /* 0x000ea80000300a00 */
[----:B------:R-:W-:Y:S04]  /*2b500*/  STL [R1+0x370c], R14 ;  /* 0x00370c0e01007387 */ /* 0x000fe80000100800 */
[----:B------:R-:W-:Y:S04]  /*2b510*/  STL [R1+0x3708], R15 ;  /* 0x0037080f01007387 */ /* 0x000fe80000100800 */
[----:B------:R0:W-:Y:S04]  /*2b520*/  STL.64 [R1+0x37b0], R12 ;  /* 0x0037b00c01007387 */ /* 0x0001e80000100a00 */
[----:B0-----:R-:W3:Y:S01]  /*2b530*/  LDL.LU.64 R12, [R1+0xa0] ;  /* 0x0000a000010c7983 */ /* 0x001ee20000300a00 */
[C---:B--2---:R-:W-:Y:S06]  /*2b540*/  HMMA.16816.F32 R20, R8.reuse, R16, R20 ;  /* 0x000000100814723c */ /* 0x044fec0000001814 */
[----:B---3--:R-:W-:-:S15]  /*2b550*/  HMMA.16816.F32 R24, R8, R12, R24 ;  /* 0x0000000c0818723c */ /* 0x008fde0000001818 */
[----:B------:R-:W-:-:S03]  /*2b560*/  NOP ;  /* 0x0000000000007918 */ /* 0x000fc60000000000 */
[----:B------:R-:W-:Y:S02]  /*2b570*/  MOV R7, R20 ;  /* 0x0000001400077202 */ /* 0x000fe40000000f00 */
[----:B------:R-:W-:Y:S02]  /*2b580*/  MOV R6, R21 ;  /* 0x0000001500067202 */ /* 0x000fe40000000f00 */
[----:B------:R-:W-:Y:S01]  /*2b590*/  MOV R5, R22 ;  /* 0x0000001600057202 */ /* 0x000fe20000000f00 */
[----:B------:R-:W-:Y:S02]  /*2b5a0*/  IMAD.MOV.U32 R4, RZ, RZ, R23 ;  /* 0x000000ffff047224 */ /* 0x000fe400078e0017 */
[----:B------:R-:W2:Y:S04]  /*2b5b0*/  LDL.LU.64 R22, [R1+0x37b8] ;  /* 0x0037b80001167983 */ /* 0x000ea80000300a00 */
[----:B------:R-:W3:Y:S04]  /*2b5c0*/  LDL.LU.64 R20, [R1+0x100] ;  /* 0x0001000001147983 */ /* 0x000ee80000300a00 */
[----:B------:R0:W-:Y:S04]  /*2b5d0*/  STL.64 [R1+0x3718], R6 ;  /* 0x0037180601007387 */ /* 0x0001e80000100a00 */
[----:B------:R1:W-:Y:S01]  /*2b5e0*/  STL.64 [R1+0x3710], R4 ;  /* 0x0037100401007387 */ /* 0x0003e20000100a00 */
[----:B------:R-:W-:-:S02]  /*2b5f0*/  MOV R3, R27 ;  /* 0x0000001b00037202 */ /* 0x000fc40000000f00 */
[----:B0-----:R-:W-:Y:S01]  /*2b600*/  MOV R7, R12 ;  /* 0x0000000c00077202 */ /* 0x001fe20000000f00 */
[----:B-1----:R-:W4:Y:S04]  /*2b610*/  LDL.LU R4, [R1+0xb0] ;  /* 0x0000b00001047983 */ /* 0x002f280000300800 */
[----:B------:R-:W4:Y:S01]  /*2b620*/  LDL.LU R5, [R1+0xb4] ;  /* 0x0000b40001057983 */ /* 0x000f220000300800 */
[----:B------:R-:W-:-:S03]  /*2b630*/  MOV R6, R13 ;  /* 0x0000000d00067202 */ /* 0x000fc60000000f00 */
[----:B------:R-:W2:Y:S04]  /*2b640*/  LDL.LU.64 R12, [R1+0x37b0] ;  /* 0x0037b000010c7983 */ /* 0x000ea80000300a00 */
[----:B------:R-:W-:Y:S04]  /*2b650*/  STL.64 [R1+0x60], R24 ;  /* 0x0000601801007387 */ /* 0x000fe80000100a00 */
[----:B------:R0:W-:Y:S04]  /*2b660*/  STL [R1+0x68], R26 ;  /* 0x0000681a01007387 */ /* 0x0001e80000100800 */
[----:B0-----:R-:W4:Y:S04]  /*2b670*/  LDL.LU.64 R26, [R1+0x37a8] ;  /* 0x0037a800011a7983 */ /* 0x001f280000300a00 */
[----:B------:R-:W4:Y:S02]  /*2b680*/  LDL.LU.64 R24, [R1+0x37a0] ;  /* 0x0037a00001187983 */ /* 0x000f240000300a00 */
[----:B----4-:R-:W-:-:S15]  /*2b690*/  HMMA.16816.F32 R24, R8, R4, R24 ;  /* 0x000000040818723c */ /* 0x010fde0000001818 */
[----:B------:R-:W-:-:S09]  /*2b6a0*/  NOP ;  /* 0x0000000000007918 */ /* 0x000fd20000000000 */
[----:B------:R-:W-:Y:S02]  /*2b6b0*/  MOV R19, R26 ;  /* 0x0000001a00137202 */ /* 0x000fe40000000f00 */
[----:B------:R-:W-:Y:S01]  /*2b6c0*/  MOV R18, R27 ;  /* 0x0000001b00127202 */ /* 0x000fe20000000f00 */
[----:B------:R-:W-:Y:S01]  /*2b6d0*/  IMAD.MOV.U32 R14, RZ, RZ, R24 ;  /* 0x000000ffff0e7224 */ /* 0x000fe200078e0018 */
[----:B------:R-:W-:Y:S01]  /*2b6e0*/  MOV R15, R25 ;  /* 0x00000019000f7202 */ /* 0x000fe20000000f00 */
[----:B------:R-:W4:Y:S04]  /*2b6f0*/  LDL.LU.64 R26, [R1+0x3798] ;  /* 0x00379800011a7983 */ /* 0x000f280000300a00 */
[----:B------:R-:W3:Y:S04]  /*2b700*/  LDL.LU.64 R24, [R1+0x3790] ;  /* 0x0037900001187983 */ /* 0x000ee80000300a00 */
[----:B------:R-:W-:Y:S04]  /*2b710*/  STL.64 [R1+0x3730], R4 ;  /* 0x0037300401007387 */ /* 0x000fe80000100a00 */
[----:B------:R0:W-:Y:S04]  /*2b720*/  STL.64 [R1+0x3728], R14 ;  /* 0x0037280e01007387 */ /* 0x0001e80000100a00 */
[----:B--2---:R1:W-:Y:S01]  /*2b730*/  STL.64 [R1+0x3720], R12 ;  /* 0x0037200c01007387 */ /* 0x0043e20000100a00 */
[----:B0-----:R-:W-:Y:S01]  /*2b740*/  MOV R14, R29 ;  /* 0x0000001d000e7202 */ /* 0x001fe20000000f00 */
[----:B-1----:R-:W-:Y:S01]  /*2b750*/  IMAD.MOV.U32 R12, RZ, RZ, R23 ;  /* 0x000000ffff0c7224 */ /* 0x002fe200078e0017 */
[----:B------:R-:W-:Y:S01]  /*2b760*/  MOV R13, R0 ;  /* 0x00000000000d7202 */ /* 0x000fe20000000f00 */
[----:B------:R-:W2:Y:S04]  /*2b770*/  LDL.LU R23, [R1+0x378c] ;  /* 0x00378c0001177983 */ /* 0x000ea80000300800 */
[----:B------:R-:W2:Y:S04]  /*2b780*/  LDL.LU R0, [R1+0x3788] ;  /* 0x0037880001007983 */ /* 0x000ea80000300800 */
[----:B------:R-:W2:Y:S01]  /*2b790*/  LDL.LU R29, [R1+0x3784] ;  /* 0x00378400011d7983 */ /* 0x000ea20000300800 */
[----:B---3--:R-:W-:-:S03]  /*2b7a0*/  MOV R15, R24 ;  /* 0x00000018000f7202 */ /* 0x008fc60000000f00 */
[----:B------:R-:W3:Y:S04]  /*2b7b0*/  LDL.LU R24, [R1+0x3780] ;  /* 0x0037800001187983 */ /* 0x000ee80000300800 */
[----:B------:R-:W-:Y:S04]  /*2b7c0*/  STL.64 [R1+0x3740], R14 ;  /* 0x0037400e01007387 */ /* 0x000fe80000100a00 */
[----:B------:R0:W-:Y:S02]  /*2b7d0*/  STL.64 [R1+0x3738], R12 ;  /* 0x0037380c01007387 */ /* 0x0001e40000100a00 */
[----:B0-----:R-:W-:Y:S01]  /*2b7e0*/  IMAD.MOV.U32 R12, RZ, RZ, R25 ;  /* 0x000000ffff0c7224 */ /* 0x001fe200078e0019 */
[----:B----4-:R-:W-:Y:S01]  /*2b7f0*/  MOV R13, R26 ;  /* 0x0000001a000d7202 */ /* 0x010fe20000000f00 */
[----:B------:R-:W3:Y:S04]  /*2b800*/  LDL.LU R25, [R1+0x377c] ;  /* 0x00377c0001197983 */ /* 0x000ee80000300800 */
[----:B------:R-:W3:Y:S01]  /*2b810*/  LDL.LU R26, [R1+0x3778] ;  /* 0x00377800011a7983 */ /* 0x000ee20000300800 */
[----:B------:R-:W-:-:S03]  /*2b820*/  MOV R14, R27 ;  /* 0x0000001b000e7202 */ /* 0x000fc60000000f00 */
[----:B------:R-:W3:Y:S01]  /*2b830*/  LDL.LU R27, [R1+0x3774] ;  /* 0x00377400011b7983 */ /* 0x000ee20000300800 */
[----:B------:R-:W-:-:S03]  /*2b840*/  MOV R15, R28 ;  /* 0x0000001c000f7202 */ /* 0x000fc60000000f00 */
[----:B------:R-:W4:Y:S04]  /*2b850*/  LDL.LU R28, [R1+0x3770] ;  /* 0x00377000011c7983 */ /* 0x000f280000300800 */
[----:B------:R-:W-:Y:S04]  /*2b860*/  STL.64 [R1+0x3750], R14 ;  /* 0x0037500e01007387 */ /* 0x000fe80000100a00 */
[----:B------:R2:W-:Y:S01]  /*2b870*/  STL.64 [R1+0x3748], R12 ;  /* 0x0037480c01007387 */ /* 0x0005e20000100a00 */
[----:B------:R-:W-:Y:S01]  /*2b880*/  IMAD.MOV.U32 R5, RZ, RZ, R20 ;  /* 0x000000ffff057224 */ /* 0x000fe200078e0014 */
[----:B------:R-:W-:Y:S01]  /*2b890*/  MOV R4, R21 ;  /* 0x0000001500047202 */ /* 0x000fe20000000f00 */
[----:B--2---:R-:W-:Y:S01]  /*2b8a0*/  IMAD.MOV.U32 R12, RZ, RZ, R29 ;  /* 0x000000ffff0c7224 */ /* 0x004fe200078e001d */
[----:B------:R-:W-:Y:S01]  /*2b8b0*/  MOV R13, R0 ;  /* 0x00000000000d7202 */ /* 0x000fe20000000f00 */
[----:B------:R-:W2:Y:S04]  /*2b8c0*/  LDL.LU R29, [R1+0x376c] ;  /* 0x00376c00011d7983 */ /* 0x000ea80000300800 */
[----:B------:R-:W2:Y:S01]  /*2b8d0*/  LDL.LU R0, [R1+0x3768] ;  /* 0x0037680001007983 */ /* 0x000ea20000300800 */
[----:B------:R-:W-:-:S02]  /*2b8e0*/  MOV R14, R23 ;  /* 0x00000017000e7202 */ /* 0x000fc40000000f00 */
[----:B------:R-:W-:Y:S02]  /*2b8f0*/  MOV R15, R22 ;  /* 0x00000016000f7202 */ /* 0x000fe40000000f00 */
[----:B------:R-:W4:Y:S01]  /*2b900*/  LDL.LU.64 R22, [R1+0x3760] ;  /* 0x0037600001167983 */ /* 0x000f220000300a00 */
[----:B---3--:R-:W-:Y:S03]  /*2b910*/  HMMA.16816.F32 R24, R8, R20, R24 ;  /* 0x000000140818723c */ /* 0x008fe60000001818 */
[----:B------:R-:W4:-:S15]  /*2b920*/  LDL.LU.64 R20, [R1+0x3758] ;  /* 0x0037580001147983 */ /* 0x000f1e0000300a00 */
[----:B------:R-:W-:-:S05]  /*2b930*/  NOP ;  /* 0x0000000000007918 */ /* 0x000fca0000000000 */
[----:B------:R-:W-:Y:S04]  /*2b940*/  STL [R1+0x36c4], R26 ;  /* 0x0036c41a01007387 */ /* 0x000fe80000100800 */
[----:B------:R-:W-:Y:S01]  /*2b950*/  STL [R1+0x36c0], R27 ;  /* 0x0036c01b01007387 */ /* 0x000fe20000100800 */
[----:B----4-:R-:W-:-:S15]  /*2b960*/  HMMA.16816.F32 R12, R20, R16, R12 ;  /* 0x00000010140c723c */ /* 0x010fde000000180c */
[----:B------:R-:W-:-:S08]  /*2b970*/  NOP ;  /* 0x0000000000007918 */ /* 0x000fd00000000000 */
[----:B------:R-:W-:Y:S04]  /*2b980*/  STL.64 [R1], R12 ;  /* 0x0000000c01007387 */ /* 0x000fe80000100a00 */
[----:B------:R0:W-:Y:S04]  /*2b990*/  STL.64 [R1+0x8], R14 ;  /* 0x0000080e01007387 */ /* 0x0001e80000100a00 */
[----:B0-----:R-:W3:Y:S04]  /*2b9a0*/  LDL.LU.64 R14, [R1+0x3750] ;  /* 0x00375000010e7983 */ /* 0x001ee80000300a00 */
[----:B------:R-:W3:Y:S04]  /*2b9b0*/  LDL.LU.64 R12, [R1+0x3748] ;  /* 0x00374800010c7983 */ /* 0x000ee80000300a00 */
[----:B------:R-:W4:Y:S01]  /*2b9c0*/  LDL R17, [R1+0x140] ;  /* 0x0001400001117983 */ /* 0x000f220000100800 */
[----:B------:R-:W-:-:S02]  /*2b9d0*/  MOV R8, R7 ;  /* 0x0000000700087202 */ /* 0x000fc40000000f00 */
[----:B------:R-:W-:-:S07]  /*2b9e0*/  MOV R9, R6 ;  /* 0x0000000600097202 */ /* 0x000fce0000000f00 */
[----:B---3--:R-:W-:Y:S01]  /*2b9f0*/  HMMA.16816.F32 R8, R20, R8, R12 ;  /* 0x000000081408723c */ /* 0x008fe2000000180c */
[----:B------:R-:W3:Y:S04]  /*2ba00*/  LDL.LU.64 R14, [R1+0x3740] ;  /* 0x00374000010e7983 */ /* 0x000ee80000300a00 */
[----:B------:R-:W3:-:S15]  /*2ba10*/  LDL.LU.64 R12, [R1+0x3738] ;  /* 0x00373800010c7983 */ /* 0x000ede0000300a00 */
[----:B------:R-:W-:-:S03]  /*2ba20*/  NOP ;  /* 0x0000000000007918 */ /* 0x000fc60000000000 */
[----:B------:R-:W-:Y:S04]  /*2ba30*/  STL.64 [R1+0x20], R8 ;  /* 0x0000200801007387 */ /* 0x000fe80000100a00 */
[----:B------:R-:W-:Y:S04]  /*2ba40*/  STL.64 [R1+0x28], R10 ;  /* 0x0000280a01007387 */ /* 0x000fe80000100a00 */
[----:B------:R-:W0:Y:S04]  /*2ba50*/  LDSM.16.MT88.4 R8, [R2+UR6+0x24000] ;  /* 0x024000060208783b */ /* 0x000e280008004200 */
[----:B0-----:R-:W-:Y:S04]  /*2ba60*/  STL.64 [R1+0x3660], R10 ;  /* 0x0036600a01007387 */ /* 0x001fe80000100a00 */
[----:B------:R0:W-:Y:S02]  /*2ba70*/  STL.64 [R1+0x3658], R8 ;  /* 0x0036580801007387 */ /* 0x0001e40000100a00 */
[----:B0-----:R-:W-:Y:S01]  /*2ba80*/  IMAD.MOV.U32 R8, RZ, RZ, R5 ;  /* 0x000000ffff087224 */ /* 0x001fe200078e0005 */
[----:B------:R-:W-:-:S02]  /*2ba90*/  MOV R9, R4 ;  /* 0x0000000400097202 */ /* 0x000fc40000000f00 */
[----:B----4-:R-:W0:Y:S04]  /*2baa0*/  LDSM.16.M88.4 R4, [R17+UR6+0x200] ;  /* 0x000200061104783b */ /* 0x010e280008000200 */
[----:B0-----:R-:W-:Y:S04]  /*2bab0*/  STL.64 [R1+0xc0], R4 ;  /* 0x0000c00401007387 */ /* 0x001fe80000100a00 */
[----:B------:R-:W-:Y:S04]  /*2bac0*/  STL.64 [R1+0xc8], R6 ;  /* 0x0000c80601007387 */ /* 0x000fe80000100a00 */
[----:B------:R-:W0:Y:S04]  /*2bad0*/  LDSM.16.M88.4 R4, [R17+UR6+0x8200] ;  /* 0x008200061104783b */ /* 0x000e280008000200 */
[----:B0-----:R0:W-:Y:S04]  /*2bae0*/  STL.64 [R1+0xe0], R4 ;  /* 0x0000e00401007387 */ /* 0x0011e80000100a00 */
[----:B------:R3:W-:Y:S04]  /*2baf0*/  STL.64 [R1+0xe8], R6 ;  /* 0x0000e80601007387 */ /* 0x0007e80000100a00 */
[----:B0-----:R-:W3:Y:S02]  /*2bb00*/  LDL.LU.64 R4, [R1+0x3730] ;  /* 0x0037300001047983 */ /* 0x001ee40000300a00 */
[----:B---3--:R-:W-:Y:S02]  /*2bb10*/  HMMA.16816.F32 R4, R20, R4, R12 ;  /* 0x000000041404723c */ /* 0x008fe4000000180c */
[----:B------:R-:W3:Y:S04]  /*2bb20*/  LDL.LU.64 R14, [R1+0x3728] ;  /* 0x00372800010e7983 */ /* 0x000ee80000300a00 */
[----:B------:R-:W4:-:S15]  /*2bb30*/  LDL.LU.64 R12, [R1+0x3720] ;  /* 0x00372000010c7983 */ /* 0x000f1e0000300a00 */
[----:B------:R-:W-:-:S03]  /*2bb40*/  NOP ;  /* 0x0000000000007918 */ /* 0x000fc60000000000 */
[----:B------:R-:W-:Y:S02]  /*2bb50*/  MOV R26, R4 ;  /* 0x00000004001a7202 */ /* 0x000fe40000000f00 */
[----:B------:R-:W-:Y:S01]  /*2bb60*/  MOV R27, R5 ;  /* 0x00000005001b7202 */ /* 0x000fe20000000f00 */
[----:B------:R0:W-:Y:S04]  /*2bb70*/  STL.64 [R1+0x48], R6 ;  /* 0x0000480601007387 */ /* 0x0001e80000100a00 */
[----:B0-----:R-:W2:Y:S04]  /*2bb80*/  LDL.LU.64 R6, [R1+0x3718] ;  /* 0x0037180001067983 */ /* 0x001ea80000300a00 */
[----:B------:R-:W4:Y:S04]  /*2bb90*/  LDL.LU.64 R4, [R1+0x3710] ;  /* 0x0037100001047983 */ /* 0x000f280000300a00 */
[----:B------:R-:W-:Y:S04]  /*2bba0*/  STL.64 [R1+0x36d0], R26 ;  /* 0x0036d01a01007387 */ /* 0x000fe80000100a00 */
[----:B------:R-:W-:Y:S04]  /*2bbb0*/  STL.64 [R1+0x36c8], R24 ;  /* 0x0036c81801007387 */ /* 0x000fe80000100a00 */
[----:B------:R-:W0:Y:S04]  /*2bbc0*/  LDSM.16.M88.4 R24, [R17+UR6+0x10200] ;  /* 0x010200061118783b */ /* 0x000e280008000200 */
[----:B0-----:R-:W-:Y:S04]  /*2bbd0*/  STL.64 [R1+0xf0], R24 ;  /* 0x0000f01801007387 */ /* 0x001fe80000100a00 */
[----:B------:R-:W-:Y:S04]  /*2bbe0*/  STL.64 [R1+0xf8], R26 ;  /* 0x0000f81a01007387 */ /* 0x000fe80000100a00 */
[----:B------:R-:W0:Y:S04]  /*2bbf0*/  LDSM.16.M88.4 R24, [R17+UR6+0x18200] ;  /* 0x018200061118783b */ /* 0x000e280008000200 */
[----:B0-----:R3:W-:Y:S04]  /*2bc00*/  STL.64 [R1+0x120], R24 ;  /* 0x0001201801007387 */ /* 0x0017e80000100a00 */
[----:B------:R0:W-:Y:S01]  /*2bc10*/  STL.64 [R1+0x128], R26 ;  /* 0x0001281a01007387 */ /* 0x0001e20000100a00 */
[----:B---3--:R-:W-:Y:S01]  /*2bc20*/  IMAD.MOV.U32 R24, RZ, RZ, R14 ;  /* 0x000000ffff187224 */ /* 0x008fe200078e000e */
[----:B------:R-:W-:-:S02]  /*2bc30*/  MOV R25, R15 ;  /* 0x0000000f00197202 */ /* 0x000fc40000000f00 */
[----:B------:R-:W3:Y:S04]  /*2bc40*/  LDL.LU R14, [R1+0x370c] ;  /* 0x00370c00010e7983 */ /* 0x000ee80000300800 */
[----:B------:R-:W3:Y:S01]  /*2bc50*/  LDL.LU R15, [R1+0x3708] ;  /* 0x00370800010f7983 */ /* 0x000ee20000300800 */
[----:B0-----:R-:W-:Y:S02]  /*2bc60*/  MOV R26, R19 ;  /* 0x00000013001a7202 */ /* 0x001fe40000000f00 */
[----:B------:R-:W-:Y:S01]  /*2bc70*/  MOV R27, R18 ;  /* 0x00000012001b7202 */ /* 0x000fe20000000f00 */
[----:B------:R-:W3:Y:S04]  /*2bc80*/  LDL.LU R19, [R1+0x3704] ;  /* 0x0037040001137983 */ /* 0x000ee80000300800 */
[----:B------:R-:W3:Y:S04]  /*2bc90*/  LDL.LU R18, [R1+0x3700] ;  /* 0x0037000001127983 */ /* 0x000ee80000300800 */
[----:B------:R-:W-:Y:S04]  /*2bca0*/  STL.64 [R1+0x36e8], R26 ;  /* 0x0036e81a01007387 */ /* 0x000fe80000100a00 */
[----:B------:R-:W-:Y:S04]  /*2bcb0*/  STL.64 [R1+0x36e0], R24 ;  /* 0x0036e01801007387 */ /* 0x000fe80000100a00 */
[----:B------:R0:W-:Y:S02]  /*2bcc0*/  STL [R1+0x3480], R28 ;  /* 0x0034801c01007387 */ /* 0x0001e40000100800 */
[----:B0-----:R-:W-:Y:S01]  /*2bcd0*/  LOP3.LUT R28, R2, 0x20, RZ, 0x3c, !PT ;  /* 0x00000020021c7812 */ /* 0x001fe200078e3cff */
[----:B--2---:R-:W-:Y:S01]  /*2bce0*/  IMAD.MOV.U32 R24, RZ, RZ, R7 ;  /* 0x000000ffff187224 */ /* 0x004fe200078e0007 */
[----:B------:R-:W-:-:S02]  /*2bcf0*/  MOV R25, R6 ;  /* 0x0000000600197202 */ /* 0x000fc40000000f00 */
[----:B----4-:R-:W-:Y:S02]  /*2bd00*/  MOV R26, R5 ;  /* 0x00000005001a7202 */ /* 0x010fe40000000f00 */
[----:B------:R-:W-:Y:S02]  /*2bd10*/  MOV R27, R4 ;  /* 0x00000004001b7202 */ /* 0x000fe40000000f00 */
[----:B------:R-:W0:Y:S04]  /*2bd20*/  LDSM.16.MT88.4 R4, [R28+UR6+0x24000] ;  /* 0x024000061c04783b */ /* 0x000e280008004200 */
[----:B------:R-:W-:Y:S04]  /*2bd30*/  STL [R1+0x347c], R29 ;  /* 0x00347c1d01007387 */ /* 0x000fe80000100800 */
[----:B------:R-:W-:Y:S04]  /*2bd40*/  STL [R1+0x3478], R0 ;  /* 0x0034780001007387 */ /* 0x000fe80000100800 */
[----:B0-----:R0:W-:Y:S04]  /*2bd50*/  STL.64 [R1+0x3618], R6 ;  /* 0x0036180601007387 */ /* 0x0011e80000100a00 */
[----:B------:R-:W-:Y:S04]  /*2bd60*/  STL.64 [R1+0x3610], R4 ;  /* 0x0036100401007387 */ /* 0x000fe80000100a00 */
[----:B0-----:R-:W2:Y:S01]  /*2bd70*/  LDL.LU.64 R6, [R1+0xa8] ;  /* 0x0000a80001067983 */ /* 0x001ea20000300a00 */
[----:B---3--:R-:W-:Y:S03]  /*2bd80*/  HMMA.16816.F32 R8, R20, R8, R12 ;  /* 0x000000081408723c */ /* 0x008fe6000000180c */
[----:B------:R-:W3:Y:S04]  /*2bd90*/  LDL.LU.64 R14, [R1+0x36f8] ;  /* 0x0036f800010e7983 */ /* 0x000ee80000300a00 */
[----:B------:R-:W3:Y:S04]  /*2bda0*/  LDL.LU.64 R12, [R1+0x36f0] ;  /* 0x0036f000010c7983 */ /* 0x000ee80000300a00 */
[----:B------:R-:W2:Y:S04]  /*2bdb0*/  LDL.LU R20, [R1+0x60] ;  /* 0x0000600001147983 */ /* 0x000ea80000300800 */
[----:B------:R-:W2:Y:S04]  /*2bdc0*/  LDL.LU R21, [R1+0x64] ;  /* 0x0000640001157983 */ /* 0x000ea80000300800 */
[----:B------:R-:W2:Y:S04]  /*2bdd0*/  LDL.LU R22, [R1+0x68] ;  /* 0x0000680001167983 */ /* 0x000ea80000300800 */
[----:B------:R-:W-:Y:S04]  /*2bde0*/  STL [R1+0x366c], R10 ;  /* 0x00366c0a01007387 */ /* 0x000fe80000100800 */
[----:B------:R-:W-:Y:S01]  /*2bdf0*/  STL [R1+0x3668], R11 ;  /* 0x0036680b01007387 */ /* 0x000fe20000100800 */
[----:B---3--:R-:W-:Y:S03]  /*2be00*/  HMMA.16816.F32 R16, R12, R18, R24 ;  /* 0x000000120c10723c */ /* 0x008fe60000001818 */
[----:B------:R-:W3:Y:S04]  /*2be10*/  LDL.LU.64 R26, [R1+0x36e8] ;  /* 0x0036e800011a7983 */ /* 0x000ee80000300a00 */
[----:B------:R-:W3:-:S15]  /*2be20*/  LDL.LU.64 R24, [R1+0x36e0] ;  /* 0x0036e00001187983 */ /* 0x000ede0000300a00 */
[----:B------:R-:W-:-:S01]  /*2be30*/  NOP ;  /* 0x0000000000007918 */ /* 0x000fc20000000000 */
[----:B------:R0:W-:Y:S01]  /*2be40*/  STL [R1+0x50], R16 ;  /* 0x0000501001007387 */ /* 0x0001e20000100800 */
[----:B------:R-:W-:-:S03]  /*2be50*/  MOV R29, R17 ;  /* 0x00000011001d7202 */ /* 0x000fc60000000f00 */
[----:B0-----:R-:W4:Y:S01]  /*2be60*/  LDL.LU.64 R16, [R1+0x36d8] ;  /* 0x0036d80001107983 */ /* 0x001f220000300a00 */
[----:B------:R-:W-:-:S07]  /*2be70*/  IMAD.MOV.U32 R23, RZ, RZ, R3 ;  /* 0x000000ffff177224 */ /* 0x000fce00078e0003 */
[----:B--2---:R-:W-:Y:S01]  /*2be80*/  HMMA.16816.F32 R20, R12, R6, R20 ;  /* 0x000000060c14723c */ /* 0x004fe20000001814 */
[----:B------:R-:W-:Y:S02]  /*2be90*/  MOV R3, R18 ;  /* 0x0000001200037202 */ /* 0x000fe40000000f00 */
[----:B------:R-:W-:-:S03]  /*2bea0*/  MOV R0, R19 ;  /* 0x0000001300007202 */ /* 0x000fc60000000f00 */
[----:B------:R-:W-:Y:S01]  /*2beb0*/  IMAD.MOV.U32 R18, RZ, RZ, R6 ;  /* 0x000000ffff127224 */ /* 0x000fe200078e0006 */
[----:B------:R-:W-:-:S05]  /*2bec0*/  MOV R19, R7 ;  /* 0x0000000700137202 */ /* 0x000fca0000000f00 */
[----:B------:R0:W-:-:S12]  /*2bed0*/  STL.64 [R1+0x36b8], R18 ;  /* 0x0036b81201007387 */ /* 0x0001d80000100a00 */
[----:B------:R-:W-:Y:S02]  /*2bee0*/  MOV R4, R20 ;  /* 0x0000001400047202 */ /* 0x000fe40000000f00 */
[----:B------:R-:W-:Y:S01]  /*2bef0*/  MOV R5, R21 ;  /* 0x0000001500057202 */ /* 0x000fe20000000f00 */
[----:B------:R-:W-:Y:S01]  /*2bf00*/  IMAD.MOV.U32 R10, RZ, RZ, R22 ;  /* 0x000000ffff0a7224 */ /* 0x000fe200078e0016 */
[----:B------:R-:W-:Y:S01]  /*2bf10*/  MOV R11, R23 ;  /* 0x00000017000b7202 */ /* 0x000fe20000000f00 */
[----:B----4-:R-:W-:Y:S04]  /*2bf20*/  STL.64 [R1+0x36b0], R16 ;  /* 0x0036b01001007387 */ /* 0x010fe80000100a00 */
[----:B0-----:R-:W2:Y:S04]  /*2bf30*/  LDL.LU.64 R18, [R1+0x108] ;  /* 0x0001080001127983 */ /* 0x001ea80000300a00 */
[----:B------:R0:W-:Y:S04]  /*2bf40*/  STL.64 [R1+0x36a0], R4 ;  /* 0x0036a00401007387 */ /* 0x0001e80000100a00 */
[----:B0-----:R-:W4:Y:S04]  /*2bf50*/  LDL.LU R4, [R1] ;  /* 0x0000000001047983 */ /* 0x001f280000300800 */
[----:B------:R-:W4:Y:S04]  /*2bf60*/  LDL.LU R5, [R1+0x4] ;  /* 0x0000040001057983 */ /* 0x000f280000300800 */
[----:B------:R-:W4:Y:S04]  /*2bf70*/  LDL.LU R6, [R1+0x8] ;  /* 0x0000080001067983 */ /* 0x000f280000300800 */
[----:B------:R-:W4:Y:S04]  /*2bf80*/  LDL.LU R7, [R1+0xc] ;  /* 0x00000c0001077983 */ /* 0x000f280000300800 */
[----:B------:R0:W-:Y:S04]  /*2bf90*/  STL.64 [R1+0x3678], R10 ;  /* 0x0036780a01007387 */ /* 0x0001e80000100a00 */
[----:B------:R-:W-:Y:S04]  /*2bfa0*/  STL.64 [R1+0x3670], R8 ;  /* 0x0036700801007387 */ /* 0x000fe80000100a00 */
[----:B0-----:R-:W3:Y:S04]  /*2bfb0*/  LDL.LU R10, [R1+0xb8] ;  /* 0x0000b800010a7983 */ /* 0x001ee80000300800 */
[----:B------:R-:W3:Y:S02]  /*2bfc0*/  LDL.LU R11, [R1+0xbc] ;  /* 0x0000bc00010b7983 */ /* 0x000ee40000300800 */
[----:B---3--:R-:W-:-:S15]  /*2bfd0*/  HMMA.16816.F32 R24, R12, R10, R24 ;  /* 0x0000000a0c18723c */ /* 0x008fde0000001818 */
[----:B------:R-:W-:-:S09]  /*2bfe0*/  NOP ;  /* 0x0000000000007918 */ /* 0x000fd20000000000 */
[----:B------:R-:W-:Y:S01]  /*2bff0*/  IMAD.MOV.U32 R21, RZ, RZ, R26 ;  /* 0x000000ffff157224 */ /* 0x000fe200078e001a */
[----:B------:R-:W-:Y:S02]  /*2c000*/  MOV R20, R27 ;  /* 0x0000001b00147202 */ /* 0x000fe40000000f00 */
[----:B------:R-:W3:Y:S01]  /*2c010*/  LDL.LU.64 R26, [R1+0x36d0] ;  /* 0x0036d000011a7983 */ /* 0x000ee20000300a00 */
[----:B------:R-:W-:Y:S02]  /*2c020*/  MOV R23, R24 ;  /* 0x0000001800177202 */ /* 0x000fe40000000f00 */
[----:B------:R-:W-:Y:S02]  /*2c030*/  MOV R22, R25 ;  /* 0x0000001900167202 */ /* 0x000fe40000000f00 */
[----:B------:R-:W4:Y:S04]  /*2c040*/  LDL.LU.64 R24, [R1+0x36c8] ;  /* 0x0036c80001187983 */ /* 0x000f280000300a00 */
[----:B------:R-:W-:Y:S04]  /*2c050*/  STL.64 [R1+0x3688], R22 ;  /* 0x0036881601007387 */ /* 0x000fe80000100a00 */
[----:B------:R3:W-:Y:S02]  /*2c060*/  STL.64 [R1+0x3680], R20 ;  /* 0x0036801401007387 */ /* 0x0007e40000100a00 */
[----:B---3--:R-:W-:-:S02]  /*2c070*/  MOV R20, R26 ;  /* 0x0000001a00147202 */ /* 0x008fc40000000f00 */
[----:B------:R-:W-:Y:S01]  /*2c080*/  MOV R21, R27 ;  /* 0x0000001b00157202 */ /* 0x000fe20000000f00 */
[----:B------:R-:W4:Y:S04]  /*2c090*/  LDL.LU R26, [R1+0x36c4] ;  /* 0x0036c400011a7983 */ /* 0x000f280000300800 */
[----:B------:R-:W4:Y:S04]  /*2c0a0*/  LDL.LU R27, [R1+0x36c0] ;  /* 0x0036c000011b7983 */ /* 0x000f280000300800 */
[----:B------:R-:W3:Y:S04]  /*2c0b0*/  LDL.LU R22, [R1+0x48] ;  /* 0x0000480001167983 */ /* 0x000ee80000300800 */
[----:B------:R-:W3:Y:S01]  /*2c0c0*/  LDL.LU R23, [R1+0x4c] ;  /* 0x00004c0001177983 */ /* 0x000ee20000300800 */
[----:B--2---:R-:W-:Y:S01]  /*2c0d0*/  IMAD.MOV.U32 R9, RZ, RZ, R18 ;  /* 0x000000ffff097224 */ /* 0x004fe200078e0012 */
[----:B------:R-:W-:-:S02]  /*2c0e0*/  MOV R8, R19 ;  /* 0x0000001300087202 */ /* 0x000fc40000000f00 */
[----:B---3--:R0:W-:Y:S04]  /*2c0f0*/  STL.64 [R1+0x3698], R22 ;  /* 0x0036981601007387 */ /* 0x0081e80000100a00 */
[----:B------:R-:W-:Y:S01]  /*2c100*/  STL.64 [R1+0x3690], R20 ;  /* 0x0036901401007387 */ /* 0x000fe20000100a00 */
[----:B----4-:R-:W-:Y:S03]  /*2c110*/  HMMA.16816.F32 R24, R12, R18, R24 ;  /* 0x000000120c18723c */ /* 0x010fe60000001818 */
[----:B0-----:R-:W2:Y:S04]  /*2c120*/  LDL.LU R22, [R1+0x98] ;  /* 0x0000980001167983 */ /* 0x001ea80000300800 */
[----:B------:R-:W2:Y:S04]  /*2c130*/  LDL.LU R23, [R1+0x9c] ;  /* 0x00009c0001177983 */ /* 0x000ea80000300800 */
[----:B------:R-:W3:Y:S04]  /*2c140*/  LDL.LU.64 R18, [R1+0x36b8] ;  /* 0x0036b80001127983 */ /* 0x000ee80000300a00 */
[----:B------:R-:W2:Y:S01]  /*2c150*/  LDL.LU.64 R16, [R1+0x36b0] ;  /* 0x0036b00001107983 */ /* 0x000ea20000300a00 */
[----:B---3--:R-:W-:-:S02]  /*2c160*/  MOV R14, R18 ;  /* 0x00000012000e7202 */ /* 0x008fc40000000f00 */
[----:B------:R-:W-:Y:S01]  /*2c170*/  MOV R15, R19 ;  /* 0x00000013000f7202 */ /* 0x000fe20000000f00 */
[----:B------:R-:W2:Y:S04]  /*2c180*/  LDL.LU R18, [R1+0x36ac] ;  /* 0x0036ac0001127983 */ /* 0x000ea80000300800 */
[----:B------:R-:W2:Y:S04]  /*2c190*/  LDL.LU R19, [R1+0x36a8] ;  /* 0x0036a80001137983 */ /* 0x000ea80000300800 */
[----:B------:R0:W-:Y:S04]  /*2c1a0*/  STL [R1+0x362c], R24 ;  /* 0x00362c1801007387 */ /* 0x0001e80000100800 */
[----:B------:R1:W-:Y:S04]  /*2c1b0*/  STL [R1+0x3628], R25 ;  /* 0x0036281901007387 */ /* 0x0003e80000100800 */
[----:B------:R3:W-:Y:S04]  /*2c1c0*/  STL [R1+0x3624], R26 ;  /* 0x0036241a01007387 */ /* 0x0007e80000100800 */
[----:B------:R4:W-:Y:S04]  /*2c1d0*/  STL [R1+0x3620], R27 ;  /* 0x0036201b01007387 */ /* 0x0009e80000100800 */
[----:B0-----:R-:W2:Y:S04]  /*2c1e0*/  LDL.LU R24, [R1+0x20] ;  /* 0x0000200001187983 */ /* 0x001ea80000300800 */
[----:B-1----:R-:W2:Y:S04]  /*2c1f0*/  LDL.LU R25, [R1+0x24] ;  /* 0x0000240001197983 */ /* 0x002ea80000300800 */
[----:B---3--:R-:W3:Y:S04]  /*2c200*/  LDL.LU R26, [R1+0x28] ;  /* 0x00002800011a7983 */ /* 0x008ee80000300800 */
[----:B----4-:R-:W3:Y:S01]  /*2c210*/  LDL.LU R27, [R1+0x2c] ;  /* 0x00002c00011b7983 */ /* 0x010ee20000300800 */
[----:B--2---:R-:W-:Y:S03]  /*2c220*/  HMMA.16816.F32 R20, R16, R22, R4 ;  /* 0x000000161014723c */ /* 0x004fe60000001804 */
[----:B------:R-:W2:-:S15]  /*2c230*/  LDL.LU.64 R4, [R1+0x36a0] ;  /* 0x0036a00001047983 */ /* 0x000e9e0000300a00 */
[----:B------:R-:W-:-:S05]  /*2c240*/  NOP ;  /* 0x0000000000007918 */ /* 0x000fca0000000000 */
[----:B------:R0:W-:Y:S01]  /*2c250*/  STL.64 [R1+0x10], R20 ;  /* 0x0000101401007387 */ /* 0x0001e20000100a00 */
[----:B------:R-:W-:Y:S01]  /*2c260*/  IMAD.MOV.U32 R7, RZ, RZ, R22 ;  /* 0x000000ffff077224 */ /* 0x000fe200078e0016 */
[----:B------:R-:W-:Y:S02]  /*2c270*/  MOV R6, R23 ;  /* 0x0000001700067202 */ /* 0x000fe40000000f00 */
[----:B------:R-:W4:Y:S04]  /*2c280*/  LDL.LU.64 R22, [R1+0x3698] ;  /* 0x0036980001167983 */ /* 0x000f280000300a00 */
[----:B0-----:R-:W4:Y:S01]  /*2c290*/  LDL.LU.64 R20, [R1+0x3690] ;  /* 0x0036900001147983 */ /* 0x001f220000300a00 */
[----:B---3--:R-:W-:Y:S03]  /*2c2a0*/  HMMA.16816.F32 R12, R16, R14, R24 ;  /* 0x0000000e100c723c */ /* 0x008fe60000001818 */
[----:B------:R-:W-:Y:S04]  /*2c2b0*/  STL [R1+0x3634], R6 ;  /* 0x0036340601007387 */ /* 0x000fe80000100800 */
[----:B------:R-:W-:-:S15]  /*2c2c0*/  STL [R1+0x3630], R7 ;  /* 0x0036300701007387 */ /* 0x000fde0000100800 */
[----:B------:R-:W-:-:S01]  /*2c2d0*/  NOP ;  /* 0x0000000000007918 */ /* 0x000fc20000000000 */
[----:B------:R-:W-:Y:S01]  /*2c2e0*/  STL [R1+0x2c], R15 ;  /* 0x00002c0f01007387 */ /* 0x000fe20000100800 */
[----:B------:R-:W-:Y:S02]  /*2c2f0*/  MOV R25, R12 ;  /* 0x0000000c00197202 */ /* 0x000fe40000000f00 */
[----:B------:R-:W-:Y:S01]  /*2c300*/  MOV R26, R13 ;  /* 0x0000000d001a7202 */ /* 0x000fe20000000f00 */
[----:B------:R-:W-:Y:S02]  /*2c310*/  IMAD.MOV.U32 R27, RZ, RZ, R14 ;  /* 0x000000ffff1b7224 */ /* 0x000fe400078e000e */
[----:B------:R-:W0:Y:S04]  /*2c320*/  LDSM.16.MT88.4 R12, [R2+UR6+0x24400] ;  /* 0x02440006020c783b */ /* 0x000e280008004200 */
[----:B------:R-:W-:Y:S04]  /*2c330*/  STL [R1+0x360c], R2 ;  /* 0x00360c0201007387 */ /* 0x000fe80000100800 */
[----:B0-----:R0:W-:Y:S02]  /*2c340*/  STL.64 [R1+0x35a0], R14 ;  /* 0x0035a00e01007387 */ /* 0x0011e40000100a00 */
[----:B0-----:R-:W-:-:S02]  /*2c350*/  MOV R14, R9 ;  /* 0x00000009000e7202 */ /* 0x001fc40000000f00 */
[----:B------:R-:W-:Y:S01]  /*2c360*/  MOV R15, R8 ;  /* 0x00000008000f7202 */ /* 0x000fe20000000f00 */
[----:B------:R-:W-:Y:S01]  /*2c370*/  STL.64 [R1+0x3598], R12 ;  /* 0x0035980c01007387 */ /* 0x000fe20000100a00 */
[----:B----4-:R-:W-:Y:S03]  /*2c380*/  HMMA.16816.F32 R8, R16, R10, R20 ;  /* 0x0000000a1008723c */ /* 0x010fe60000001814 */
[----:B------:R-:W3:Y:S04]  /*2c390*/  LDL.LU.64 R22, [R1+0x3688] ;  /* 0x0036880001167983 */ /* 0x000ee80000300a00 */
[----:B------:R-:W4:-:S15]  /*2c3a0*/  LDL.LU.64 R20, [R1+0x3680] ;  /* 0x0036800001147983 */ /* 0x000f1e0000300a00 */
[----:B------:R-:W-:-:S01]  /*2c3b0*/  NOP ;  /* 0x0000000000007918 */ /* 0x000fc20000000000 */
[----:B------:R0:W-:Y:S01]  /*2c3c0*/  STL [R1+0x40], R8 ;  /* 0x0000400801007387 */ /* 0x0001e20000100800 */
[----:B------:R-:W-:Y:S01]  /*2c3d0*/  IMAD.MOV.U32 R7, RZ, RZ, R10 ;  /* 0x000000ffff077224 */ /* 0x000fe200078e000a */
[----:B------:R-:W-:Y:S02]  /*2c3e0*/  MOV R24, R11 ;  /* 0x0000000b00187202 */ /* 0x000fe40000000f00 */
[----:B------:R-:W2:Y:S01]  /*2c3f0*/  LDL.LU.64 R10, [R1+0x3678] ;  /* 0x00367800010a7983 */ /* 0x000ea20000300a00 */
[----:B------:R-:W-:-:S03]  /*2c400*/  MOV R6, R9 ;  /* 0x0000000900067202 */ /* 0x000fc60000000f00 */
[----:B0-----:R-:W3:Y:S04]  /*2c410*/  LDL.LU.64 R8, [R1+0x3670] ;  /* 0x0036700001087983 */ /* 0x001ee80000300a00 */
[----:B------:R2:W-:Y:S02]  /*2c420*/  STL.64 [R1+0x3650], R6 ;  /* 0x0036500601007387 */ /* 0x0005e40000100a00 */
[----:B--2---:R-:W-:Y:S02]  /*2c430*/  MOV R6, R10 ;  /* 0x0000000a00067202 */ /* 0x004fe40000000f00 */
[----:B------:R-:W-:Y:S01]  /*2c440*/  MOV R7, R11 ;  /* 0x0000000b00077202 */ /* 0x000fe20000000f00 */
[----:B------:R-:W2:Y:S04]  /*2c450*/  LDL.LU R10, [R1+0x366c] ;  /* 0x00366c00010a7983 */ /* 0x000ea80000300800 */
[----:B------:R-:W2:Y:S04]  /*2c460*/  LDL.LU R11, [R1+0x3668] ;  /* 0x00366800010b7983 */ /* 0x000ea80000300800 */
[----:B------:R4:W-:Y:S04]  /*2c470*/  STL.64 [R1+0x3640], R26 ;  /* 0x0036401a01007387 */ /* 0x0009e80000100a00 */
[----:B------:R3:W-:Y:S01]  /*2c480*/  STL.64 [R1+0x3638], R24 ;  /* 0x0036381801007387 */ /* 0x0007e20000100a00 */
[----:B----4-:R-:W-:Y:S01]  /*2c490*/  MOV R26, R21 ;  /* 0x00000015001a7202 */ /* 0x010fe20000000f00 */
[----:B---3--:R-:W-:Y:S01]  /*2c4a0*/  IMAD.MOV.U32 R24, RZ, RZ, R23 ;  /* 0x000000ffff187224 */ /* 0x008fe200078e0017 */
[----:B------:R-:W-:-:S02]  /*2c4b0*/  MOV R25, R22 ;  /* 0x0000001600197202 */ /* 0x000fc40000000f00 */
[----:B------:R-:W-:Y:S02]  /*2c4c0*/  MOV R27, R20 ;  /* 0x00000014001b7202 */ /* 0x000fe40000000f00 */
[----:B------:R-:W0:Y:S04]  /*2c4d0*/  LDSM.16.MT88.4 R20, [R28+UR6+0x24400] ;  /* 0x024400061c14783b */ /* 0x000e280008004200 */
[----:B------:R-:W-:Y:S04]  /*2c4e0*/  STL [R1+0x35a8], R28 ;  /* 0x0035a81c01007387 */ /* 0x000fe80000100800 */
[----:B0-----:R-:W-:Y:S04]  /*2c4f0*/  STL.64 [R1+0x3530], R22 ;  /* 0x0035301601007387 */ /* 0x001fe80000100a00 */
[----:B------:R0:W-:Y:S04]  /*2c500*/  STL.64 [R1+0x3528], R20 ;  /* 0x0035281401007387 */ /* 0x0001e80000100a00 */
[----:B0-----:R-:W3:Y:S01]  /*2c510*/  LDL.LU R20, [R1+0x50] ;  /* 0x0000500001147983 */ /* 0x001ee20000300800 */
[----:B--2---:R-:W-:Y:S03]  /*2c520*/  HMMA.16816.F32 R12, R16, R14, R8 ;  /* 0x0000000e100c723c */ /* 0x004fe60000001808 */
[----:B------:R-:W3:Y:S04]  /*2c530*/  LDL.LU.64 R10, [R1+0x3660] ;  /* 0x00366000010a7983 */ /* 0x000ee80000300a00 */
[----:B------:R-:W3:Y:S04]  /*2c540*/  LDL.LU.64 R8, [R1+0x3658] ;  /* 0x0036580001087983 */ /* 0x000ee80000300a00 */
[----:B------:R-:W3:-:S12]  /*2c550*/  LDL.LU.64 R16, [R1+0xc0] ;  /* 0x0000c00001107983 */ /* 0x000ed80000300a00 */
[----:B------:R-:W-:Y:S04]  /*2c560*/  STL [R1+0x35b8], R12 ;  /* 0x0035b80c01007387 */ /* 0x000fe80000100800 */
[----:B------:R0:W-:Y:S04]  /*2c570*/  STL [R1+0x35b4], R13 ;  /* 0x0035b40d01007387 */ /* 0x0001e80000100800 */
[----:B------:R-:W-:Y:S04]  /*2c580*/  STL [R1+0x35b0], R14 ;  /* 0x0035b00e01007387 */ /* 0x000fe80000100800 */
[----:B------:R1:W-:Y:S04]  /*2c590*/  STL [R1+0x35ac], R15 ;  /* 0x0035ac0f01007387 */ /* 0x0003e80000100800 */
[----:B0-----:R-:W2:Y:S01]  /*2c5a0*/  LDL.LU.64 R12, [R1+0xe0] ;  /* 0x0000e000010c7983 */ /* 0x001ea20000300a00 */
[----:B------:R-:W-:Y:S01]  /*2c5b0*/  IMAD.MOV.U32 R21, RZ, RZ, R29 ;  /* 0x000000ffff157224 */ /* 0x000fe200078e001d */
[----:B------:R-:W-:-:S02]  /*2c5c0*/  MOV R22, R3 ;  /* 0x0000000300167202 */ /* 0x000fc40000000f00 */
[----:B------:R-:W-:-:S07]  /*2c5d0*/  MOV R23, R0 ;  /* 0x0000000000177202 */ /* 0x000fce0000000f00 */
[C---:B---3--:R-:W-:Y:S06]  /*2c5e0*/  HMMA.16816.F32 R20, R8.reuse, R16, R20 ;  /* 0x000000100814723c */ /* 0x048fec0000001814 */
[----:B------:R-:W-:Y:S01]  /*2c5f0*/  MOV R2, R16 ;  /* 0x0000001000027202 */ /* 0x000fe20000000f00 */
[----:B--2---:R-:W-:-:S15]  /*2c600*/  HMMA.16816.F32 R4, R8, R12, R4 ;  /* 0x0000000c0804723c */ /* 0x004fde0000001804 */
[----:B------:R-:W-:-:S02]  /*2c610*/  NOP ;  /* 0x0000000000007918 */ /* 0x000fc40000000000 */
[----:B------:R-:W-:Y:S02]  /*2c620*/  MOV R18, R20 ;  /* 0x0000001400127202 */ /* 0x000fe40000000f00 */
[----:B------:R-:W-:Y:S01]  /*2c630*/  MOV R16, R22 ;  /* 0x0000001600107202 */ /* 0x000fe20000000f00 */
[----:B------:R-:W-:Y:S01]  /*2c640*/  IMAD.MOV.U32 R0, RZ, RZ, R23 ;  /* 0x000000ffff007224 */ /* 0x000fe200078e0017 */
[----:B------:R-:W-:Y:S01]  /*2c650*/  MOV R23, R12 ;  /* 0x0000000c00177202 */ /* 0x000fe20000000f00 */
[----:B------:R-:W-:Y:S01]  /*2c660*/  STL [R1+0x35bc], R18 ;  /* 0x0035bc1201007387 */ /* 0x000fe20000100800 */
[----:B------:R-:W-:Y:S02]  /*2c670*/  MOV R22, R13 ;  /* 0x0000000d00167202 */ /* 0x000fe40000000f00 */
[----:B-1----:R-:W-:Y:S02]  /*2c680*/  MOV R15, R4 ;  /* 0x00000004000f7202 */ /* 0x002fe40000000f00 */
[----:B------:R-:W-:-:S02]  /*2c690*/  MOV R29, R6 ;  /* 0x00000006001d7202 */ /* 0x000fc40000000f00 */
[----:B------:R-:W-:Y:S02]  /*2c6a0*/  MOV R19, R7 ;  /* 0x0000000700137202 */ /* 0x000fe40000000f00 */
[----:B------:R-:W2:Y:S04]  /*2c6b0*/  LDL.LU.64 R6, [R1+0x3650] ;  /* 0x0036500001067983 */ /* 0x000ea80000300a00 */
[----:B------:R0:W-:Y:S04]  /*2c6c0*/  STL [R1+0x3648], R15 ;  /* 0x0036480f01007387 */ /* 0x0001e80000100800 */
[----:B------:R-:W3:Y:S01]  /*2c6d0*/  LDL.LU.64 R12, [R1+0xf0] ;  /* 0x0000f000010c7983 */ /* 0x000ee20000300a00 */
[----:B------:R-:W-:-:S03]  /*2c6e0*/  IMAD.MOV.U32 R28, RZ, RZ, R5 ;  /* 0x000000ffff1c7224 */ /* 0x000fc600078e0005 */
[----:B------:R-:W4:Y:S04]  /*2c6f0*/  LDL.LU.64 R4, [R1+0x120] ;  /* 0x0001200001047983 */ /* 0x000f280000300a00 */
[----:B0-----:R-:W2:Y:S01]  /*2c700*/  LDL.LU R15, [R1+0x3648] ;  /* 0x00364800010f7983 */ /* 0x001ea20000300800 */
[----:B------:R-:W-:Y:S01]  /*2c710*/  IMAD.MOV.U32 R3, RZ, RZ, R17 ;  /* 0x000000ffff037224 */ /* 0x000fe200078e0011 */
[----:B------:R-:W-:Y:S01]  /*2c720*/  MOV R17, R21 ;  /* 0x0000001500117202 */ /* 0x000fe20000000f00 */
[----:B---3--:R-:W-:Y:S06]  /*2c730*/  HMMA.16816.F32 R24, R8, R12, R24 ;  /* 0x0000000c0818723c */ /* 0x008fec0000001818 */
[----:B------:R-:W-:Y:S01]  /*2c740*/  IMAD.MOV.U32 R20, RZ, RZ, R13 ;  /* 0x000000ffff147224 */ /* 0x000fe200078e000d */
[----:B------:R-:W-:-:S15]  /*2c750*/  MOV R21, R12 ;  /* 0x0000000c00157202 */ /* 0x000fde0000000f00 */
[----:B------:R-:W-:-:S02]  /*2c760*/  NOP ;  /* 0x0000000000007918 */ /* 0x000fc40000000000 */
[----:B------:R-:W-:Y:S01]  /*2c770*/  MOV R13, R26 ;  /* 0x0000001a000d7202 */ /* 0x000fe20000000f00 */
[----:B------:R-:W-:Y:S01]  /*2c780*/  IMAD.MOV.U32 R14, RZ, RZ, R27 ;  /* 0x000000ffff0e7224 */ /* 0x000fe200078e001b */
[----:B------:R-:W-:Y:S02]  /*2c790*/  MOV R18, R24 ;  /* 0x0000001800127202 */ /* 0x000fe40000000f00 */
[----:B------:R-:W-:Y:S01]  /*2c7a0*/  MOV R12, R25 ;  /* 0x00000019000c7202 */ /* 0x000fe20000000f00 */
[----:B------:R-:W3:Y:S04]  /*2c7b0*/  LDL.LU.64 R26, [R1+0x3640] ;  /* 0x00364000011a7983 */ /* 0x000ee80000300a00 */
[----:B------:R-:W4:Y:S04]  /*2c7c0*/  LDL.LU.64 R24, [R1+0x3638] ;  /* 0x0036380001187983 */ /* 0x000f280000300a00 */
[----:B--2---:R-:W-:Y:S04]  /*2c7d0*/  STL.64 [R1+0x35d8], R14 ;  /* 0x0035d80e01007387 */ /* 0x004fe80000100a00 */
[----:B------:R0:W-:Y:S04]  /*2c7e0*/  STL.64 [R1+0x35d0], R12 ;  /* 0x0035d00c01007387 */ /* 0x0001e80000100a00 */
[----:B0-----:R-:W2:Y:S01]  /*2c7f0*/  LDL.LU R12, [R1+0x40] ;  /* 0x00004000010c7983 */ /* 0x001ea20000300800 */
[----:B------:R-:W-:-:S02]  /*2c800*/  MOV R14, R7 ;  /* 0x00000007000e7202 */ /* 0x000fc40000000f00 */
[----:B------:R-:W-:Y:S02]  /*2c810*/  MOV R13, R6 ;  /* 0x00000006000d7202 */ /* 0x000fe40000000f00 */
[----:B------:R-:W3:Y:S04]  /*2c820*/  LDL.LU R6, [R1+0x3634] ;  /* 0x0036340001067983 */ /* 0x000ee80000300800 */
[----:B------:R-:W3:Y:S01]  /*2c830*/  LDL.LU R7, [R1+0x3630] ;  /* 0x0036300001077983 */ /* 0x000ee20000300800 */
[----:B----4-:R-:W-:-:S03]  /*2c840*/  MOV R15, R24 ;  /* 0x00000018000f7202 */ /* 0x010fc60000000f00 */
[----:B------:R-:W4:Y:S04]  /*2c850*/  LDL.LU R24, [R1+0x362c] ;  /* 0x00362c0001187983 */ /* 0x000f280000300800 */
[----:B------:R-:W-:Y:S04]  /*2c860*/  STL.64 [R1+0x35e8], R14 ;  /* 0x0035e80e01007387 */ /* 0x000fe80000100a00 */
[----:B--2---:R-:W-:Y:S04]  /*2c870*/  STL.64 [R1+0x35e0], R12 ;  /* 0x0035e00c01007387 */ /* 0x004fe80000100a00 */
[----:B------:R-:W-:Y:S04]  /*2c880*/  STL.64 [R1+0x35c8], R18 ;  /* 0x0035c81201007387 */ /* 0x000fe80000100a00 */
[----:B------:R0:W-:Y:S02]  /*2c890*/  STL.64 [R1+0x35c0], R16 ;  /* 0x0035c01001007387 */ /* 0x0001e40000100a00 */
[----:B0-----:R-:W-:-:S02]  /*2c8a0*/  MOV R16, R21 ;  /* 0x0000001500107202 */ /* 0x001fc40000000f00 */
[----:B------:R-:W-:Y:S02]  /*2c8b0*/  MOV R17, R20 ;  /* 0x0000001400117202 */ /* 0x000fe40000000f00 */
[----:B---3--:R-:W-:-:S03]  /*2c8c0*/  MOV R18, R27 ;  /* 0x0000001b00127202 */ /* 0x008fc60000000f00 */
[----:B------:R0:W-:Y:S02]  /*2c8d0*/  STL.64 [R1+0x35f0], R16 ;  /* 0x0035f01001007387 */ /* 0x0001e40000100a00 */
[----:B0-----:R-:W-:Y:S01]  /*2c8e0*/  IMAD.MOV.U32 R16, RZ, RZ, R25 ;  /* 0x000000ffff107224 */ /* 0x001fe200078e0019 */
[----:B------:R-:W-:Y:S01]  /*2c8f0*/  MOV R17, R26 ;  /* 0x0000001a00117202 */ /* 0x000fe20000000f00 */
[----:B------:R-:W4:Y:S04]  /*2c900*/  LDL.LU R25, [R1+0x3628] ;  /* 0x0036280001197983 */ /* 0x000f280000300800 */
[----:B------:R-:W4:Y:S04]  /*2c910*/  LDL.LU R26, [R1+0x3624] ;  /* 0x00362400011a7983 */ /* 0x000f280000300800 */
[----:B------:R-:W4:Y:S04]  /*2c920*/  LDL.LU R27, [R1+0x3620] ;  /* 0x00362000011b7983 */ /* 0x000f280000300800 */
[----:B------:R-:W2:Y:S01]  /*2c930*/  LDL.LU R19, [R1+0x2c] ;  /* 0x00002c0001137983 */ /* 0x000ea20000300800 */
[----:B------:R-:W-:Y:S01]  /*2c940*/  IMAD.MOV.U32 R14, RZ, RZ, R23 ;  /* 0x000000ffff0e7224 */ /* 0x000fe200078e0017 */
[----:B------:R-:W-:-:S02]  /*2c950*/  MOV R15, R22 ;  /* 0x00000016000f7202 */ /* 0x000fc40000000f00 */
[----:B------:R-:W-:Y:S02]  /*2c960*/  MOV R13, R4 ;  /* 0x00000004000d7202 */ /* 0x000fe40000000f00 */
[----:B------:R-:W-:Y:S01]  /*2c970*/  MOV R12, R5 ;  /* 0x00000005000c7202 */ /* 0x000fe20000000f00 */
[----:B--2---:R0:W-:Y:S04]  /*2c980*/  STL.64 [R1+0x3600], R18 ;  /* 0x0036001201007387 */ /* 0x0041e80000100a00 */
[----:B------:R1:W-:Y:S01]  /*2c990*/  STL.64 [R1+0x35f8], R16 ;  /* 0x0035f81001007387 */ /* 0x0003e20000100a00 */
[----:B----4-:R-:W-:Y:S01]  /*2c9a0*/  HMMA.16816.F32 R20, R8, R4, R24 ;  /* 0x000000040814723c */ /* 0x010fe20000001818 */
[----:B0-----:R-:W-:Y:S02]  /*2c9b0*/  MOV R18, R7 ;  /* 0x0000000700127202 */ /* 0x001fe40000000f00 */
[----:B-1----:R-:W2:Y:S04]  /*2c9c0*/  LDL.LU R16, [R1+0x10] ;  /* 0x0000100001107983 */ /* 0x002ea80000300800 */
[----:B------:R-:W2:Y:S01]  /*2c9d0*/  LDL.LU R17, [R1+0x14] ;  /* 0x0000140001117983 */ /* 0x000ea20000300800 */
[----:B------:R-:W-:-:S03]  /*2c9e0*/  IMAD.MOV.U32 R19, RZ, RZ, R6 ;  /* 0x000000ffff137224 */ /* 0x000fc600078e0006 */
[----:B------:R-:W2:Y:S04]  /*2c9f0*/  LDL.LU.64 R6, [R1+0x3618] ;  /* 0x0036180001067983 */ /* 0x000ea80000300a00 */
[----:B------:R-:W2:Y:S01]  /*2ca00*/  LDL.LU.64 R4, [R1+0x3610] ;  /* 0x0036100001047983 */ /* 0x000ea20000300a00 */
[----:B------:R-:W-:Y:S01]  /*2ca10*/  MOV R24, R2 ;  /* 0x0000000200187202 */ /* 0x000fe20000000f00 */
[----:B------:R-:W-:Y:S02]  /*2ca20*/  IMAD.MOV.U32 R25, RZ, RZ, R3 ;  /* 0x000000ffff197224 */ /* 0x000fe400078e0003 */
[----:B------:R-:W3:Y:S04]  /*2ca30*/  LDL.LU R2, [R1+0x360c] ;  /* 0x00360c0001027983 */ /* 0x000ee80000300800 */
[----:B------:R-:W4:Y:S04]  /*2ca40*/  LDL.LU R3, [R1+0x3608] ;  /* 0x0036080001037983 */ /* 0x000f280000300800 */
[----:B------:R-:W-:Y:S04]  /*2ca50*/  STL [R1+0x3548], R22 ;  /* 0x0035481601007387 */ /* 0x000fe80000100800 */
[----:B------:R-:W-:Y:S01]  /*2ca60*/  STL [R1+0x3544], R23 ;  /* 0x0035441701007387 */ /* 0x000fe20000100800 */
[----:B--2---:R-:W-:Y:S03]  /*2ca70*/  HMMA.16816.F32 R24, R4, R24, R16 ;  /* 0x000000180418723c */ /* 0x004fe60000001810 */
[----:B------:R-:W2:Y:S04]  /*2ca80*/  LDL.LU.64 R18, [R1+0x3600] ;  /* 0x0036000001127983 */ /* 0x000ea80000300a00 */
[----:B------:R-:W2:Y:S01]  /*2ca90*/  LDL.LU.64 R16, [R1+0x35f8] ;  /* 0x0035f80001107983 */ /* 0x000ea20000300a00 */
[----:B------:R-:W-:-:S02]  /*2caa0*/  MOV R8, R14 ;  /* 0x0000000e00087202 */ /* 0x000fc40000000f00 */
[----:B------:R-:W-:-:S13]  /*2cab0*/  MOV R9, R15 ;  /* 0x0000000f00097202 */ /* 0x000fda0000000f00 */
[----:B------:R-:W-:Y:S04]  /*2cac0*/  STL [R1+0x3540], R25 ;  /* 0x0035401901007387 */ /* 0x000fe80000100800 */
[----:B------:R-:W-:Y:S04]  /*2cad0*/  STL [R1+0x353c], R26 ;  /* 0x00353c1a01007387 */ /* 0x000fe80000100800 */
[----:B------:R-:W-:Y:S01]  /*2cae0*/  STL [R1+0x3538], R27 ;  /* 0x0035381b01007387 */ /* 0x000fe20000100800 */
[----:B--2---:R-:W-:Y:S03]  /*2caf0*/  HMMA.16816.F32 R8, R4, R8, R16 ;  /* 0x000000080408723c */ /* 0x004fe60000001810 */
[----:B------:R-:W2:-:S15]  /*2cb00*/  LDL.LU.64 R16, [R1+0x35f0] ;  /* 0x0035f00001107983 */ /* 0x000e9e0000300a00 */
[----:B------:R-:W-:-:S05]  /*2cb10*/  NOP ;  /* 0x0000000000007918 */ /* 0x000fca0000000000 */
[----:B------:R-:W-:Y:S04]  /*2cb20*/  STL.64 [R1+0x20], R8 ;  /* 0x0000200801007387 */ /* 0x000fe80000100a00 */
[----:B------:R-:W-:Y:S04]  /*2cb30*/  STL.64 [R1+0x28], R10 ;  /* 0x0000280a01007387 */ /* 0x000fe80000100a00 */
[----:B---3--:R-:W0:Y:S04]  /*2cb40*/  LDSM.16.MT88.4 R8, [R2+UR6+0x24800] ;  /* 0x024800060208783b */ /* 0x008e280008004200 */
[----:B0-----:R0:W-:Y:S04]  /*2cb50*/  STL.64 [R1+0x34f0], R10 ;  /* 0x0034f00a01007387 */ /* 0x0011e80000100a00 */
[----:B------:R1:W-:Y:S04]  /*2cb60*/  STL.64 [R1+0x34e8], R8 ;  /* 0x0034e80801007387 */ /* 0x0003e80000100a00 */
[----:B0-----:R-:W3:Y:S01]  /*2cb70*/  LDL.LU R10, [R1+0x128] ;  /* 0x00012800010a7983 */ /* 0x001ee20000300800 */
[----:B-1----:R-:W-:Y:S01]  /*2cb80*/  MOV R8, R13 ;  /* 0x0000000d00087202 */ /* 0x002fe20000000f00 */
[----:B------:R-:W-:-:S02]  /*2cb90*/  IMAD.MOV.U32 R9, RZ, RZ, R12 ;  /* 0x000000ffff097224 */ /* 0x000fc400078e000c */
[----:B------:R-:W3:Y:S04]  /*2cba0*/  LDL.LU R11, [R1+0x12c] ;  /* 0x00012c00010b7983 */ /* 0x000ee80000300800 */
[----:B----4-:R-:W0:Y:S04]  /*2cbb0*/  LDSM.16.M88.4 R12, [R3+UR6+0x200] ;  /* 0x00020006030c783b */ /* 0x010e280008000200 */
[----:B0-----:R-:W-:Y:S04]  /*2cbc0*/  STL.64 [R1+0xa0], R12 ;  /* 0x0000a00c01007387 */ /* 0x001fe80000100a00 */
[----:B------:R-:W-:Y:S04]  /*2cbd0*/  STL.64 [R1+0xa8], R14 ;  /* 0x0000a80e01007387 */ /* 0x000fe80000100a00 */
[----:B------:R-:W0:Y:S04]  /*2cbe0*/  LDSM.16.M88.4 R12, [R3+UR6+0x8200] ;  /* 0x00820006030c783b */ /* 0x000e280008000200 */
[----:B0-----:R-:W-:Y:S04]  /*2cbf0*/  STL.64 [R1+0xb0], R12 ;  /* 0x0000b00c01007387 */ /* 0x001fe80000100a00 */
[----:B------:R0:W-:Y:S04]  /*2cc00*/  STL.64 [R1+0xb8], R14 ;  /* 0x0000b80e01007387 */ /* 0x0001e80000100a00 */
[----:B0-----:R-:W2:Y:S04]  /*2cc10*/  LDL.LU.64 R14, [R1+0x35e8] ;  /* 0x0035e800010e7983 */ /* 0x001ea80000300a00 */
[----:B------:R-:W2:Y:S02]  /*2cc20*/  LDL.LU.64 R12, [R1+0x35e0] ;  /* 0x0035e000010c7983 */ /* 0x000ea40000300a00 */
[----:B--2---:R-:W-:Y:S02]  /*2cc30*/  HMMA.16816.F32 R16, R4, R16, R12 ;  /* 0x000000100410723c */ /* 0x004fe4000000180c */
[----:B------:R-:W2:Y:S04]  /*2cc40*/  LDL.LU.64 R14, [R1+0x35d8] ;  /* 0x0035d800010e7983 */ /* 0x000ea80000300a00 */
[----:B------:R-:W4:-:S15]  /*2cc50*/  LDL.LU.64 R12, [R1+0x35d0] ;  /* 0x0035d000010c7983 */ /* 0x000f1e0000300a00 */
[----:B------:R-:W-:-:S02]  /*2cc60*/  NOP ;  /* 0x0000000000007918 */ /* 0x000fc40000000000 */
[----:B------:R0:W-:Y:S01]  /*2cc70*/  STL [R1+0x4c], R19 ;  /* 0x00004c1301007387 */ /* 0x0001e20000100800 */
[----:B------:R-:W-:-:S03]  /*2cc80*/  MOV R27, R18 ;  /* 0x00000012001b7202 */ /* 0x000fc60000000f00 */
[----:B0-----:R-:W3:Y:S01]  /*2cc90*/  LDL.LU.64 R18, [R1+0x35c8] ;  /* 0x0035c80001127983 */ /* 0x001ee20000300a00 */
[----:B------:R-:W-:Y:S02]  /*2cca0*/  MOV R26, R17 ;  /* 0x00000011001a7202 */ /* 0x000fe40000000f00 */
[----:B------:R-:W-:Y:S02]  /*2ccb0*/  MOV R25, R16 ;  /* 0x0000001000197202 */ /* 0x000fe40000000f00 */
[----:B------:R-:W2:Y:S04]  /*2ccc0*/  LDL.LU.64 R16, [R1+0x35c0] ;  /* 0x0035c00001107983 */ /* 0x000ea80000300a00 */
[----:B------:R-:W-:Y:S04]  /*2ccd0*/  STL.64 [R1+0x3558], R26 ;  /* 0x0035581a01007387 */ /* 0x000fe80000100a00 */
[----:B------:R3:W-:Y:S02]  /*2cce0*/  STL.64 [R1+0x3550], R24 ;  /* 0x0035501801007387 */ /* 0x0007e40000100a00 */
[----:B---3--:R-:W-:-:S02]  /*2ccf0*/  IMAD.MOV.U32 R24, RZ, RZ, R18 ;  /* 0x000000ffff187224 */ /* 0x008fc400078e0012 */
[----:B------:R-:W3:Y:S01]  /*2cd00*/  LDL.LU R18, [R1+0x35bc] ;  /* 0x0035bc0001127983 */ /* 0x000ee20000300800 */
[----:B----4-:R-:W-:Y:S02]  /*2cd10*/  MOV R26, R13 ;  /* 0x0000000d001a7202 */ /* 0x010fe40000000f00 */
[----:B--2---:R-:W-:Y:S02]  /*2cd20*/  MOV R27, R14 ;  /* 0x0000000e001b7202 */ /* 0x004fe40000000f00 */
[----:B------:R-:W-:Y:S02]  /*2cd30*/  MOV R25, R12 ;  /* 0x0000000c00197202 */ /* 0x000fe40000000f00 */
[----:B------:R-:W2:Y:S04]  /*2cd40*/  LDL.LU R12, [R1+0x35b8] ;  /* 0x0035b800010c7983 */ /* 0x000ea80000300800 */
[----:B------:R-:W2:Y:S04]  /*2cd50*/  LDL.LU R13, [R1+0x35b4] ;  /* 0x0035b400010d7983 */ /* 0x000ea80000300800 */
[----:B------:R-:W2:Y:S04]  /*2cd60*/  LDL.LU R14, [R1+0x35b0] ;  /* 0x0035b000010e7983 */ /* 0x000ea80000300800 */
[----:B------:R-:W-:Y:S04]  /*2cd70*/  STL.64 [R1+0x3578], R26 ;  /* 0x0035781a01007387 */ /* 0x000fe80000100a00 */
[----:B------:R0:W-:Y:S02]  /*2cd80*/  STL.64 [R1+0x3570], R24 ;  /* 0x0035701801007387 */ /* 0x0001e40000100a00 */
[----:B0-----:R-:W-:Y:S01]  /*2cd90*/  IMAD.MOV.U32 R24, RZ, RZ, R15 ;  /* 0x000000ffff187224 */ /* 0x001fe200078e000f */
[----:B------:R-:W-:Y:S01]  /*2cda0*/  MOV R25, R28 ;  /* 0x0000001c00197202 */ /* 0x000fe20000000f00 */
[----:B------:R-:W2:Y:S04]  /*2cdb0*/  LDL.LU R15, [R1+0x35ac] ;  /* 0x0035ac00010f7983 */ /* 0x000ea80000300800 */
[----:B------:R-:W4:Y:S01]  /*2cdc0*/  LDL.LU R28, [R1+0x35a8] ;  /* 0x0035a800011c7983 */ /* 0x000f220000300800 */
[----:B------:R-:W-:-:S02]  /*2cdd0*/  MOV R26, R29 ;  /* 0x0000001d001a7202 */ /* 0x000fc40000000f00 */
[----:B------:R-:W-:-:S05]  /*2cde0*/  MOV R27, R19 ;  /* 0x00000013001b7202 */ /* 0x000fca0000000f00 */
[----:B------:R0:W-:Y:S04]  /*2cdf0*/  STL.64 [R1+0x3588], R26 ;  /* 0x0035881a01007387 */ /* 0x0001e80000100a00 */
[----:B------:R1:W-:Y:S01]  /*2ce00*/  STL.64 [R1+0x3580], R24 ;  /* 0x0035801801007387 */ /* 0x0003e20000100a00 */
[----:B0-----:R-:W-:Y:S02]  /*2ce10*/  MOV R26, R16 ;  /* 0x00000010001a7202 */ /* 0x001fe40000000f00 */
[----:B-1----:R-:W-:Y:S01]  /*2ce20*/  MOV R25, R17 ;  /* 0x0000001100197202 */ /* 0x002fe20000000f00 */
[----:B---3--:R-:W-:Y:S02]  /*2ce30*/  IMAD.MOV.U32 R24, RZ, RZ, R18 ;  /* 0x000000ffff187224 */ /* 0x008fe400078e0012 */
[----:B------:R-:W0:Y:S04]  /*2ce40*/  LDSM.16.M88.4 R16, [R3+UR6+0x10200] ;  /* 0x010200060310783b */ /* 0x000e280008000200 */
[----:B0-----:R-:W-:Y:S04]  /*2ce50*/  STL.64 [R1+0xd0], R16 ;  /* 0x0000d01001007387 */ /* 0x001fe80000100a00 */
[----:B------:R-:W-:Y:S04]  /*2ce60*/  STL.64 [R1+0xd8], R18 ;  /* 0x0000d81201007387 */ /* 0x000fe80000100a00 */
[----:B------:R-:W0:Y:S04]  /*2ce70*/  LDSM.16.M88.4 R16, [R3+UR6+0x18200] ;  /* 0x018200060310783b */ /* 0x000e280008000200 */
[----:B------:R-:W-:Y:S04]  /*2ce80*/  STL [R1+0x3358], R3 ;  /* 0x0033580301007387 */ /* 0x000fe80000100800 */
[----:B0-----:R-:W-:Y:S04]  /*2ce90*/  STL.64 [R1+0x110], R16 ;  /* 0x0001101001007387 */ /* 0x001fe80000100a00 */
[----:B------:R-:W-:Y:S04]  /*2cea0*/  STL.64 [R1+0x118], R18 ;  /* 0x0001181201007387 */ /* 0x000fe80000100a00 */
[----:B----4-:R-:W0:Y:S04]  /*2ceb0*/  LDSM.16.MT88.4 R16, [R28+UR6+0x24800] ;  /* 0x024800061c10783b */ /* 0x010e280008004200 */
[----:B------:R-:W-:Y:S04]  /*2cec0*/  STL [R1+0x3520], R2 ;  /* 0x0035200201007387 */ /* 0x000fe80000100800 */
[----:B0-----:R0:W-:Y:S04]  /*2ced0*/  STL.64 [R1+0x34b0], R18 ;  /* 0x0034b01201007387 */ /* 0x0011e80000100a00 */
[----:B------:R-:W-:Y:S04]  /*2cee0*/  STL.64 [R1+0x34a8], R16 ;  /* 0x0034a81001007387 */ /* 0x000fe80000100a00 */
[----:B0-----:R-:W3:Y:S01]  /*2cef0*/  LDL.64 R18, [R1+0xe8] ;  /* 0x0000e80001127983 */ /* 0x001ee20000100a00 */
[----:B--2---:R-:W-:-:S15]  /*2cf00*/  HMMA.16816.F32 R12, R4, R8, R12 ;  /* 0x00000008040c723c */ /* 0x004fde000000180c */
[----:B------:R-:W-:-:S09]  /*2cf10*/  NOP ;  /* 0x0000000000007918 */ /* 0x000fd20000000000 */
[----:B------:R-:W-:Y:S01]  /*2cf20*/  IMAD.MOV.U32 R7, RZ, RZ, R14 ;  /* 0x000000ffff077224 */ /* 0x000fe200078e000e */
[----:B------:R-:W-:Y:S01]  /*2cf30*/  MOV R6, R15 ;  /* 0x0000000f00067202 */ /* 0x000fe20000000f00 */
[----:B---3--:R0:W-:Y:S04]  /*2cf40*/  STL.64 [R1+0x3590], R18 ;  /* 0x0035901201007387 */ /* 0x0081e80000100a00 */
[----:B0-----:R-:W2:Y:S04]  /*2cf50*/  LDL.LU.64 R18, [R1+0xc8] ;  /* 0x0000c80001127983 */ /* 0x001ea80000300a00 */
[----:B------:R0:W-:Y:S04]  /*2cf60*/  STL.64 [R1+0x30], R12 ;  /* 0x0000300c01007387 */ /* 0x0001e80000100a00 */
[----:B------:R-:W2:Y:S04]  /*2cf70*/  LDL.LU.64 R14, [R1+0x35a0] ;  /* 0x0035a000010e7983 */ /* 0x000ea80000300a00 */
[----:B0-----:R-:W2:Y:S01]  /*2cf80*/  LDL.LU.64 R12, [R1+0x3598] ;  /* 0x00359800010c7983 */ /* 0x001ea20000300a00 */
[----:B------:R-:W-:-:S07]  /*2cf90*/  MOV R27, R0 ;  /* 0x00000000001b7202 */ /* 0x000fce0000000f00 */
[----:B--2---:R-:W-:Y:S06]  /*2cfa0*/  HMMA.16816.F32 R24, R12, R18, R24 ;  /* 0x000000120c18723c */ /* 0x004fec0000001818 */
[----:B------:R-:W-:Y:S02]  /*2cfb0*/  MOV R22, R18 ;  /* 0x0000001200167202 */ /* 0x000fe40000000f00 */
[----:B------:R-:W-:Y:S02]  /*2cfc0*/  MOV R23, R19 ;  /* 0x0000001300177202 */ /* 0x000fe40000000f00 */
[----:B------:R-:W2:-:S14]  /*2cfd0*/  LDL.LU.64 R18, [R1+0x3590] ;  /* 0x0035900001127983 */ /* 0x000e9c0000300a00 */
[----:B------:R-:W-:Y:S02]  /*2cfe0*/  MOV R3, R26 ;  /* 0x0000001a00037202 */ /* 0x000fe40000000f00 */
[----:B------:R-:W-:Y:S01]  /*2cff0*/  MOV R0, R27 ;  /* 0x0000001b00007202 */ /* 0x000fe20000000f00 */
[----:B------:R-:W-:Y:S01]  /*2d000*/  IMAD.MOV.U32 R9, RZ, RZ, R24 ;  /* 0x000000ffff097224 */ /* 0x000fe200078e0018 */
[----:B------:R-:W-:Y:S01]  /*2d010*/  MOV R8, R25 ;  /* 0x0000001900087202 */ /* 0x000fe20000000f00 */
[----:B------:R-:W2:Y:S04]  /*2d020*/  LDL.LU.64 R26, [R1+0x3588] ;  /* 0x00358800011a7983 */ /* 0x000ea80000300a00 */
[----:B------:R-:W2:Y:S04]  /*2d030*/  LDL.LU.64 R24, [R1+0x3580] ;  /* 0x0035800001187983 */ /* 0x000ea80000300a00 */
[----:B------:R0:W-:Y:S04]  /*2d040*/  STL.64 [R1+0x3568], R22 ;  /* 0x0035681601007387 */ /* 0x0001e80000100a00 */
[----:B------:R1:W-:Y:S04]  /*2d050*/  STL.64 [R1+0x3560], R20 ;  /* 0x0035601401007387 */ /* 0x0003e80000100a00 */
[----:B0-----:R-:W3:Y:S01]  /*2d060*/  LDL.LU.64 R22, [R1+0xf8] ;  /* 0x0000f80001167983 */ /* 0x001ee20000300a00 */
[----:B--2---:R-:W-:-:S15]  /*2d070*/  HMMA.16816.F32 R24, R12, R18, R24 ;  /* 0x000000120c18723c */ /* 0x004fde0000001818 */
[----:B------:R-:W-:-:S09]  /*2d080*/  NOP ;  /* 0x0000000000007918 */ /* 0x000fd20000000000 */
[----:B------:R-:W-:Y:S01]  /*2d090*/  MOV R17, R26 ;  /* 0x0000001a00117202 */ /* 0x000fe20000000f00 */
[----:B------:R-:W-:Y:S01]  /*2d0a0*/  IMAD.MOV.U32 R16, RZ, RZ, R27 ;  /* 0x000000ffff107224 */ /* 0x000fe200078e001b */
[----:B------:R-:W-:Y:S02]  /*2d0b0*/  MOV R29, R24 ;  /* 0x00000018001d7202 */ /* 0x000fe40000000f00 */
[----:B------:R-:W-:Y:S01]  /*2d0c0*/  MOV R28, R25 ;  /* 0x00000019001c7202 */ /* 0x000fe20000000f00 */
[----:B------:R-:W2:Y:S04]  /*2d0d0*/  LDL.LU.64 R26, [R1+0x3578] ;  /* 0x00357800011a7983 */ /* 0x000ea80000300a00 */
[----:B------:R-:W2:Y:S01]  /*2d0e0*/  LDL.LU.64 R24, [R1+0x3570] ;  /* 0x0035700001187983 */ /* 0x000ea20000300a00 */
[----:B---3--:R-:W-:-:S02]  /*2d0f0*/  MOV R5, R22 ;  /* 0x0000001600057202 */ /* 0x008fc40000000f00 */
[----:B------:R-:W-:Y:S01]  /*2d100*/  MOV R4, R23 ;  /* 0x0000001700047202 */ /* 0x000fe20000000f00 */
[----:B------:R-:W-:Y:S01]  /*2d110*/  IMAD.MOV.U32 R2, RZ, RZ, R19 ;  /* 0x000000ffff027224 */ /* 0x000fe200078e0013 */
[----:B--2---:R-:W-:Y:S01]  /*2d120*/  HMMA.16816.F32 R24, R12, R22, R24 ;  /* 0x000000160c18723c */ /* 0x004fe20000001818 */
[----:B------:R-:W2:Y:S04]  /*2d130*/  LDL.LU.64 R22, [R1+0x3568] ;  /* 0x0035680001167983 */ /* 0x000ea80000300a00 */
[----:B-1----:R-:W3:-:S15]  /*2d140*/  LDL.LU.64 R20, [R1+0x3560] ;  /* 0x0035600001147983 */ /* 0x002ede0000300a00 */
[----:B------:R-:W-:-:S03]  /*2d150*/  NOP ;  /* 0x0000000000007918 */ /* 0x000fc60000000000 */
[----:B------:R0:W-:Y:S01]  /*2d160*/  STL.64 [R1+0x90], R24 ;  /* 0x0000901801007387 */ /* 0x0001e20000100a00 */
[----:B------:R-:W-:Y:S01]  /*2d170*/  MOV R19, R26 ;  /* 0x0000001a00137202 */ /* 0x000fe20000000f00 */
[----:B------:R-:W-:Y:S02]  /*2d180*/  IMAD.MOV.U32 R18, RZ, RZ, R27 ;  /* 0x000000ffff127224 */ /* 0x000fe400078e001b */
[----:B------:R-:W4:Y:S04]  /*2d190*/  LDL.LU.64 R26, [R1+0x3558] ;  /* 0x00355800011a7983 */ /* 0x000f280000300a00 */
[----:B0-----:R-:W3:Y:S04]  /*2d1a0*/  LDL.LU.64 R24, [R1+0x3550] ;  /* 0x0035500001187983 */ /* 0x001ee80000300a00 */
[----:B------:R2:W-:Y:S04]  /*2d1b0*/  STL.64 [R1+0x3518], R6 ;  /* 0x0035180601007387 */ /* 0x0005e80000100a00 */
[----:B------:R-:W-:Y:S01]  /*2d1c0*/  STL.64 [R1+0x3510], R4 ;  /* 0x0035100401007387 */ /* 0x000fe20000100a00 */
[----:B--2---:R-:W-:-:S02]  /*2d1d0*/  MOV R6, R22 ;  /* 0x0000001600067202 */ /* 0x004fc40000000f00 */
[----:B------:R-:W-:Y:S01]  /*2d1e0*/  MOV R7, R23 ;  /* 0x0000001700077202 */ /* 0x000fe20000000f00 */
[----:B------:R-:W2:Y:S04]  /*2d1f0*/  LDL.LU R22, [R1+0x3548] ;  /* 0x0035480001167983 */ /* 0x000ea80000300800 */
[----:B------:R-:W2:Y:S04]  /*2d200*/  LDL.LU R23, [R1+0x3544] ;  /* 0x0035440001177983 */ /* 0x000ea80000300800 */
[----:B------:R-:W-:Y:S04]  /*2d210*/  STL.64 [R1+0x3508], R18 ;  /* 0x0035081201007387 */ /* 0x000fe80000100a00 */
[----:B------:R4:W-:Y:S02]  /*2d220*/  STL.64 [R1+0x3500], R16 ;  /* 0x0035001001007387 */ /* 0x0009e40000100a00 */
[----:B----4-:R-:W-:Y:S01]  /*2d230*/  IMAD.MOV.U32 R17, RZ, RZ, R26 ;  /* 0x000000ffff117224 */ /* 0x010fe200078e001a */
[----:B------:R-:W-:-:S02]  /*2d240*/  MOV R18, R27 ;  /* 0x0000001b00127202 */ /* 0x000fc40000000f00 */
[----:B---3--:R-:W-:Y:S02]  /*2d250*/  MOV R16, R25 ;  /* 0x0000001900107202 */ /* 0x008fe40000000f00 */
[----:B------:R-:W3:Y:S04]  /*2d260*/  LDL.LU R25, [R1+0x3540] ;  /* 0x0035400001197983 */ /* 0x000ee80000300800 */
[----:B------:R-:W3:Y:S04]  /*2d270*/  LDL.LU R26, [R1+0x353c] ;  /* 0x00353c00011a7983 */ /* 0x000ee80000300800 */
[----:B------:R-:W3:Y:S04]  /*2d280*/  LDL.LU R27, [R1+0x3538] ;  /* 0x00353800011b7983 */ /* 0x000ee80000300800 */
[----:B------:R-:W4:Y:S01]  /*2d290*/  LDL.LU R19, [R1+0x4c] ;  /* 0x00004c0001137983 */ /* 0x000f220000300800 */
[----:B--2---:R-:W-:Y:S03]  /*2d2a0*/  HMMA.16816.F32 R12, R12, R10, R20 ;  /* 0x0000000a0c0c723c */ /* 0x004fe60000001814 */
[----:B------:R-:W3:Y:S04]  /*2d2b0*/  LDL.LU.64 R22, [R1+0x3530] ;  /* 0x0035300001167983 */ /* 0x000ee80000300a00 */
[----:B------:R-:W3:-:S15]  /*2d2c0*/  LDL.LU.64 R20, [R1+0x3528] ;  /* 0x0035280001147983 */ /* 0x000ede0000300a00 */
[----:B------:R-:W-:-:S01]  /*2d2d0*/  NOP ;  /* 0x0000000000007918 */ /* 0x000fc20000000000 */
[----:B------:R-:W-:Y:S04]  /*2d2e0*/  STL.64 [R1+0x10], R12 ;  /* 0x0000100c01007387 */ /* 0x000fe80000100a00 */
[----:B------:R0:W-:Y:S04]  /*2d2f0*/  STL.64 [R1+0x18], R14 ;  /* 0x0000180e01007387 */ /* 0x0001e80000100a00 */
[----:B0-----:R-:W2:Y:S01]  /*2d300*/  LDL.LU R14, [R1+0xe8] ;  /* 0x0000e800010e7983 */ /* 0x001ea20000300800 */
[----:B------:R-:W-:-:S03]  /*2d310*/  MOV R15, R2 ;  /* 0x00000002000f7202 */ /* 0x000fc60000000f00 */
[----:B------:R-:W4:Y:S01]  /*2d320*/  LDL.LU R2, [R1+0x3520] ;  /* 0x0035200001027983 */ /* 0x000f220000300800 */
[----:B---3--:R-:W-:Y:S03]  /*2d330*/  HMMA.16816.F32 R24, R20, R6, R24 ;  /* 0x000000061418723c */ /* 0x008fe60000001818 */
[----:B------:R-:W3:Y:S04]  /*2d340*/  LDL.LU.64 R6, [R1+0x3518] ;  /* 0x0035180001067983 */ /* 0x000ee80000300a00 */
[----:B------:R-:W3:-:S15]  /*2d350*/  LDL.LU.64 R4, [R1+0x3510] ;  /* 0x0035100001047983 */ /* 0x000ede0000300a00 */
[----:B------:R-:W-:-:S01]  /*2d360*/  NOP ;  /* 0x0000000000007918 */ /* 0x000fc20000000000 */
[----:B------:R0:W-:Y:S04]  /*2d370*/  STL.64 [R1], R24 ;  /* 0x0000001801007387 */ /* 0x0001e80000100a00 */
[----:B------:R1:W-:Y:S04]  /*2d380*/  STL.64 [R1+0x8], R26 ;  /* 0x0000081a01007387 */ /* 0x0003e80000100a00 */
[----:B0-----:R-:W2:Y:S04]  /*2d390*/  LDL.LU R24, [R1+0x20] ;  /* 0x0000200001187983 */ /* 0x001ea80000300800 */
[----:B------:R-:W2:Y:S04]  /*2d3a0*/  LDL.LU R25, [R1+0x24] ;  /* 0x0000240001197983 */ /* 0x000ea80000300800 */
[----:B-1----:R-:W2:Y:S04]  /*2d3b0*/  LDL.LU R26, [R1+0x28] ;  /* 0x00002800011a7983 */ /* 0x002ea80000300800 */
[----:B------:R-:W2:Y:S02]  /*2d3c0*/  LDL.LU R27, [R1+0x2c] ;  /* 0x00002c00011b7983 */ /* 0x000ea40000300800 */
[----:B--2---:R-:W-:Y:S02]  /*2d3d0*/  HMMA.16816.F32 R24, R20, R14, R24 ;  /* 0x0000000e1418723c */ /* 0x004fe40000001818 */
[----:B----4-:R-:W0:-:S15]  /*2d3e0*/  LDSM.16.MT88.4 R12, [R2+UR6+0x24c00] ;  /* 0x024c0006020c783b */ /* 0x010e1e0008004200 */
[----:B------:R-:W-:-:S06]  /*2d3f0*/  NOP ;  /* 0x0000000000007918 */ /* 0x000fcc0000000000 */
[----:B------:R-:W-:Y:S04]  /*2d400*/  STL.64 [R1+0x3490], R26 ;  /* 0x0034901a01007387 */ /* 0x000fe80000100a00 */
[----:B------:R1:W-:Y:S04]  /*2d410*/  STL.64 [R1+0x3488], R24 ;  /* 0x0034881801007387 */ /* 0x0003e80000100a00 */
[----:B-1----:R-:W2:Y:S04]  /*2d420*/  LDL.LU R24, [R1+0xa0] ;  /* 0x0000a00001187983 */ /* 0x002ea80000300800 */
[----:B------:R-:W2:Y:S04]  /*2d430*/  LDL.LU R25, [R1+0xa4] ;  /* 0x0000a40001197983 */ /* 0x000ea80000300800 */
[----:B--2---:R1:W-:Y:S04]  /*2d440*/  STL.64 [R1+0x34f8], R24 ;  /* 0x0034f81801007387 */ /* 0x0043e80000100a00 */
[----:B-1----:R-:W2:Y:S04]  /*2d450*/  LDL.LU R24, [R1+0x30] ;  /* 0x0000300001187983 */ /* 0x002ea80000300800 */
[----:B------:R-:W2:Y:S04]  /*2d460*/  LDL.LU R25, [R1+0x34] ;  /* 0x0000340001197983 */ /* 0x000ea80000300800 */
[----:B0-----:R3:W-:Y:S04]  /*2d470*/  STL [R1+0x3444], R15 ;  /* 0x0034440f01007387 */ /* 0x0017e80000100800 */
[----:B------:R0:W-:Y:S04]  /*2d480*/  STL [R1+0x34d0], R14 ;  /* 0x0034d00e01007387 */ /* 0x0001e80000100800 */
[----:B------:R1:W-:Y:S01]  /*2d490*/  STL.64 [R1+0x34c8], R12 ;  /* 0x0034c80c01007387 */ /* 0x0003e20000100a00 */
[----:B---3--:R-:W-:-:S02]  /*2d4a0*/  MOV R15, R4 ;  /* 0x00000004000f7202 */ /* 0x008fc40000000f00 */
[----:B0-----:R-:W-:-:S07]  /*2d4b0*/  MOV R14, R5 ;  /* 0x00000005000e7202 */ /* 0x001fce0000000f00 */
[----:B-1----:R-:W-:Y:S01]  /*2d4c0*/  HMMA.16816.F32 R12, R20, R14, R16 ;  /* 0x0000000e140c723c */ /* 0x002fe20000001810 */
[----:B------:R-:W3:Y:S04]  /*2d4d0*/  LDL.LU.64 R18, [R1+0x3508] ;  /* 0x0035080001127983 */ /* 0x000ee80000300a00 */
[----:B------:R-:W4:-:S15]  /*2d4e0*/  LDL.LU.64 R16, [R1+0x3500] ;  /* 0x0035000001107983 */ /* 0x000f1e0000300a00 */
[----:B------:R-:W-:-:S03]  /*2d4f0*/  NOP ;  /* 0x0000000000007918 */ /* 0x000fc60000000000 */
[----:B------:R-:W-:Y:S04]  /*2d500*/  STL.64 [R1+0x50], R12 ;  /* 0x0000500c01007387 */ /* 0x000fe80000100a00 */
[----:B------:R4:W-:Y:S02]  /*2d510*/  STL.64 [R1+0x58], R14 ;  /* 0x0000580e01007387 */ /* 0x0009e40000100a00 */
[----:B----4-:R-:W-:Y:S02]  /*2d520*/  MOV R14, R17 ;  /* 0x00000011000e7202 */ /* 0x010fe40000000f00 */
[----:B------:R-:W-:Y:S02]  /*2d530*/  MOV R15, R16 ;  /* 0x00000010000f7202 */ /* 0x000fe40000000f00 */
[----:B------:R-:W4:Y:S01]  /*2d540*/  LDL.LU.64 R16, [R1+0x110] ;  /* 0x0001100001107983 */ /* 0x000f220000300a00 */
[----:B------:R-:W-:-:S02]  /*2d550*/  MOV R26, R7 ;  /* 0x00000007001a7202 */ /* 0x000fc40000000f00 */
[----:B------:R-:W-:Y:S01]  /*2d560*/  LOP3.LUT R7, R2, 0x20, RZ, 0x3c, !PT ;  /* 0x0000002002077812 */ /* 0x000fe200078e3cff */
[----:B------:R-:W-:-:S05]  /*2d570*/  IMAD.MOV.U32 R27, RZ, RZ, R6 ;  /* 0x000000ffff1b7224 */ /* 0x000fca00078e0006 */
[----:B------:R-:W0:Y:S04]  /*2d580*/  LDSM.16.MT88.4 R4, [R7+UR6+0x24c00] ;  /* 0x024c00060704783b */ /* 0x000e280008004200 */
[----:B----4-:R1:W-:Y:S04]  /*2d590*/  STL.64 [R1+0x34c0], R16 ;  /* 0x0034c01001007387 */ /* 0x0103e80000100a00 */
[----:B-1----:R-:W4:Y:S04]  /*2d5a0*/  LDL.LU.64 R16, [R1+0xd0] ;  /* 0x0000d00001107983 */ /* 0x002f280000300a00 */
[----:B---3--:R-:W-:Y:S01]  /*2d5b0*/  STL.64 [R1+0x34e0], R18 ;  /* 0x0034e01201007387 */ /* 0x008fe20000100a00 */
[----:B--2---:R-:W-:Y:S03]  /*2d5c0*/  HMMA.16816.F32 R20, R20, R10, R24 ;  /* 0x0000000a1414723c */ /* 0x004fe60000001818 */
[----:B----4-:R1:W-:Y:S04]  /*2d5d0*/  STL.64 [R1+0x34d8], R16 ;  /* 0x0034d81001007387 */ /* 0x0103e80000100a00 */
[----:B-1----:R-:W2:Y:S04]  /*2d5e0*/  LDL.LU.64 R16, [R1+0xb0] ;  /* 0x0000b00001107983 */ /* 0x002ea80000300a00 */
[----:B0-----:R0:W-:Y:S04]  /*2d5f0*/  STL [R1+0x3408], R4 ;  /* 0x0034080401007387 */ /* 0x0011e80000100800 */
[----:B------:R1:W-:Y:S04]  /*2d600*/  STL [R1+0x3404], R5 ;  /* 0x0034040501007387 */ /* 0x0003e80000100800 */
[----:B------:R3:W-:Y:S04]  /*2d610*/  STL [R1+0x3400], R6 ;  /* 0x0034000601007387 */ /* 0x0007e80000100800 */
[----:B------:R4:W-:Y:S04]  /*2d620*/  STL [R1+0x33e8], R7 ;  /* 0x0033e80701007387 */ /* 0x0009e80000100800 */
[----:B------:R-:W2:Y:S04]  /*2d630*/  LDL.LU.64 R24, [R1+0x34f8] ;  /* 0x0034f80001187983 */ /* 0x000ea80000300a00 */
[----:B------:R-:W2:Y:S01]  /*2d640*/  LDL.LU.64 R10, [R1+0x34f0] ;  /* 0x0034f000010a7983 */ /* 0x000ea20000300a00 */
[----:B0-----:R-:W-:Y:S01]  /*2d650*/  MOV R4, R9 ;  /* 0x0000000900047202 */ /* 0x001fe20000000f00 */
[----:B-1----:R-:W-:-:S02]  /*2d660*/  IMAD.MOV.U32 R5, RZ, RZ, R8 ;  /* 0x000000ffff057224 */ /* 0x002fc400078e0008 */
[----:B------:R-:W2:Y:S01]  /*2d670*/  LDL.LU.64 R8, [R1+0x34e8] ;  /* 0x0034e80001087983 */ /* 0x000ea20000300a00 */
[----:B---3--:R-:W-:Y:S02]  /*2d680*/  MOV R6, R3 ;  /* 0x0000000300067202 */ /* 0x008fe40000000f00 */
[----:B------:R-:W-:Y:S02]  /*2d690*/  MOV R3, R23 ;  /* 0x0000001700037202 */ /* 0x000fe40000000f00 */
[----:B------:R-:W3:Y:S01]  /*2d6a0*/  LDL R23, [R1+0x140] ;  /* 0x0001400001177983 */ /* 0x000ee20000100800 */
[----:B----4-:R-:W-:Y:S02]  /*2d6b0*/  MOV R7, R0 ;  /* 0x0000000000077202 */ /* 0x010fe40000000f00 */
[----:B------:R-:W-:Y:S01]  /*2d6c0*/  MOV R12, R29 ;  /* 0x0000001d000c7202 */ /* 0x000fe20000000f00 */
[----:B------:R-:W-:Y:S01]  /*2d6d0*/  IMAD.MOV.U32 R13, RZ, RZ, R28 ;  /* 0x000000ffff0d7224 */ /* 0x000fe200078e001c */
[----:B------:R-:W-:-:S02]  /*2d6e0*/  MOV R0, R22 ;  /* 0x0000001600007202 */ /* 0x000fc40000000f00 */
[----:B------:R-:W-:Y:S01]  /*2d6f0*/  MOV R28, R20 ;  /* 0x00000014001c7202 */ /* 0x000fe20000000f00 */
[----:B------:R-:W-:Y:S01]  /*2d700*/  IMAD.MOV.U32 R29, RZ, RZ, R21 ;  /* 0x000000ffff1d7224 */ /* 0x000fe200078e0015 */
[C---:B--2---:R-:W-:Y:S06]  /*2d710*/  HMMA.16816.F32 R4, R8.reuse, R24, R4 ;  /* 0x000000180804723c */ /* 0x044fec0000001804 */
[----:B------:R-:W-:Y:S01]  /*2d720*/  HMMA.16816.F32 R12, R8, R16, R12 ;  /* 0x00000010080c723c */ /* 0x000fe2000000180c */
[----:B------:R0:W-:Y:S04]  /*2d730*/  STL.64 [R1+0x34b8], R24 ;  /* 0x0034b81801007387 */ /* 0x0001e80000100a00 */
[----:B0-----:R-:W2:Y:S04]  /*2d740*/  LDL.LU R24, [R1+0x10] ;  /* 0x0000100001187983 */ /* 0x001ea80000300800 */
[----:B------:R-:W2:Y:S04]  /*2d750*/  LDL.LU R25, [R1+0x14] ;  /* 0x0000140001197983 */ /* 0x000ea80000300800 */
[----:B------:R-:W2:Y:S04]  /*2d760*/  LDL.LU R26, [R1+0x18] ;  /* 0x00001800011a7983 */ /* 0x000ea80000300800 */
[----:B------:R-:W2:Y:S01]  /*2d770*/  LDL.LU R27, [R1+0x1c] ;  /* 0x00001c00011b7983 */ /* 0x000ea20000300800 */
[----:B------:R-:W-:Y:S01]  /*2d780*/  MOV R22, R4 ;  /* 0x0000000400167202 */ /* 0x000fe20000000f00 */
[----:B------:R-:W-:Y:S01]  /*2d790*/  IMAD.MOV.U32 R21, RZ, RZ, R5 ;  /* 0x000000ffff157224 */ /* 0x000fe200078e0005 */
[----:B------:R-:W-:-:S03]  /*2d7a0*/  MOV R20, R6 ;  /* 0x0000000600147202 */ /* 0x000fc60000000f00 */
[----:B---3--:R-:W-:Y:S04]  /*2d7b0*/  STL.64 [R1+0x34a0], R22 ;  /* 0x0034a01601007387 */ /* 0x008fe80000100a00 */
[----:B------:R0:W-:Y:S01]  /*2d7c0*/  STL.64 [R1+0x3498], R20 ;  /* 0x0034981401007387 */ /* 0x0001e20000100a00 */
[----:B------:R-:W-:Y:S02]  /*2d7d0*/  MOV R5, R16 ;  /* 0x0000001000057202 */ /* 0x000fe40000000f00 */
[----:B------:R-:W-:Y:S01]  /*2d7e0*/  MOV R4, R17 ;  /* 0x0000001100047202 */ /* 0x000fe20000000f00 */
[----:B0-----:R-:W3:Y:S04]  /*2d7f0*/  LDL.LU R20, [R1] ;  /* 0x0000000001147983 */ /* 0x001ee80000300800 */
[----:B------:R-:W3:Y:S04]  /*2d800*/  LDL.LU R21, [R1+0x4] ;  /* 0x0000040001157983 */ /* 0x000ee80000300800 */
[----:B------:R-:W3:Y:S04]  /*2d810*/  LDL.LU R22, [R1+0x8] ;  /* 0x0000080001167983 */ /* 0x000ee80000300800 */
[----:B------:R-:W3:Y:S04]  /*2d820*/  LDL.LU R23, [R1+0xc] ;  /* 0x00000c0001177983 */ /* 0x000ee80000300800 */
[----:B------:R-:W4:Y:S04]  /*2d830*/  LDL.LU.64 R18, [R1+0x34e0] ;  /* 0x0034e00001127983 */ /* 0x000f280000300a00 */
[----:B------:R-:W2:Y:S04]  /*2d840*/  LDL.LU.64 R16, [R1+0x34d8] ;  /* 0x0034d80001107983 */ /* 0x000ea80000300a00 */
[----:B------:R-:W-:Y:S04]  /*2d850*/  STL [R1+0x84], R13 ;  /* 0x0000840d01007387 */ /* 0x000fe80000100800 */
[----:B------:R0:W-:Y:S02]  /*2d860*/  STL.64 [R1+0x88], R14 ;  /* 0x0000880e01007387 */ /* 0x0001e40000100a00 */
[----:B0-----:R-:W-:-:S02]  /*2d870*/  IMAD.MOV.U32 R15, RZ, RZ, R12 ;  /* 0x000000ffff0f7224 */ /* 0x001fc400078e000c */
[----:B------:R-:W3:Y:S04]  /*2d880*/  LDL.LU R14, [R1+0x34d0] ;  /* 0x0034d000010e7983 */ /* 0x000ee80000300800 */
[----:B------:R-:W4:Y:S04]  /*2d890*/  LDL.LU.64 R12, [R1+0x34c8] ;  /* 0x0034c800010c7983 */ /* 0x000f280000300a00 */
[----:B---3--:R-:W-:Y:S04]  /*2d8a0*/  STL.64 [R1+0x3450], R14 ;  /* 0x0034500e01007387 */ /* 0x008fe80000100a00 */
[----:B----4-:R0:W-:Y:S04]  /*2d8b0*/  STL.64 [R1+0x3448], R12 ;  /* 0x0034480c01007387 */ /* 0x0101e80000100a00 */
[----:B0-----:R-:W2:Y:S04]  /*2d8c0*/  LDL.LU R12, [R1+0x90] ;  /* 0x00009000010c7983 */ /* 0x001ea80000300800 */
[----:B------:R-:W2:Y:S01]  /*2d8d0*/  LDL.LU R13, [R1+0x94] ;  /* 0x00009400010d7983 */ /* 0x000ea20000300800 */
[----:B------:R-:W-:-:S02]  /*2d8e0*/  MOV R14, R19 ;  /* 0x00000013000e7202 */ /* 0x000fc40000000f00 */
[----:B------:R-:W-:-:S07]  /*2d8f0*/  MOV R15, R18 ;  /* 0x00000012000f7202 */ /* 0x000fce0000000f00 */
[----:B--2---:R-:W-:-:S15]  /*2d900*/  HMMA.16816.F32 R12, R8, R16, R12 ;  /* 0x00000010080c723c */ /* 0x004fde000000180c */
[----:B------:R-:W-:-:S08]  /*2d910*/  NOP ;  /* 0x0000000000007918 */ /* 0x000fd00000000000 */
[----:B------:R0:W-:Y:S04]  /*2d920*/  STL.64 [R1+0x90], R12 ;  /* 0x0000900c01007387 */ /* 0x0001e80000100a00 */
[----:B------:R1:W-:Y:S01]  /*2d930*/  STL.64 [R1+0x98], R14 ;  /* 0x0000980e01007387 */ /* 0x0003e20000100a00 */
[----:B0-----:R-:W-:Y:S01]  /*2d940*/  MOV R13, R16 ;  /* 0x00000010000d7202 */ /* 0x001fe20000000f00 */
[----:B------:R-:W-:Y:S02]  /*2d950*/  IMAD.MOV.U32 R12, RZ, RZ, R17 ;  /* 0x000000ffff0c7224 */ /* 0x000fe400078e0011 */
[----:B------:R-:W2:Y:S02]  /*2d960*/  LDL.LU.64 R16, [R1+0x34c0] ;  /* 0x0034c00001107983 */ /* 0x000ea40000300a00 */
[----:B--2---:R-:W-:Y:S02]  /*2d970*/  HMMA.16816.F32 R8, R8, R16, R24 ;  /* 0x000000100808723c */ /* 0x004fe40000001818 */
[----:B------:R-:W2:Y:S04]  /*2d980*/  LDL.LU.64 R24, [R1+0x34b8] ;  /* 0x0034b80001187983 */ /* 0x000ea80000300a00 */
[----:B-1----:R-:W-:-:S02]  /*2d990*/  MOV R15, R16 ;  /* 0x00000010000f7202 */ /* 0x002fc40000000f00 */
[----:B------:R-:W-:-:S15]  /*2d9a0*/  MOV R14, R17 ;  /* 0x00000011000e7202 */ /* 0x000fde0000000f00 */
[----:B------:R0:W-:Y:S04]  /*2d9b0*/  STL.64 [R1+0x30], R8 ;  /* 0x0000300801007387 */ /* 0x0001e80000100a00 */
[----:B------:R-:W-:Y:S04]  /*2d9c0*/  STL.64 [R1+0x38], R10 ;  /* 0x0000380a01007387 */ /* 0x000fe80000100a00 */
[----:B------:R-:W2:Y:S04]  /*2d9d0*/  LDL.LU.64 R18, [R1+0x34b0] ;  /* 0x0034b00001127983 */ /* 0x000ea80000300a00 */
[----:B------:R-:W2:Y:S01]  /*2d9e0*/  LDL.LU.64 R16, [R1+0x34a8] ;  /* 0x0034a80001107983 */ /* 0x000ea20000300a00 */
[----:B0-----:R-:W-:Y:S01]  /*2d9f0*/  MOV R8, R5 ;  /* 0x0000000500087202 */ /* 0x001fe20000000f00 */
[----:B------:R-:W-:Y:S01]  /*2da00*/  IMAD.MOV.U32 R9, RZ, RZ, R4 ;  /* 0x000000ffff097224 */ /* 0x000fe200078e0004 */
[----:B--2---:R-:W-:Y:S01]  /*2da10*/  HMMA.16816.F32 R24, R16, R24, R20 ;  /* 0x000000181018723c */ /* 0x004fe20000001814 */
[----:B------:R-:W2:Y:S04]  /*2da20*/  LDL.LU.64 R22, [R1+0x34a0] ;  /* 0x0034a00001167983 */ /* 0x000ea80000300a00 */
[----:B------:R-:W3:-:S15]  /*2da30*/  LDL.LU.64 R20, [R1+0x3498] ;  /* 0x0034980001147983 */ /* 0x000ede0000300a00 */
[----:B------:R-:W-:-:S04]  /*2da40*/  NOP ;  /* 0x0000000000007918 */ /* 0x000fc80000000000 */
[----:B------:R-:W-:Y:S02]  /*2da50*/  MOV R6, R27 ;  /* 0x0000001b00067202 */ /* 0x000fe40000000f00 */
[----:B------:R-:W-:Y:S02]  /*2da60*/  MOV R4, R25 ;  /* 0x0000001900047202 */ /* 0x000fe40000000f00 */
[----:B------:R-:W-:Y:S01]  /*2da70*/  MOV R5, R26 ;  /* 0x0000001a00057202 */ /* 0x000fe20000000f00 */
[----:B------:R0:W-:Y:S04]  /*2da80*/  STL [R1+0x20], R24 ;  /* 0x0000201801007387 */ /* 0x0001e80000100800 */
[----:B------:R-:W4:Y:S04]  /*2da90*/  LDL.LU.64 R26, [R1+0x3490] ;  /* 0x00349000011a7983 */ /* 0x000f280000300a00 */
[----:B0-----:R-:W4:Y:S04]  /*2daa0*/  LDL.LU.64 R24, [R1+0x3488] ;  /* 0x0034880001187983 */ /* 0x001f280000300a00 */
[----:B------:R-:W-:Y:S04]  /*2dab0*/  STL [R1+0x3440], R6 ;  /* 0x0034400601007387 */ /* 0x000fe80000100800 */
[----:B------:R0:W-:Y:S04]  /*2dac0*/  STL.64 [R1+0x3438], R4 ;  /* 0x0034380401007387 */ /* 0x0001e80000100a00 */
[----:B------:R1:W-:Y:S04]  /*2dad0*/  STL [R1+0x3460], R7 ;  /* 0x0034600701007387 */ /* 0x0003e80000100800 */
[----:B0-----:R-:W2:Y:S04]  /*2dae0*/  LDL.LU R4, [R1+0x50] ;  /* 0x0000500001047983 */ /* 0x001ea80000300800 */
[----:B------:R-:W2:Y:S04]  /*2daf0*/  LDL.LU R5, [R1+0x54] ;  /* 0x0000540001057983 */ /* 0x000ea80000300800 */
[----:B------:R-:W3:Y:S04]  /*2db00*/  LDL.LU R6, [R1+0x58] ;  /* 0x0000580001067983 */ /* 0x000ee80000300800 */
[----:B-1----:R-:W3:Y:S01]  /*2db10*/  LDL.LU R7, [R1+0x5c] ;  /* 0x00005c0001077983 */ /* 0x002ee20000300800 */
[----:B----4-:R-:W-:Y:S03]  /*2db20*/  HMMA.16816.F32 R24, R16, R8, R24 ;  /* 0x000000081018723c */ /* 0x010fe60000001818 */
[----:B------:R-:W0:Y:S04]  /*2db30*/  LDSM.16.MT88.4 R8, [R2+UR6+0x25000] ;  /* 0x025000060208783b */ /* 0x000e280008004200 */
[----:B---3--:R-:W-:Y:S04]  /*2db40*/  STL.64 [R1+0x3470], R6 ;  /* 0x0034700601007387 */ /* 0x008fe80000100a00 */
[----:B--2---:R-:W-:Y:S04]  /*2db50*/  STL.64 [R1+0x3468], R4 ;  /* 0x0034680401007387 */ /* 0x004fe80000100a00 */
[----:B------:R-:W1:Y:S08]  /*2db60*/  LDSM.16.M88.4 R4, [R23+UR6+0x280] ;  /* 0x000280061704783b */ /* 0x000e700008000200 */
[----:B------:R2:W-:Y:S04]  /*2db70*/  STL.64 [R1+0x33d8], R26 ;  /* 0x0033d81a01007387 */ /* 0x0005e80000100a00 */
[----:B------:R-:W-:Y:S04]  /*2db80*/  STL.64 [R1+0x33d0], R24 ;  /* 0x0033d01801007387 */ /* 0x000fe80000100a00 */
[----:B--2---:R-:W2:Y:S04]  /*2db90*/  LDL.LU R26, [R1+0xa8] ;  /* 0x0000a800011a7983 */ /* 0x004ea80000300800 */
[----:B------:R-:W2:Y:S04]  /*2dba0*/  LDL.LU R27, [R1+0xac] ;  /* 0x0000ac00011b7983 */ /* 0x000ea80000300800 */
[----:B0-----:R-:W-:Y:S04]  /*2dbb0*/  STL.64 [R1+0x33a0], R10 ;  /* 0x0033a00a01007387 */ /* 0x001fe80000100a00 */
[----:B------:R0:W-:Y:S04]  /*2dbc0*/  STL.64 [R1+0x3398], R8 ;  /* 0x0033980801007387 */ /* 0x0001e80000100a00 */
[----:B-1----:R-:W-:Y:S04]  /*2dbd0*/  STL.64 [R1+0xf0], R4 ;  /* 0x0000f00401007387 */ /* 0x002fe80000100a00 */
[----:B------:R-:W-:Y:S04]  /*2dbe0*/  STL.64 [R1+0xf8], R6 ;  /* 0x0000f80601007387 */ /* 0x000fe80000100a00 */
[----:B------:R-:W1:Y:S01]  /*2dbf0*/  LDSM.16.M88.4 R4, [R23+UR6+0x8280] ;  /* 0x008280061704783b */ /* 0x000e620008000200 */
[----:B0-----:R-:W-:Y:S01]  /*2dc00*/  IMAD.MOV.U32 R8, RZ, RZ, R15 ;  /* 0x000000ffff087224 */ /* 0x001fe200078e000f */
[----:B------:R-:W-:-:S02]  /*2dc10*/  MOV R9, R14 ;  /* 0x0000000e00097202 */ /* 0x000fc40000000f00 */
[----:B------:R-:W-:-:S03]  /*2dc20*/  MOV R14, R0 ;  /* 0x00000000000e7202 */ /* 0x000fc60000000f00 */
[----:B------:R0:W-:Y:S02]  /*2dc30*/  STL.64 [R1+0x3458], R8 ;  /* 0x0034580801007387 */ /* 0x0001e40000100a00 */
[----:B0-----:R-:W-:Y:S02]  /*2dc40*/  MOV R9, R12 ;  /* 0x0000000c00097202 */ /* 0x001fe40000000f00 */
[----:B------:R-:W-:Y:S01]  /*2dc50*/  MOV R8, R13 ;  /* 0x0000000d00087202 */ /* 0x000fe20000000f00 */
[----:B------:R-:W-:Y:S01]  /*2dc60*/  IMAD.MOV.U32 R12, RZ, RZ, R28 ;  /* 0x000000ffff0c7224 */ /* 0x000fe200078e001c */
[----:B------:R-:W-:Y:S01]  /*2dc70*/  MOV R13, R29 ;  /* 0x0000001d000d7202 */ /* 0x000fe20000000f00 */
[----:B------:R-:W3:Y:S04]  /*2dc80*/  LDL.LU R28, [R1+0x3480] ;  /* 0x00348000011c7983 */ /* 0x000ee80000300800 */
[----:B------:R-:W4:Y:S04]  /*2dc90*/  LDL.LU R29, [R1+0x347c] ;  /* 0x00347c00011d7983 */ /* 0x000f280000300800 */
[----:B------:R-:W2:Y:S04]  /*2dca0*/  LDL.LU R0, [R1+0x3478] ;  /* 0x0034780001007983 */ /* 0x000ea80000300800 */
[----:B-1----:R-:W-:Y:S04]  /*2dcb0*/  STL.64 [R1+0xc0], R4 ;  /* 0x0000c00401007387 */ /* 0x002fe80000100a00 */
[----:B------:R0:W-:Y:S04]  /*2dcc0*/  STL.64 [R1+0xc8], R6 ;  /* 0x0000c80601007387 */ /* 0x0001e80000100a00 */
[----:B0-----:R-:W3:Y:S04]  /*2dcd0*/  LDL.LU.64 R6, [R1+0x3470] ;  /* 0x0034700001067983 */ /* 0x001ee80000300a00 */
[----:B------:R-:W3:Y:S01]  /*2dce0*/  LDL.LU.64 R4, [R1+0x3468] ;  /* 0x0034680001047983 */ /* 0x000ee20000300a00 */
[----:B------:R-:W-:Y:S01]  /*2dcf0*/  MOV R15, R3 ;  /* 0x00000003000f7202 */ /* 0x000fe20000000f00 */
[----:B---3--:R-:W-:Y:S02]  /*2dd00*/  HMMA.16816.F32 R8, R16, R8, R4 ;  /* 0x000000081008723c */ /* 0x008fe40000001804 */
[----:B------:R-:W3:Y:S05]  /*2dd10*/  LDL.LU R7, [R1+0x3460] ;  /* 0x0034600001077983 */ /* 0x000eea0000300800 */
[----:B------:R-:W-:Y:S01]  /*2dd20*/  MOV R4, R22 ;  /* 0x0000001600047202 */ /* 0x000fe20000000f00 */
[----:B------:R-:W-:Y:S01]  /*2dd30*/  IMAD.MOV.U32 R5, RZ, RZ, R21 ;  /* 0x000000ffff057224 */ /* 0x000fe200078e0015 */
[----:B------:R-:W-:-:S14]  /*2dd40*/  MOV R6, R20 ;  /* 0x0000001400067202 */ /* 0x000fdc0000000f00 */
[----:B------:R-:W-:Y:S01]  /*2dd50*/  STL [R1+0x10], R8 ;  /* 0x0000100801007387 */ /* 0x000fe20000100800 */
[----:B------:R-:W-:Y:S01]  /*2dd60*/  IMAD.MOV.U32 R25, RZ, RZ, R9 ;  /* 0x000000ffff197224 */ /* 0x000fe200078e0009 */
[----:B------:R-:W-:Y:S02]  /*2dd70*/  MOV R24, R10 ;  /* 0x0000000a00187202 */ /* 0x000fe40000000f00 */
[----:B------:R-:W-:Y:S02]  /*2dd80*/  MOV R3, R11 ;  /* 0x0000000b00037202 */ /* 0x000fe40000000f00 */
[----:B------:R-:W0:Y:S04]  /*2dd90*/  LDSM.16.M88.4 R8, [R23+UR6+0x10280] ;  /* 0x010280061708783b */ /* 0x000e280008000200 */
[----:B------:R-:W1:Y:S04]  /*2dda0*/  LDSM.16.M88.4 R20, [R23+UR6+0x18280] ;  /* 0x018280061714783b */ /* 0x000e680008000200 */
[----:B0-----:R0:W-:Y:S04]  /*2ddb0*/  STL.64 [R1+0x100], R8 ;  /* 0x0001000801007387 */ /* 0x0011e80000100a00 */
[----:B------:R-:W-:Y:S04]  /*2ddc0*/  STL.64 [R1+0x108], R10 ;  /* 0x0001080a01007387 */ /* 0x000fe80000100a00 */
[----:B0-----:R-:W3:Y:S04]  /*2ddd0*/  LDL.LU.64 R8, [R1+0x3458] ;  /* 0x0034580001087983 */ /* 0x001ee80000300a00 */
[----:B-1----:R-:W-:Y:S04]  /*2dde0*/  STL.64 [R1+0x120], R20 ;  /* 0x0001201401007387 */ /* 0x002fe80000100a00 */
[----:B------:R0:W-:Y:S02]  /*2ddf0*/  STL.64 [R1+0x128], R22 ;  /* 0x0001281601007387 */ /* 0x0001e40000100a00 */
[----:B0-----:R-:W-:-:S06]  /*2de00*/  LOP3.LUT R23, R2, 0x20, RZ, 0x3c, !PT ;  /* 0x0000002002177812 */ /* 0x001fcc00078e3cff */
[----:B------:R-:W0:Y:S04]  /*2de10*/  LDSM.16.MT88.4 R20, [R23+UR6+0x25000] ;  /* 0x025000061714783b */ /* 0x000e280008004200 */
[----:B----4-:R-:W-:Y:S04]  /*2de20*/  STL [R1+0x335c], R29 ;  /* 0x00335c1d01007387 */ /* 0x010fe80000100800 */
[----:B--2---:R-:W-:Y:S04]  /*2de30*/  STL [R1+0x3320], R0 ;  /* 0x0033200001007387 */ /* 0x004fe80000100800 */
[----:B------:R-:W-:Y:S04]  /*2de40*/  STL [R1+0x31b8], R28 ;  /* 0x0031b81c01007387 */ /* 0x000fe80000100800 */
[----:B0-----:R-:W-:Y:S04]  /*2de50*/  STL.64 [R1+0x3350], R22 ;  /* 0x0033501601007387 */ /* 0x001fe80000100a00 */
[----:B------:R0:W-:Y:S04]  /*2de60*/  STL.64 [R1+0x3348], R20 ;  /* 0x0033481401007387 */ /* 0x0001e80000100a00 */
[----:B0-----:R-:W2:Y:S04]  /*2de70*/  LDL.LU R20, [R1+0x30] ;  /* 0x0000300001147983 */ /* 0x001ea80000300800 */
[----:B------:R-:W2:Y:S04]  /*2de80*/  LDL.LU R21, [R1+0x34] ;  /* 0x0000340001157983 */ /* 0x000ea80000300800 */
[----:B------:R-:W4:Y:S04]  /*2de90*/  LDL.LU R22, [R1+0x38] ;  /* 0x0000380001167983 */ /* 0x000f280000300800 */
[----:B------:R-:W4:Y:S04]  /*2dea0*/  LDL.LU R23, [R1+0x3c] ;  /* 0x00003c0001177983 */ /* 0x000f280000300800 */
[----:B----4-:R-:W-:Y:S04]  /*2deb0*/  STL.64 [R1+0x3418], R22 ;  /* 0x0034181601007387 */ /* 0x010fe80000100a00 */
[----:B--2---:R0:W-:Y:S04]  /*2dec0*/  STL.64 [R1+0x3410], R20 ;  /* 0x0034101401007387 */ /* 0x0041e80000100a00 */
[----:B0-----:R-:W2:Y:S04]  /*2ded0*/  LDL.LU R20, [R1+0x90] ;  /* 0x0000900001147983 */ /* 0x001ea80000300800 */
[----:B------:R-:W2:Y:S04]  /*2dee0*/  LDL.LU R21, [R1+0x94] ;  /* 0x0000940001157983 */ /* 0x000ea80000300800 */
[----:B------:R-:W4:Y:S04]  /*2def0*/  LDL.LU R22, [R1+0x98] ;  /* 0x0000980001167983 */ /* 0x000f280000300800 */
[----:B------:R-:W4:Y:S01]  /*2df00*/  LDL.LU R23, [R1+0x9c] ;  /* 0x00009c0001177983 */ /* 0x000f220000300800 */
[----:B---3--:R-:W-:Y:S03]  /*2df10*/  HMMA.16816.F32 R8, R16, R8, R12 ;  /* 0x000000081008723c */ /* 0x008fe6000000180c */
[----:B----4-:R0:W-:Y:S04]  /*2df20*/  STL.64 [R1+0x3430], R22 ;  /* 0x0034301601007387 */ /* 0x0101e80000100a00 */
[----:B--2---:R-:W-:Y:S04]  /*2df30*/  STL.64 [R1+0x3428], R20 ;  /* 0x0034281401007387 */ /* 0x004fe80000100a00 */
[----:B0-----:R-:W2:Y:S04]  /*2df40*/  LDL.LU.64 R22, [R1+0xb8] ;  /* 0x0000b80001167983 */ /* 0x001ea80000300a00 */
[----:B------:R-:W3:Y:S04]  /*2df50*/  LDL.LU.64 R14, [R1+0x3450] ;  /* 0x00345000010e7983 */ /* 0x000ee80000300a00 */
[----:B------:R-:W4:Y:S01]  /*2df60*/  LDL.LU.64 R12, [R1+0x3448] ;  /* 0x00344800010c7983 */ /* 0x000f220000300a00 */
[----:B---3--:R-:W-:-:S03]  /*2df70*/  MOV R16, R15 ;  /* 0x0000000f00107202 */ /* 0x008fc60000000f00 */
[----:B------:R-:W4:Y:S04]  /*2df80*/  LDL.LU R15, [R1+0x3444] ;  /* 0x00344400010f7983 */ /* 0x000f280000300800 */
[----:B------:R-:W3:Y:S04]  /*2df90*/  LDL.LU R17, [R1+0x84] ;  /* 0x0000840001117983 */ /* 0x000ee80000300800 */
[----:B------:R-:W3:Y:S04]  /*2dfa0*/  LDL.LU R18, [R1+0x88] ;  /* 0x0000880001127983 */ /* 0x000ee80000300800 */
[----:B------:R-:W3:Y:S04]  /*2dfb0*/  LDL.LU R19, [R1+0x8c] ;  /* 0x00008c0001137983 */ /* 0x000ee80000300800 */
[----:B------:R-:W-:Y:S04]  /*2dfc0*/  STL [R1+0x33ac], R10 ;  /* 0x0033ac0a01007387 */ /* 0x000fe80000100800 */
[----:B------:R0:W-:Y:S04]  /*2dfd0*/  STL [R1+0x33a8], R11 ;  /* 0x0033a80b01007387 */ /* 0x0001e80000100800 */
[----:B------:R-:W-:Y:S01]  /*2dfe0*/  STL.64 [R1+0x3420], R8 ;  /* 0x0034200801007387 */ /* 0x000fe20000100a00 */
[----:B--2---:R-:W-:-:S03]  /*2dff0*/  IMAD.MOV.U32 R29, RZ, RZ, R23 ;  /* 0x000000ffff1d7224 */ /* 0x004fc600078e0017 */
[----:B0-----:R-:W2:Y:S01]  /*2e000*/  LDL.LU.64 R10, [R1+0xd8] ;  /* 0x0000d800010a7983 */ /* 0x001ea20000300a00 */
[C---:B----4-:R-:W-:Y:S06]  /*2e010*/  HMMA.16816.F32 R4, R12.reuse, R26, R4 ;  /* 0x0000001a0c04723c */ /* 0x050fec0000001804 */
[----:B---3--:R-:W-:-:S15]  /*2e020*/  HMMA.16816.F32 R16, R12, R22, R16 ;  /* 0x000000160c10723c */ /* 0x008fde0000001810 */
[----:B------:R-:W-:-:S02]  /*2e030*/  NOP ;  /* 0x0000000000007918 */ /* 0x000fc40000000000 */
[----:B------:R-:W-:Y:S04]  /*2e040*/  STL.64 [R1+0x70], R4 ;  /* 0x0000700401007387 */ /* 0x000fe80000100a00 */
[----:B------:R0:W-:Y:S04]  /*2e050*/  STL.64 [R1+0x78], R6 ;  /* 0x0000780601007387 */ /* 0x0001e80000100a00 */
[----:B0-----:R-:W3:Y:S04]  /*2e060*/  LDL.LU R6, [R1+0x3440] ;  /* 0x0034400001067983 */ /* 0x001ee80000300800 */
[----:B------:R-:W4:Y:S04]  /*2e070*/  LDL.LU.64 R4, [R1+0x3438] ;  /* 0x0034380001047983 */ /* 0x000f280000300a00 */
[----:B------:R0:W-:Y:S04]  /*2e080*/  STL.64 [R1+0x33f8], R26 ;  /* 0x0033f81a01007387 */ /* 0x0001e80000100a00 */
[----:B------:R-:W-:Y:S01]  /*2e090*/  STL.64 [R1+0x33f0], R24 ;  /* 0x0033f01801007387 */ /* 0x000fe20000100a00 */
[----:B------:R-:W-:-:S03]  /*2e0a0*/  MOV R7, R22 ;  /* 0x0000001600077202 */ /* 0x000fc60000000f00 */
[----:B0-----:R-:W3:Y:S04]  /*2e0b0*/  LDL.LU.64 R26, [R1+0x118] ;  /* 0x00011800011a7983 */ /* 0x001ee80000300a00 */
[----:B------:R-:W4:Y:S04]  /*2e0c0*/  LDL.LU.64 R22, [R1+0x3430] ;  /* 0x0034300001167983 */ /* 0x000f280000300a00 */
[----:B------:R-:W4:Y:S04]  /*2e0d0*/  LDL.LU.64 R20, [R1+0x3428] ;  /* 0x0034280001147983 */ /* 0x000f280000300a00 */
[----:B------:R2:W-:Y:S04]  /*2e0e0*/  STL.64 [R1+0x80], R16 ;  /* 0x0000801001007387 */ /* 0x0005e80000100a00 */
[----:B------:R-:W3:Y:S01]  /*2e0f0*/  LDL.LU.64 R8, [R1+0x3420] ;  /* 0x0034200001087983 */ /* 0x000ee20000300a00 */
[----:B------:R-:W-:-:S02]  /*2e100*/  MOV R28, R18 ;  /* 0x00000012001c7202 */ /* 0x000fc40000000f00 */
[----:B------:R-:W-:Y:S02]  /*2e110*/  MOV R0, R19 ;  /* 0x0000001300007202 */ /* 0x000fe40000000f00 */
[----:B--2---:R-:W-:Y:S01]  /*2e120*/  MOV R17, R10 ;  /* 0x0000000a00117202 */ /* 0x004fe20000000f00 */
[----:B------:R-:W-:Y:S01]  /*2e130*/  IMAD.MOV.U32 R16, RZ, RZ, R11 ;  /* 0x000000ffff107224 */ /* 0x000fe200078e000b */
[----:B----4-:R-:W-:-:S15]  /*2e140*/  HMMA.16816.F32 R20, R12, R10, R20 ;  /* 0x0000000a0c14723c */ /* 0x010fde0000001814 */
[----:B------:R-:W-:-:S09]  /*2e150*/  NOP ;  /* 0x0000000000007918 */ /* 0x000fd20000000000 */
[----:B------:R-:W-:Y:S01]  /*2e160*/  MOV R19, R22 ;  /* 0x0000001600137202 */ /* 0x000fe20000000f00 */
[----:B------:R-:W-:Y:S01]  /*2e170*/  IMAD.MOV.U32 R18, RZ, RZ, R23 ;  /* 0x000000ffff127224 */ /* 0x000fe200078e0017 */
[----:B------:R-:W-:Y:S02]  /*2e180*/  MOV R10, R20 ;  /* 0x00000014000a7202 */ /* 0x000fe40000000f00 */
[----:B------:R-:W-:Y:S01]  /*2e190*/  MOV R11, R21 ;  /* 0x00000015000b7202 */ /* 0x000fe20000000f00 */
[----:B------:R-:W2:Y:S04]  /*2e1a0*/  LDL.LU.64 R22, [R1+0x3418] ;  /* 0x0034180001167983 */ /* 0x000ea80000300a00 */
[----:B------:R-:W2:Y:S04]  /*2e1b0*/  LDL.LU.64 R20, [R1+0x3410] ;  /* 0x0034100001147983 */ /* 0x000ea80000300a00 */
[----:B------:R0:W-:Y:S04]  /*2e1c0*/  STL.64 [R1+0x33b8], R10 ;  /* 0x0033b80a01007387 */ /* 0x0001e80000100a00 */
[----:B---3--:R1:W-:Y:S01]  /*2e1d0*/  STL.64 [R1+0x33b0], R8 ;  /* 0x0033b00801007387 */ /* 0x0083e20000100a00 */
[----:B0-----:R-:W-:-:S02]  /*2e1e0*/  MOV R10, R17 ;  /* 0x00000011000a7202 */ /* 0x001fc40000000f00 */
[----:B------:R-:W-:Y:S02]  /*2e1f0*/  MOV R11, R16 ;  /* 0x00000010000b7202 */ /* 0x000fe40000000f00 */
[----:B-1----:R-:W-:-:S03]  /*2e200*/  MOV R9, R4 ;  /* 0x0000000400097202 */ /* 0x002fc60000000f00 */
[----:B------:R0:W-:Y:S04]  /*2e210*/  STL.64 [R1+0x33e0], R10 ;  /* 0x0033e00a01007387 */ /* 0x0001e80000100a00 */
[----:B------:R-:W3:Y:S04]  /*2e220*/  LDL.LU R8, [R1+0x20] ;  /* 0x0000200001087983 */ /* 0x000ee80000300800 */
[----:B------:R-:W3:Y:S01]  /*2e230*/  LDL.LU R4, [R1+0x3408] ;  /* 0x0034080001047983 */ /* 0x000ee20000300800 */
[----:B------:R-:W-:Y:S02]  /*2e240*/  MOV R17, R26 ;  /* 0x0000001a00117202 */ /* 0x000fe40000000f00 */
[----:B------:R-:W-:Y:S01]  /*2e250*/  MOV R16, R27 ;  /* 0x0000001b00107202 */ /* 0x000fe20000000f00 */
[----:B0-----:R-:W-:Y:S01]  /*2e260*/  IMAD.MOV.U32 R10, RZ, RZ, R5 ;  /* 0x000000ffff0a7224 */ /* 0x001fe200078e0005 */
[----:B------:R-:W-:Y:S01]  /*2e270*/  MOV R11, R6 ;  /* 0x00000006000b7202 */ /* 0x000fe20000000f00 */
[----:B------:R-:W3:Y:S04]  /*2e280*/  LDL.LU R5, [R1+0x3404] ;  /* 0x0034040001057983 */ /* 0x000ee80000300800 */
[----:B------:R-:W3:Y:S01]  /*2e290*/  LDL.LU R6, [R1+0x3400] ;  /* 0x0034000001067983 */ /* 0x000ee20000300800 */
[----:B--2---:R-:W-:Y:S03]  /*2e2a0*/  HMMA.16816.F32 R20, R12, R26, R20 ;  /* 0x0000001a0c14723c */ /* 0x004fe60000001814 */
[----:B------:R-:W3:Y:S04]  /*2e2b0*/  LDL.LU.64 R26, [R1+0x33f8] ;  /* 0x0033f800011a7983 */ /* 0x000ee80000300a00 */
[----:B------:R-:W2:Y:S01]  /*2e2c0*/  LDL.LU.64 R24, [R1+0x33f0] ;  /* 0x0033f00001187983 */ /* 0x000ea20000300a00 */
[----:B------:R-:W-:-:S03]  /*2e2d0*/  IMAD.MOV.U32 R14, RZ, RZ, R7 ;  /* 0x000000ffff0e7224 */ /* 0x000fc600078e0007 */
[----:B------:R-:W3:Y:S04]  /*2e2e0*/  LDL.LU R7, [R1+0x33e8] ;  /* 0x0033e80001077983 */ /* 0x000ee80000300800 */
[----:B------:R-:W-:Y:S04]  /*2e2f0*/  STL.64 [R1+0x33c8], R18 ;  /* 0x0033c81201007387 */ /* 0x000fe80000100a00 */
[----:B------:R0:W-:Y:S01]  /*2e300*/  STL.64 [R1+0x33c0], R16 ;  /* 0x0033c01001007387 */ /* 0x0001e20000100a00 */
[----:B------:R-:W-:-:S03]  /*2e310*/  MOV R15, R29 ;  /* 0x0000001d000f7202 */ /* 0x000fc60000000f00 */
[----:B0-----:R-:W4:Y:S04]  /*2e320*/  LDL.LU R16, [R1+0x10] ;  /* 0x0000100001107983 */ /* 0x001f280000300800 */
[----:B------:R-:W-:Y:S04]  /*2e330*/  STL [R1+0x3364], R22 ;  /* 0x0033641601007387 */ /* 0x000fe80000100800 */
[----:B------:R-:W-:Y:S01]  /*2e340*/  STL [R1+0x3360], R23 ;  /* 0x0033601701007387 */ /* 0x000fe20000100800 */
[----:B------:R-:W-:Y:S01]  /*2e350*/  IMAD.MOV.U32 R19, RZ, RZ, R3 ;  /* 0x000000ffff137224 */ /* 0x000fe200078e0003 */
[----:B--2---:R-:W-:-:S02]  /*2e360*/  MOV R17, R25 ;  /* 0x0000001900117202 */ /* 0x004fc40000000f00 */
[----:B------:R-:W-:Y:S02]  /*2e370*/  MOV R18, R24 ;  /* 0x0000001800127202 */ /* 0x000fe40000000f00 */
[----:B---3--:R-:W-:Y:S01]  /*2e380*/  HMMA.16816.F32 R24, R4, R26, R8 ;  /* 0x0000001a0418723c */ /* 0x008fe20000001808 */
[----:B------:R-:W4:-:S15]  /*2e390*/  LDL.LU.64 R10, [R1+0x33e0] ;  /* 0x0033e000010a7983 */ /* 0x000f1e0000300a00 */
[----:B------:R-:W-:-:S07]  /*2e3a0*/  NOP ;  /* 0x0000000000007918 */ /* 0x000fce0000000000 */
[----:B------:R0:W-:Y:S01]  /*2e3b0*/  STL.64 [R1+0x50], R24 ;  /* 0x0000501801007387 */ /* 0x0001e20000100a00 */
[----:B------:R-:W-:Y:S02]  /*2e3c0*/  MOV R29, R26 ;  /* 0x0000001a001d7202 */ /* 0x000fe40000000f00 */
[----:B------:R-:W-:Y:S02]  /*2e3d0*/  MOV R3, R27 ;  /* 0x0000001b00037202 */ /* 0x000fe40000000f00 */
[----:B------:R-:W2:Y:S04]  /*2e3e0*/  LDL.LU.64 R26, [R1+0x33d8] ;  /* 0x0033d800011a7983 */ /* 0x000ea80000300a00 */
[----:B0-----:R-:W2:Y:S01]  /*2e3f0*/  LDL.LU.64 R24, [R1+0x33d0] ;  /* 0x0033d00001187983 */ /* 0x001ea20000300a00 */
[C---:B----4-:R-:W-:Y:S06]  /*2e400*/  HMMA.16816.F32 R8, R4.reuse, R10, R16 ;  /* 0x0000000a0408723c */ /* 0x050fec0000001810 */
[----:B--2---:R-:W-:Y:S01]  /*2e410*/  HMMA.16816.F32 R24, R4, R14, R24 ;  /* 0x0000000e0418723c */ /* 0x004fe20000001818 */
[----:B------:R-:W0:-:S15]  /*2e420*/  LDSM.16.MT88.4 R12, [R2+UR6+0x25400] ;  /* 0x02540006020c783b */ /* 0x000e1e0008004200 */
[----:B------:R-:W-:-:S07]  /*2e430*/  NOP ;  /* 0x0000000000007918 */ /* 0x000fce0000000000 */
[----:B------:R-:W-:Y:S04]  /*2e440*/  STL.64 [R1+0x3330], R26 ;  /* 0x0033301a01007387 */ /* 0x000fe80000100a00 */
[----:B------:R1:W-:Y:S04]  /*2e450*/  STL.64 [R1+0x3328], R24 ;  /* 0x0033281801007387 */ /* 0x0003e80000100a00 */
[----:B-1----:R-:W2:Y:S04]  /*2e460*/  LDL.LU R24, [R1+0xf0] ;  /* 0x0000f00001187983 */ /* 0x002ea80000300800 */
[----:B------:R-:W2:Y:S04]  /*2e470*/  LDL.LU R25, [R1+0xf4] ;  /* 0x0000f40001197983 */ /* 0x000ea80000300800 */
[----:B0-----:R0:W-:Y:S04]  /*2e480*/  STL [R1+0x32fc], R12 ;  /* 0x0032fc0c01007387 */ /* 0x0011e80000100800 */
[----:B------:R1:W-:Y:S04]  /*2e490*/  STL [R1+0x32f8], R13 ;  /* 0x0032f80d01007387 */ /* 0x0003e80000100800 */
[----:B------:R3:W-:Y:S04]  /*2e4a0*/  STL [R1+0x32f4], R14 ;  /* 0x0032f40e01007387 */ /* 0x0007e80000100800 */
[----:B------:R4:W-:Y:S01]  /*2e4b0*/  STL [R1+0x32f0], R15 ;  /* 0x0032f00f01007387 */ /* 0x0009e20000100800 */
[----:B------:R-:W-:Y:S01]  /*2e4c0*/  IMAD.MOV.U32 R27, RZ, RZ, R10 ;  /* 0x000000ffff1b7224 */ /* 0x000fe200078e000a */
[----:B------:R-:W-:-:S02]  /*2e4d0*/  MOV R26, R11 ;  /* 0x0000000b001a7202 */ /* 0x000fc40000000f00 */
[----:B0-----:R-:W2:Y:S04]  /*2e4e0*/  LDL.LU R12, [R1+0x70] ;  /* 0x00007000010c7983 */ /* 0x001ea80000300800 */
[----:B-1----:R-:W2:Y:S04]  /*2e4f0*/  LDL.LU R13, [R1+0x74] ;  /* 0x00007400010d7983 */ /* 0x002ea80000300800 */
[----:B---3--:R-:W2:Y:S04]  /*2e500*/  LDL.LU R14, [R1+0x78] ;  /* 0x00007800010e7983 */ /* 0x008ea80000300800 */
[----:B----4-:R-:W2:Y:S04]  /*2e510*/  LDL.LU R15, [R1+0x7c] ;  /* 0x00007c00010f7983 */ /* 0x010ea80000300800 */
[----:B------:R-:W3:Y:S04]  /*2e520*/  LDL.LU.64 R18, [R1+0x33c8] ;  /* 0x0033c80001127983 */ /* 0x000ee80000300a00 */
[----:B------:R-:W4:Y:S04]  /*2e530*/  LDL.LU.64 R16, [R1+0x33c0] ;  /* 0x0033c00001107983 */ /* 0x000f280000300a00 */
[----:B------:R-:W2:Y:S01]  /*2e540*/  LDL.LU.64 R10, [R1+0x33b8] ;  /* 0x0033b800010a7983 */ /* 0x000ea20000300a00 */
[----:B------:R-:W-:-:S02]  /*2e550*/  MOV R22, R8 ;  /* 0x0000000800167202 */ /* 0x000fc40000000f00 */
[----:B------:R-:W-:Y:S02]  /*2e560*/  MOV R23, R9 ;  /* 0x0000000900177202 */ /* 0x000fe40000000f00 */
[----:B------:R-:W4:Y:S04]  /*2e570*/  LDL.LU.64 R8, [R1+0x33b0] ;  /* 0x0033b00001087983 */ /* 0x000f280000300a00 */
[----:B------:R3:W-:Y:S04]  /*2e580*/  STL.64 [R1+0x3370], R22 ;  /* 0x0033701601007387 */ /* 0x0007e80000100a00 */
[----:B------:R2:W-:Y:S01]  /*2e590*/  STL.64 [R1+0x3368], R20 ;  /* 0x0033681401007387 */ /* 0x0005e20000100a00 */
[----:B---3--:R-:W-:Y:S01]  /*2e5a0*/  MOV R22, R19 ;  /* 0x0000001300167202 */ /* 0x008fe20000000f00 */
[----:B------:R-:W-:Y:S01]  /*2e5b0*/  IMAD.MOV.U32 R23, RZ, RZ, R18 ;  /* 0x000000ffff177224 */ /* 0x000fe200078e0012 */
[----:B--2---:R-:W-:-:S02]  /*2e5c0*/  MOV R20, R10 ;  /* 0x0000000a00147202 */ /* 0x004fc40000000f00 */
[----:B------:R-:W-:Y:S01]  /*2e5d0*/  MOV R21, R11 ;  /* 0x0000000b00157202 */ /* 0x000fe20000000f00 */
[----:B------:R-:W2:Y:S04]  /*2e5e0*/  LDL.LU R10, [R1+0x33ac] ;  /* 0x0033ac00010a7983 */ /* 0x000ea80000300800 */
[----:B------:R-:W2:Y:S04]  /*2e5f0*/  LDL.LU R11, [R1+0x33a8] ;  /* 0x0033a800010b7983 */ /* 0x000ea80000300800 */
[----:B------:R-:W-:Y:S04]  /*2e600*/  STL.64 [R1+0x3380], R22 ;  /* 0x0033801601007387 */ /* 0x000fe80000100a00 */
[----:B------:R0:W-:Y:S04]  /*2e610*/  STL.64 [R1+0x3378], R20 ;  /* 0x0033781401007387 */ /* 0x0001e80000100a00 */
[----:B0-----:R-:W3:Y:S01]  /*2e620*/  LDL.LU.64 R20, [R1+0xc0] ;  /* 0x0000c00001147983 */ /* 0x001ee20000300a00 */
[----:B------:R-:W-:-:S02]  /*2e630*/  LOP3.LUT R19, R2, 0x20, RZ, 0x3c, !PT ;  /* 0x0000002002137812 */ /* 0x000fc400078e3cff */
[----:B----4-:R-:W-:Y:S02]  /*2e640*/  MOV R22, R17 ;  /* 0x0000001100167202 */ /* 0x010fe40000000f00 */
[----:B------:R-:W-:Y:S02]  /*2e650*/  MOV R23, R16 ;  /* 0x0000001000177202 */ /* 0x000fe40000000f00 */
[----:B------:R-:W0:Y:S04]  /*2e660*/  LDSM.16.MT88.4 R16, [R19+UR6+0x25400] ;  /* 0x025400061310783b */ /* 0x000e280008004200 */
[----:B---3--:R-:W-:Y:S04]  /*2e670*/  STL.64 [R1+0x3390], R20 ;  /* 0x0033901401007387 */ /* 0x008fe80000100a00 */
[----:B0-----:R-:W-:Y:S04]  /*2e680*/  STL.64 [R1+0x32a0], R18 ;  /* 0x0032a01201007387 */ /* 0x001fe80000100a00 */
[----:B------:R0:W-:Y:S04]  /*2e690*/  STL.64 [R1+0x3298], R16 ;  /* 0x0032981001007387 */ /* 0x0001e80000100a00 */
[----:B0-----:R-:W3:Y:S04]  /*2e6a0*/  LDL.LU.64 R16, [R1+0x120] ;  /* 0x0001200001107983 */ /* 0x001ee80000300a00 */
[----:B------:R-:W4:Y:S01]  /*2e6b0*/  LDL.64 R18, [R1+0x128] ;  /* 0x0001280001127983 */ /* 0x000f220000100a00 */
[----:B--2---:R-:W-:Y:S03]  /*2e6c0*/  HMMA.16816.F32 R20, R4, R22, R8 ;  /* 0x000000160414723c */ /* 0x004fe60000001808 */
[----:B----4-:R-:W-:Y:S04]  /*2e6d0*/  STL [R1+0x32bc], R18 ;  /* 0x0032bc1201007387 */ /* 0x010fe80000100800 */
[----:B------:R-:W-:Y:S04]  /*2e6e0*/  STL [R1+0x32b8], R19 ;  /* 0x0032b81301007387 */ /* 0x000fe80000100800 */
[----:B---3--:R0:W-:Y:S04]  /*2e6f0*/  STL.64 [R1+0x3388], R16 ;  /* 0x0033881001007387 */ /* 0x0081e80000100a00 */
[----:B0-----:R-:W2:Y:S04]  /*2e700*/  LDL.LU R16, [R1+0x80] ;  /* 0x0000800001107983 */ /* 0x001ea80000300800 */
[----:B------:R-:W2:Y:S04]  /*2e710*/  LDL.LU R17, [R1+0x84] ;  /* 0x0000840001117983 */ /* 0x000ea80000300800 */
[----:B------:R-:W3:Y:S04]  /*2e720*/  LDL.LU.64 R10, [R1+0x33a0] ;  /* 0x0033a000010a7983 */ /* 0x000ee80000300a00 */
[----:B------:R-:W3:Y:S01]  /*2e730*/  LDL.LU.64 R8, [R1+0x3398] ;  /* 0x0033980001087983 */ /* 0x000ee20000300a00 */
[----:B------:R-:W-:Y:S01]  /*2e740*/  IMAD.MOV.U32 R6, RZ, RZ, R21 ;  /* 0x000000ffff067224 */ /* 0x000fe200078e0015 */
[----:B------:R-:W-:-:S02]  /*2e750*/  MOV R5, R22 ;  /* 0x0000001600057202 */ /* 0x000fc40000000f00 */
[----:B------:R3:W-:Y:S01]  /*2e760*/  STL [R1+0x30], R20 ;  /* 0x0000301401007387 */ /* 0x0007e20000100800 */
[----:B------:R-:W-:Y:S02]  /*2e770*/  MOV R4, R23 ;  /* 0x0000001700047202 */ /* 0x000fe40000000f00 */
[----:B---3--:R-:W-:-:S15]  /*2e780*/  HMMA.16816.F32 R20, R8, R24, R12 ;  /* 0x000000180814723c */ /* 0x008fde000000180c */
[----:B------:R-:W-:-:S09]  /*2e790*/  NOP ;  /* 0x0000000000007918 */ /* 0x000fd20000000000 */
[----:B------:R-:W-:Y:S02]  /*2e7a0*/  MOV R12, R20 ;  /* 0x00000014000c7202 */ /* 0x000fe40000000f00 */
[----:B------:R-:W-:Y:S02]  /*2e7b0*/  MOV R13, R21 ;  /* 0x00000015000d7202 */ /* 0x000fe40000000f00 */
[----:B------:R-:W2:Y:S01]  /*2e7c0*/  LDL.LU.64 R20, [R1+0x3390] ;  /* 0x0033900001147983 */ /* 0x000ea20000300a00 */
[----:B------:R-:W-:Y:S02]  /*2e7d0*/  MOV R18, R28 ;  /* 0x0000001c00127202 */ /* 0x000fe40000000f00 */
[----:B------:R-:W-:Y:S01]  /*2e7e0*/  MOV R19, R0 ;  /* 0x0000000000137202 */ /* 0x000fe20000000f00 */
[----:B------:R-:W-:Y:S01]  /*2e7f0*/  IMAD.MOV.U32 R14, RZ, RZ, R22 ;  /* 0x000000ffff0e7224 */ /* 0x000fe200078e0016 */
[----:B------:R-:W-:Y:S01]  /*2e800*/  MOV R15, R23 ;  /* 0x00000017000f7202 */ /* 0x000fe20000000f00 */
[----:B------:R-:W-:Y:S04]  /*2e810*/  STL [R1+0x330c], R12 ;  /* 0x00330c0c01007387 */ /* 0x000fe80000100800 */
[----:B------:R0:W-:Y:S04]  /*2e820*/  STL [R1+0x3308], R13 ;  /* 0x0033080d01007387 */ /* 0x0001e80000100800 */
[----:B------:R-:W-:Y:S04]  /*2e830*/  STL [R1+0x3304], R14 ;  /* 0x0033040e01007387 */ /* 0x000fe80000100800 */
[----:B------:R-:W-:Y:S04]  /*2e840*/  STL [R1+0x3300], R15 ;  /* 0x0033000f01007387 */ /* 0x000fe80000100800 */
[----:B0-----:R-:W3:Y:S01]  /*2e850*/  LDL.LU.64 R12, [R1+0x100] ;  /* 0x00010000010c7983 */ /* 0x001ee20000300a00 */
[----:B--2---:R-:W-:-:S15]  /*2e860*/  HMMA.16816.F32 R16, R8, R20, R16 ;  /* 0x000000140810723c */ /* 0x004fde0000001810 */
[----:B------:R-:W-:-:S08]  /*2e870*/  NOP ;  /* 0x0000000000007918 */ /* 0x000fd00000000000 */
[----:B------:R0:W-:Y:S04]  /*2e880*/  STL.64 [R1+0x10], R16 ;  /* 0x0000101001007387 */ /* 0x0001e80000100a00 */
[----:B------:R1:W-:Y:S04]  /*2e890*/  STL.64 [R1+0x18], R18 ;  /* 0x0000181201007387 */ /* 0x0003e80000100a00 */
[----:B0-----:R-:W2:Y:S01]  /*2e8a0*/  LDL.LU.64 R16, [R1+0x3388] ;  /* 0x0033880001107983 */ /* 0x001ea20000300a00 */
[----:B-1----:R-:W-:Y:S02]  /*2e8b0*/  MOV R19, R20 ;  /* 0x0000001400137202 */ /* 0x002fe40000000f00 */
[----:B------:R-:W-:Y:S01]  /*2e8c0*/  MOV R18, R21 ;  /* 0x0000001500127202 */ /* 0x000fe20000000f00 */
[----:B------:R-:W3:Y:S04]  /*2e8d0*/  LDL.LU.64 R22, [R1+0x3380] ;  /* 0x0033800001167983 */ /* 0x000ee80000300a00 */
[----:B------:R-:W3:Y:S02]  /*2e8e0*/  LDL.LU.64 R20, [R1+0x3378] ;  /* 0x0033780001147983 */ /* 0x000ee40000300a00 */
[----:B---3--:R-:W-:-:S15]  /*2e8f0*/  HMMA.16816.F32 R20, R8, R12, R20 ;  /* 0x0000000c0814723c */ /* 0x008fde0000001814 */
[----:B------:R-:W-:-:S09]  /*2e900*/  NOP ;  /* 0x0000000000007918 */ /* 0x000fd20000000000 */
[----:B------:R-:W-:Y:S02]  /*2e910*/  MOV R14, R22 ;  /* 0x00000016000e7202 */ /* 0x000fe40000000f00 */
[----:B------:R-:W-:Y:S02]  /*2e920*/  MOV R15, R23 ;  /* 0x00000017000f7202 */ /* 0x000fe40000000f00 */
[----:B------:R-:W3:Y:S01]  /*2e930*/  LDL.LU.64 R22, [R1+0x3370] ;  /* 0x0033700001167983 */ /* 0x000ee20000300a00 */
[----:B------:R-:W-:Y:S01]  /*2e940*/  MOV R0, R12 ;  /* 0x0000000c00007202 */ /* 0x000fe20000000f00 */
[----:B------:R-:W-:Y:S01]  /*2e950*/  IMAD.MOV.U32 R28, RZ, RZ, R13 ;  /* 0x000000ffff1c7224 */ /* 0x000fe200078e000d */
[----:B------:R-:W-:Y:S02]  /*2e960*/  MOV R12, R20 ;  /* 0x00000014000c7202 */ /* 0x000fe40000000f00 */
[----:B------:R-:W-:Y:S02]  /*2e970*/  MOV R13, R21 ;  /* 0x00000015000d7202 */ /* 0x000fe40000000f00 */
[----:B------:R-:W2:Y:S04]  /*2e980*/  LDL.LU.64 R20, [R1+0x3368] ;  /* 0x0033680001147983 */ /* 0x000ea80000300a00 */
[----:B------:R-:W-:Y:S04]  /*2e990*/  STL.64 [R1+0x3318], R14 ;  /* 0x0033180e01007387 */ /* 0x000fe80000100a00 */
[----:B------:R3:W-:Y:S02]  /*2e9a0*/  STL.64 [R1+0x3310], R12 ;  /* 0x0033100c01007387 */ /* 0x0007e40000100a00 */
[----:B---3--:R-:W-:Y:S01]  /*2e9b0*/  IMAD.MOV.U32 R12, RZ, RZ, R22 ;  /* 0x000000ffff0c7224 */ /* 0x008fe200078e0016 */
[----:B------:R-:W-:Y:S01]  /*2e9c0*/  MOV R13, R23 ;  /* 0x00000017000d7202 */ /* 0x000fe20000000f00 */
[----:B------:R-:W2:Y:S04]  /*2e9d0*/  LDL.LU R22, [R1+0x3364] ;  /* 0x0033640001167983 */ /* 0x000ea80000300800 */
[----:B------:R-:W2:Y:S01]  /*2e9e0*/  LDL.LU R23, [R1+0x3360] ;  /* 0x0033600001177983 */ /* 0x000ea20000300800 */
[----:B------:R-:W-:-:S02]  /*2e9f0*/  MOV R14, R27 ;  /* 0x0000001b000e7202 */ /* 0x000fc40000000f00 */
[----:B------:R-:W-:-:S05]  /*2ea00*/  MOV R15, R26 ;  /* 0x0000001a000f7202 */ /* 0x000fca0000000f00 */
[----:B------:R0:W-:Y:S04]  /*2ea10*/  STL.64 [R1+0x3340], R14 ;  /* 0x0033400e01007387 */ /* 0x0001e80000100a00 */
[----:B------:R1:W-:Y:S01]  /*2ea20*/  STL.64 [R1+0x3338], R12 ;  /* 0x0033380c01007387 */ /* 0x0003e20000100a00 */
[----:B0-----:R-:W-:-:S03]  /*2ea30*/  MOV R14, R29 ;  /* 0x0000001d000e7202 */ /* 0x001fc60000000f00 */
[----:B-1----:R-:W3:Y:S04]  /*2ea40*/  LDL.LU R12, [R1+0x50] ;  /* 0x00005000010c7983 */ /* 0x002ee80000300800 */
[----:B------:R-:W3:Y:S04]  /*2ea50*/  LDL.LU R13, [R1+0x54] ;  /* 0x00005400010d7983 */ /* 0x000ee80000300800 */
[----:B------:R-:W4:Y:S01]  /*2ea60*/  LDL.LU R29, [R1+0x335c] ;  /* 0x00335c00011d7983 */ /* 0x000f220000300800 */
[----:B------:R-:W-:-:S03]  /*2ea70*/  IMAD.MOV.U32 R15, RZ, RZ, R3 ;  /* 0x000000ffff0f7224 */ /* 0x000fc600078e0003 */
[----:B------:R-:W4:Y:S04]  /*2ea80*/  LDL.LU R3, [R1+0x3358] ;  /* 0x0033580001037983 */ /* 0x000f280000300800 */
[----:B------:R-:W4:Y:S01]  /*2ea90*/  LDL R7, [R1+0x148] ;  /* 0x0001480001077983 */ /* 0x000f220000100800 */
[----:B--2---:R-:W-:Y:S03]  /*2eaa0*/  HMMA.16816.F32 R8, R8, R16, R20 ;  /* 0x000000100808723c */ /* 0x004fe60000001814 */
[----:B------:R-:W3:Y:S04]  /*2eab0*/  LDL.LU.64 R22, [R1+0x3350] ;  /* 0x0033500001167983 */ /* 0x000ee80000300a00 */
[----:B------:R-:W3:-:S15]  /*2eac0*/  LDL.LU.64 R20, [R1+0x3348] ;  /* 0x0033480001147983 */ /* 0x000ede0000300a00 */
[----:B------:R-:W-:-:S01]  /*2ead0*/  NOP ;  /* 0x0000000000007918 */ /* 0x000fc20000000000 */
[----:B------:R0:W-:Y:S04]  /*2eae0*/  STL.64 [R1], R8 ;  /* 0x0000000801007387 */ /* 0x0001e80000100a00 */
[----:B------:R-:W-:Y:S01]  /*2eaf0*/  STL.64 [R1+0x8], R10 ;  /* 0x0000080a01007387 */ /* 0x000fe20000100a00 */
[----:B0-----:R-:W-:Y:S02]  /*2eb00*/  MOV R8, R19 ;  /* 0x0000001300087202 */ /* 0x001fe40000000f00 */
[----:B------:R-:W-:Y:S01]  /*2eb10*/  MOV R9, R18 ;  /* 0x0000001200097202 */ /* 0x000fe20000000f00 */
[----:B---3--:R-:W-:Y:S01]  /*2eb20*/  HMMA.16816.F32 R24, R20, R24, R12 ;  /* 0x000000181418723c */ /* 0x008fe2000000180c */
[----:B------:R-:W2:Y:S04]  /*2eb30*/  LDL.LU.64 R14, [R1+0x3340] ;  /* 0x00334000010e7983 */ /* 0x000ea80000300a00 */
[----:B------:R-:W2:-:S15]  /*2eb40*/  LDL.LU.64 R12, [R1+0x3338] ;  /* 0x00333800010c7983 */ /* 0x000e9e0000300a00 */
[----:B------:R-:W-:-:S03]  /*2eb50*/  NOP ;  /* 0x0000000000007918 */ /* 0x000fc60000000000 */
[----:B------:R-:W-:Y:S04]  /*2eb60*/  STL [R1+0x90], R24 ;  /* 0x0000901801007387 */ /* 0x000fe80000100800 */
[----:B------:R0:W-:Y:S01]  /*2eb70*/  STL [R1+0x9c], R27 ;  /* 0x00009c1b01007387 */ /* 0x0001e20000100800 */
[----:B------:R-:W-:Y:S02]  /*2eb80*/  MOV R19, R26 ;  /* 0x0000001a00137202 */ /* 0x000fe40000000f00 */
[----:B------:R-:W-:Y:S01]  /*2eb90*/  MOV R18, R25 ;  /* 0x0000001900127202 */ /* 0x000fe20000000f00 */
[----:B0-----:R-:W3:Y:S04]  /*2eba0*/  LDL.LU.64 R26, [R1+0x3330] ;  /* 0x00333000011a7983 */ /* 0x001ee80000300a00 */
[----:B------:R-:W3:Y:S02]  /*2ebb0*/  LDL.LU.64 R24, [R1+0x3328] ;  /* 0x0033280001187983 */ /* 0x000ee40000300a00 */
[----:B---3--:R-:W-:Y:S02]  /*2ebc0*/  HMMA.16816.F32 R24, R20, R8, R24 ;  /* 0x000000081418723c */ /* 0x008fe40000001818 */
[----:B------:R-:W0:-:S15]  /*2ebd0*/  LDSM.16.MT88.4 R8, [R2+UR6+0x25800] ;  /* 0x025800060208783b */ /* 0x000e1e0008004200 */
[----:B------:R-:W-:-:S06]  /*2ebe0*/  NOP ;  /* 0x0000000000007918 */ /* 0x000fcc0000000000 */
[----:B------:R-:W-:Y:S04]  /*2ebf0*/  STL.64 [R1+0x32b0], R26 ;  /* 0x0032b01a01007387 */ /* 0x000fe80000100a00 */
[----:B------:R1:W-:Y:S02]  /*2ec00*/  STL.64 [R1+0x32a8], R24 ;  /* 0x0032a81801007387 */ /* 0x0003e40000100a00 */
[----:B-1----:R-:W-:Y:S02]  /*2ec10*/  IMAD.MOV.U32 R24, RZ, RZ, R0 ;  /* 0x000000ffff187224 */ /* 0x002fe400078e0000 */
[----:B------:R-:W3:Y:S04]  /*2ec20*/  LDL.LU R0, [R1+0x3320] ;  /* 0x0033200001007983 */ /* 0x000ee80000300800 */
[----:B0-----:R-:W-:Y:S04]  /*2ec30*/  STL [R1+0x3264], R8 ;  /* 0x0032640801007387 */ /* 0x001fe80000100800 */
[----:B------:R-:W-:Y:S04]  /*2ec40*/  STL [R1+0x3260], R9 ;  /* 0x0032600901007387 */ /* 0x000fe80000100800 */
[----:B------:R-:W-:Y:S04]  /*2ec50*/  STL [R1+0x325c], R10 ;  /* 0x00325c0a01007387 */ /* 0x000fe80000100800 */
[----:B------:R-:W-:Y:S04]  /*2ec60*/  STL [R1+0x3258], R11 ;  /* 0x0032580b01007387 */ /* 0x000fe80000100800 */
[----:B----4-:R-:W0:Y:S01]  /*2ec70*/  LDSM.16.M88.4 R8, [R3+UR6+0x280] ;  /* 0x000280060308783b */ /* 0x010e220008000200 */
[----:B------:R-:W-:-:S07]  /*2ec80*/  MOV R25, R28 ;  /* 0x0000001c00197202 */ /* 0x000fce0000000f00 */
[----:B--2---:R-:W-:Y:S01]  /*2ec90*/  HMMA.16816.F32 R24, R20, R24, R12 ;  /* 0x000000181418723c */ /* 0x004fe2000000180c */
[----:B0-----:R-:W-:Y:S01]  /*2eca0*/  MOV R28, R10 ;  /* 0x0000000a001c7202 */ /* 0x001fe20000000f00 */
[----:B------:R-:W-:Y:S01]  /*2ecb0*/  STL.64 [R1+0xe0], R8 ;  /* 0x0000e00801007387 */ /* 0x000fe20000100a00 */
[----:B------:R-:W-:-:S03]  /*2ecc0*/  MOV R2, R11 ;  /* 0x0000000b00027202 */ /* 0x000fc60000000f00 */
[----:B------:R-:W0:Y:S04]  /*2ecd0*/  LDSM.16.M88.4 R8, [R3+UR6+0x8280] ;  /* 0x008280060308783b */ /* 0x000e280008000200 */
[----:B------:R-:W-:Y:S04]  /*2ece0*/  STL [R1+0x31d4], R2 ;  /* 0x0031d40201007387 */ /* 0x000fe80000100800 */
[----:B------:R-:W-:Y:S04]  /*2ecf0*/  STL [R1+0x31d0], R28 ;  /* 0x0031d01c01007387 */ /* 0x000fe80000100800 */
[----:B0-----:R0:W-:Y:S04]  /*2ed00*/  STL.64 [R1+0xb0], R8 ;  /* 0x0000b00801007387 */ /* 0x0011e80000100a00 */
[----:B------:R-:W-:Y:S04]  /*2ed10*/  STL.64 [R1+0xb8], R10 ;  /* 0x0000b80a01007387 */ /* 0x000fe80000100a00 */
[----:B0-----:R-:W2:Y:S04]  /*2ed20*/  LDL.LU R8, [R1+0x30] ;  /* 0x0000300001087983 */ /* 0x001ea80000300800 */
[----:B------:R-:W4:Y:S04]  /*2ed30*/  LDL.LU.64 R14, [R1+0x3318] ;  /* 0x00331800010e7983 */ /* 0x000f280000300a00 */
[----:B------:R-:W3:Y:S04]  /*2ed40*/  LDL.LU.64 R12, [R1+0x3310] ;  /* 0x00331000010c7983 */ /* 0x000ee80000300a00 */
[----:B------:R-:W-:Y:S04]  /*2ed50*/  STL.64 [R1+0x80], R24 ;  /* 0x0000801801007387 */ /* 0x000fe80000100a00 */
[----:B------:R-:W-:Y:S04]  /*2ed60*/  STL.64 [R1+0x88], R26 ;  /* 0x0000881a01007387 */ /* 0x000fe80000100a00 */
[----:B------:R-:W0:Y:S04]  /*2ed70*/  LDSM.16.M88.4 R24, [R3+UR6+0x10280] ;  /* 0x010280060318783b */ /* 0x000e280008000200 */
[----:B0-----:R-:W-:Y:S04]  /*2ed80*/  STL.64 [R1+0xd0], R24 ;  /* 0x0000d01801007387 */ /* 0x001fe80000100a00 */
[----:B------:R-:W-:Y:S04]  /*2ed90*/  STL.64 [R1+0xd8], R26 ;  /* 0x0000d81a01007387 */ /* 0x000fe80000100a00 */
[----:B------:R-:W0:Y:S02]  /*2eda0*/  LDSM.16.M88.4 R24, [R3+UR6+0x18280] ;  /* 0x018280060318783b */ /* 0x000e240008000200 */
[----:B0-----:R-:W-:-:S02]  /*2edb0*/  MOV R28, R27 ;  /* 0x0000001b001c7202 */ /* 0x001fc40000000f00 */
[----:B------:R-:W-:Y:S01]  /*2edc0*/  MOV R2, R26 ;  /* 0x0000001a00027202 */ /* 0x000fe20000000f00 */
[----:B------:R0:W-:Y:S04]  /*2edd0*/  STL.64 [R1+0x110], R24 ;  /* 0x0001101801007387 */ /* 0x0001e80000100a00 */
[----:B------:R-:W-:Y:S04]  /*2ede0*/  STL [R1+0x3218], R28 ;  /* 0x0032181c01007387 */ /* 0x000fe80000100800 */
[----:B------:R-:W-:Y:S04]  /*2edf0*/  STL [R1+0x31f0], R2 ;  /* 0x0031f00201007387 */ /* 0x000fe80000100800 */
[----:B------:R-:W-:Y:S04]  /*2ee00*/  STL [R1+0x30e8], R3 ;  /* 0x0030e80301007387 */ /* 0x000fe80000100800 */
[----:B0-----:R-:W2:Y:S04]  /*2ee10*/  LDL.LU R24, [R1] ;  /* 0x0000000001187983 */ /* 0x001ea80000300800 */
[----:B------:R-:W2:Y:S04]  /*2ee20*/  LDL.LU R25, [R1+0x4] ;  /* 0x0000040001197983 */ /* 0x000ea80000300800 */
[----:B------:R-:W4:Y:S04]  /*2ee30*/  LDL.LU R26, [R1+0x8] ;  /* 0x00000800011a7983 */ /* 0x000f280000300800 */
[----:B------:R-:W4:Y:S01]  /*2ee40*/  LDL.LU R27, [R1+0xc] ;  /* 0x00000c00011b7983 */ /* 0x000f220000300800 */
[----:B------:R-:W-:Y:S01]  /*2ee50*/  MOV R9, R6 ;  /* 0x0000000600097202 */ /* 0x000fe20000000f00 */
[----:B------:R-:W-:Y:S01]  /*2ee60*/  IMAD.MOV.U32 R10, RZ, RZ, R5 ;  /* 0x000000ffff0a7224 */ /* 0x000fe200078e0005 */
[----:B------:R-:W-:-:S02]  /*2ee70*/  MOV R11, R4 ;  /* 0x00000004000b7202 */ /* 0x000fc40000000f00 */
[----:B------:R-:W0:Y:S04]  /*2ee80*/  LDSM.16.MT88.4 R4, [R7+UR6+0x25800] ;  /* 0x025800060704783b */ /* 0x000e280008004200 */
[----:B----4-:R1:W-:Y:S04]  /*2ee90*/  STL.64 [R1+0x32c8], R26 ;  /* 0x0032c81a01007387 */ /* 0x0103e80000100a00 */
[----:B--2---:R3:W-:Y:S01]  /*2eea0*/  STL.64 [R1+0x32c0], R24 ;  /* 0x0032c01801007387 */ /* 0x0047e20000100a00 */
[----:B-1----:R-:W-:Y:S02]  /*2eeb0*/  MOV R26, R14 ;  /* 0x0000000e001a7202 */ /* 0x002fe40000000f00 */
[----:B---3--:R-:W-:-:S02]  /*2eec0*/  MOV R24, R12 ;  /* 0x0000000c00187202 */ /* 0x008fc40000000f00 */
[----:B------:R-:W-:Y:S01]  /*2eed0*/  MOV R27, R15 ;  /* 0x0000000f001b7202 */ /* 0x000fe20000000f00 */
[----:B------:R-:W2:Y:S01]  /*2eee0*/  LDL.LU R12, [R1+0x330c] ;  /* 0x00330c00010c7983 */ /* 0x000ea20000300800 */
[----:B------:R-:W-:-:S03]  /*2eef0*/  IMAD.MOV.U32 R25, RZ, RZ, R13 ;  /* 0x000000ffff197224 */ /* 0x000fc600078e000d */
[----:B------:R-:W3:Y:S04]  /*2ef00*/  LDL.LU R13, [R1+0x3308] ;  /* 0x00330800010d7983 */ /* 0x000ee80000300800 */
[----:B------:R-:W4:Y:S04]  /*2ef10*/  LDL.LU R14, [R1+0x3304] ;  /* 0x00330400010e7983 */ /* 0x000f280000300800 */
[----:B------:R-:W4:Y:S04]  /*2ef20*/  LDL.LU R15, [R1+0x3300] ;  /* 0x00330000010f7983 */ /* 0x000f280000300800 */
[----:B------:R1:W-:Y:S04]  /*2ef30*/  STL.64 [R1+0x32d8], R26 ;  /* 0x0032d81a01007387 */ /* 0x0003e80000100a00 */
[----:B------:R2:W-:Y:S04]  /*2ef40*/  STL.64 [R1+0x32d0], R24 ;  /* 0x0032d01801007387 */ /* 0x0005e80000100a00 */
[----:B-1----:R-:W4:Y:S01]  /*2ef50*/  LDL.LU.64 R26, [R1+0xc8] ;  /* 0x0000c800011a7983 */ /* 0x002f220000300a00 */
[----:B------:R-:W-:Y:S01]  /*2ef60*/  HMMA.16816.F32 R20, R20, R16, R8 ;  /* 0x000000101414723c */ /* 0x000fe20000001808 */
[----:B--2---:R-:W-:-:S02]  /*2ef70*/  MOV R24, R12 ;  /* 0x0000000c00187202 */ /* 0x004fc40000000f00 */
[----:B---3--:R-:W-:Y:S01]  /*2ef80*/  MOV R25, R13 ;  /* 0x0000000d00197202 */ /* 0x008fe20000000f00 */
[----:B----4-:R1:W-:Y:S04]  /*2ef90*/  STL.64 [R1+0x32e8], R26 ;  /* 0x0032e81a01007387 */ /* 0x0103e80000100a00 */
[----:B------:R-:W2:Y:S04]  /*2efa0*/  LDL.LU R12, [R1+0x32fc] ;  /* 0x0032fc00010c7983 */ /* 0x000ea80000300800 */
[----:B------:R-:W2:Y:S01]  /*2efb0*/  LDL.LU R13, [R1+0x32f8] ;  /* 0x0032f800010d7983 */ /* 0x000ea20000300800 */
[----:B-1----:R-:W-:Y:S01]  /*2efc0*/  IMAD.MOV.U32 R26, RZ, RZ, R14 ;  /* 0x000000ffff1a7224 */ /* 0x002fe200078e000e */
[----:B------:R-:W-:-:S02]  /*2efd0*/  MOV R27, R15 ;  /* 0x0000000f001b7202 */ /* 0x000fc40000000f00 */
[----:B------:R-:W2:Y:S04]  /*2efe0*/  LDL.LU R14, [R1+0x32f4] ;  /* 0x0032f400010e7983 */ /* 0x000ea80000300800 */
[----:B------:R-:W2:Y:S04]  /*2eff0*/  LDL.LU R15, [R1+0x32f0] ;  /* 0x0032f000010f7983 */ /* 0x000ea80000300800 */
[----:B------:R-:W-:Y:S04]  /*2f000*/  STL [R1+0x3290], R0 ;  /* 0x0032900001007387 */ /* 0x000fe80000100800 */
[----:B0-----:R0:W-:Y:S04]  /*2f010*/  STL.64 [R1+0x3200], R6 ;  /* 0x0032000601007387 */ /* 0x0011e80000100a00 */
[----:B------:R-:W-:Y:S01]  /*2f020*/  STL.64 [R1+0x31f8], R4 ;  /* 0x0031f80401007387 */ /* 0x000fe20000100a00 */
[----:B0-----:R-:W-:Y:S01]  /*2f030*/  MOV R6, R22 ;  /* 0x0000001600067202 */ /* 0x001fe20000000f00 */
[----:B------:R-:W-:-:S02]  /*2f040*/  IMAD.MOV.U32 R7, RZ, RZ, R23 ;  /* 0x000000ffff077224 */ /* 0x000fc400078e0017 */
[----:B------:R-:W2:Y:S04]  /*2f050*/  LDL.LU.64 R22, [R1+0xf8] ;  /* 0x0000f80001167983 */ /* 0x000ea80000300a00 */
[----:B------:R0:W-:Y:S04]  /*2f060*/  STL.64 [R1+0x32e0], R18 ;  /* 0x0032e01201007387 */ /* 0x0001e80000100a00 */
[----:B------:R-:W3:Y:S04]  /*2f070*/  LDL.LU R16, [R1+0x10] ;  /* 0x0000100001107983 */ /* 0x000ee80000300800 */
[----:B------:R-:W3:Y:S04]  /*2f080*/  LDL.LU R17, [R1+0x14] ;  /* 0x0000140001117983 */ /* 0x000ee80000300800 */
[----:B0-----:R-:W3:Y:S04]  /*2f090*/  LDL.LU R18, [R1+0x18] ;  /* 0x0000180001127983 */ /* 0x001ee80000300800 */
[----:B------:R-:W3:Y:S04]  /*2f0a0*/  LDL.LU R19, [R1+0x1c] ;  /* 0x00001c0001137983 */ /* 0x000ee80000300800 */
[----:B------:R-:W4:Y:S01]  /*2f0b0*/  LDL R2, [R1+0x144] ;  /* 0x0001440001027983 */ /* 0x000f220000100800 */
[----:B--2---:R-:W-:Y:S06]  /*2f0c0*/  HMMA.16816.F32 R24, R12, R22, R24 ;  /* 0x000000160c18723c */ /* 0x004fec0000001818 */
[----:B------:R-:W-:-:S15]  /*2f0d0*/  MOV R3, R23 ;  /* 0x0000001700037202 */ /* 0x000fde0000000f00 */
[----:B------:R-:W-:-:S02]  /*2f0e0*/  NOP ;  /* 0x0000000000007918 */ /* 0x000fc40000000000 */
[----:B------:R-:W-:Y:S04]  /*2f0f0*/  STL.64 [R1+0x50], R24 ;  /* 0x0000501801007387 */ /* 0x000fe80000100a00 */
[----:B------:R0:W-:Y:S04]  /*2f100*/  STL.64 [R1+0x58], R26 ;  /* 0x0000581a01007387 */ /* 0x0001e80000100a00 */
[----:B0-----:R-:W3:Y:S04]  /*2f110*/  LDL.LU.64 R26, [R1+0x32e8] ;  /* 0x0032e800011a7983 */ /* 0x001ee80000300a00 */
[----:B------:R-:W2:Y:S01]  /*2f120*/  LDL R23, [R1+0x148] ;  /* 0x0001480001177983 */ /* 0x000ea20000100800 */
[----:B------:R-:W-:Y:S01]  /*2f130*/  MOV R0, R22 ;  /* 0x0000001600007202 */ /* 0x000fe20000000f00 */
[----:B---3--:R-:W-:Y:S02]  /*2f140*/  HMMA.16816.F32 R16, R12, R26, R16 ;  /* 0x0000001a0c10723c */ /* 0x008fe40000001810 */
[----:B--2---:R0:W-:Y:S04]  /*2f150*/  STL [R1+0x3270], R23 ;  /* 0x0032701701007387 */ /* 0x0041e80000100800 */
[----:B------:R-:W2:Y:S04]  /*2f160*/  LDL.LU R22, [R1+0x108] ;  /* 0x0001080001167983 */ /* 0x000ea80000300800 */
[----:B0-----:R-:W2:-:S13]  /*2f170*/  LDL.LU R23, [R1+0x10c] ;  /* 0x00010c0001177983 */ /* 0x001e9a0000300800 */
[----:B------:R0:W-:Y:S04]  /*2f180*/  STL.64 [R1+0x40], R16 ;  /* 0x0000401001007387 */ /* 0x0001e80000100a00 */
[----:B------:R1:W-:Y:S01]  /*2f190*/  STL.64 [R1+0x48], R18 ;  /* 0x0000481201007387 */ /* 0x0003e20000100a00 */
[----:B0-----:R-:W-:-:S03]  /*2f1a0*/  MOV R17, R26 ;  /* 0x0000001a00117202 */ /* 0x001fc60000000f00 */
[----:B-1----:R-:W3:Y:S01]  /*2f1b0*/  LDL.LU.64 R18, [R1+0x32e0] ;  /* 0x0032e00001127983 */ /* 0x002ee20000300a00 */
[----:B------:R-:W-:-:S03]  /*2f1c0*/  MOV R16, R27 ;  /* 0x0000001b00107202 */ /* 0x000fc60000000f00 */
[----:B------:R-:W2:Y:S04]  /*2f1d0*/  LDL.LU.64 R26, [R1+0x32d8] ;  /* 0x0032d800011a7983 */ /* 0x000ea80000300a00 */
[----:B------:R-:W2:Y:S01]  /*2f1e0*/  LDL.LU.64 R24, [R1+0x32d0] ;  /* 0x0032d00001187983 */ /* 0x000ea20000300a00 */
[----:B------:R-:W-:Y:S02]  /*2f1f0*/  MOV R9, R20 ;  /* 0x0000001400097202 */ /* 0x000fe40000000f00 */
[----:B------:R-:W-:Y:S01]  /*2f200*/  MOV R8, R21 ;  /* 0x0000001500087202 */ /* 0x000fe20000000f00 */
[----:B--2---:R-:W-:Y:S01]  /*2f210*/  HMMA.16816.F32 R24, R12, R22, R24 ;  /* 0x000000160c18723c */ /* 0x004fe20000001818 */
[----:B---3--:R-:W-:-:S15]  /*2f220*/  MOV R21, R18 ;  /* 0x0000001200157202 */ /* 0x008fde0000000f00 */
[----:B------:R-:W-:-:S08]  /*2f230*/  NOP ;  /* 0x0000000000007918 */ /* 0x000fd00000000000 */
[----:B------:R-:W-:Y:S02]  /*2f240*/  MOV R5, R26 ;  /* 0x0000001a00057202 */ /* 0x000fe40000000f00 */
[----:B------:R-:W-:Y:S01]  /*2f250*/  MOV R4, R27 ;  /* 0x0000001b00047202 */ /* 0x000fe20000000f00 */
[----:B------:R-:W-:Y:S01]  /*2f260*/  IMAD.MOV.U32 R10, RZ, RZ, R24 ;  /* 0x000000ffff0a7224 */ /* 0x000fe200078e0018 */
[----:B------:R-:W-:Y:S01]  /*2f270*/  MOV R11, R25 ;  /* 0x00000019000b7202 */ /* 0x000fe20000000f00 */
[----:B------:R-:W2:Y:S04]  /*2f280*/  LDL.LU.64 R26, [R1+0x32c8] ;  /* 0x0032c800011a7983 */ /* 0x000ea80000300a00 */
[----:B------:R-:W2:Y:S04]  /*2f290*/  LDL.LU.64 R24, [R1+0x32c0] ;  /* 0x0032c00001187983 */ /* 0x000ea80000300a00 */
[----:B------:R0:W-:Y:S04]  /*2f2a0*/  STL.64 [R1+0x3278], R22 ;  /* 0x0032781601007387 */ /* 0x0001e80000100a00 */
[----:B------:R-:W3:Y:S04]  /*2f2b0*/  LDL.LU R20, [R1+0x90] ;  /* 0x0000900001147983 */ /* 0x000ee80000300800 */
[----:B------:R-:W2:Y:S01]  /*2f2c0*/  LDL.LU R18, [R1+0x32bc] ;  /* 0x0032bc0001127983 */ /* 0x000ea20000300800 */
[----:B0-----:R-:W-:-:S03]  /*2f2d0*/  IMAD.MOV.U32 R22, RZ, RZ, R19 ;  /* 0x000000ffff167224 */ /* 0x001fc600078e0013 */
[----:B------:R-:W2:Y:S04]  /*2f2e0*/  LDL.LU R19, [R1+0x32b8] ;  /* 0x0032b80001137983 */ /* 0x000ea80000300800 */
[----:B------:R-:W4:Y:S04]  /*2f2f0*/  LDL.LU R23, [R1+0x9c] ;  /* 0x00009c0001177983 */ /* 0x000f280000300800 */
[----:B----4-:R0:W-:Y:S04]  /*2f300*/  STL.64 [R1+0x3288], R22 ;  /* 0x0032881601007387 */ /* 0x0101e80000100a00 */
[----:B---3--:R-:W-:Y:S04]  /*2f310*/  STL.64 [R1+0x3280], R20 ;  /* 0x0032801401007387 */ /* 0x008fe80000100a00 */
[----:B------:R1:W-:Y:S01]  /*2f320*/  STL.64 [R1+0x3268], R4 ;  /* 0x0032680401007387 */ /* 0x0003e20000100a00 */
[----:B--2---:R-:W-:Y:S03]  /*2f330*/  HMMA.16816.F32 R12, R12, R18, R24 ;  /* 0x000000120c0c723c */ /* 0x004fe60000001818 */
[----:B------:R-:W2:Y:S04]  /*2f340*/  LDL.LU.64 R26, [R1+0x32b0] ;  /* 0x0032b000011a7983 */ /* 0x000ea80000300a00 */
[----:B------:R-:W2:Y:S01]  /*2f350*/  LDL.LU.64 R24, [R1+0x32a8] ;  /* 0x0032a80001187983 */ /* 0x000ea20000300a00 */
[----:B------:R-:W-:-:S03]  /*2f360*/  IMAD.MOV.U32 R28, RZ, RZ, R19 ;  /* 0x000000ffff1c7224 */ /* 0x000fc600078e0013 */
[----:B------:R-:W2:Y:S01]  /*2f370*/  LDL.LU.64 R18, [R1+0x32a0] ;  /* 0x0032a00001127983 */ /* 0x000ea20000300a00 */
[----:B0-----:R-:W-:Y:S02]  /*2f380*/  MOV R22, R17 ;  /* 0x0000001100167202 */ /* 0x001fe40000000f00 */
[----:B------:R-:W-:Y:S02]  /*2f390*/  MOV R23, R16 ;  /* 0x0000001000177202 */ /* 0x000fe40000000f00 */
[----:B------:R-:W2:Y:S01]  /*2f3a0*/  LDL.LU.64 R16, [R1+0x3298] ;  /* 0x0032980001107983 */ /* 0x000ea20000300a00 */
[----:B-1----:R-:W-:-:S06]  /*2f3b0*/  MOV R5, R8 ;  /* 0x0000000800057202 */ /* 0x002fcc0000000f00 */
[----:B------:R-:W-:Y:S01]  /*2f3c0*/  STL.64 [R1+0x10], R12 ;  /* 0x0000100c01007387 */ /* 0x000fe20000100a00 */
[----:B------:R-:W-:Y:S02]  /*2f3d0*/  MOV R8, R14 ;  /* 0x0000000e00087202 */ /* 0x000fe40000000f00 */
[----:B------:R-:W-:Y:S02]  /*2f3e0*/  MOV R14, R0 ;  /* 0x00000000000e7202 */ /* 0x000fe40000000f00 */
[----:B------:R-:W3:Y:S01]  /*2f3f0*/  LDL.LU R0, [R1+0x3290] ;  /* 0x0032900001007983 */ /* 0x000ee20000300800 */
[----:B--2---:R-:W-:Y:S03]  /*2f400*/  HMMA.16816.F32 R24, R16, R22, R24 ;  /* 0x000000161018723c */ /* 0x004fe60000001818 */
[----:B------:R-:W2:Y:S04]  /*2f410*/  LDL.LU.64 R22, [R1+0x3288] ;  /* 0x0032880001167983 */ /* 0x000ea80000300a00 */
[----:B------:R-:W2:Y:S01]  /*2f420*/  LDL.LU.64 R20, [R1+0x3280] ;  /* 0x0032800001147983 */ /* 0x000ea20000300a00 */
[----:B------:R-:W-:-:S02]  /*2f430*/  MOV R4, R9 ;  /* 0x0000000900047202 */ /* 0x000fc40000000f00 */
[----:B------:R-:W-:Y:S02]  /*2f440*/  MOV R9, R15 ;  /* 0x0000000f00097202 */ /* 0x000fe40000000f00 */
[----:B------:R-:W-:-:S11]  /*2f450*/  MOV R15, R3 ;  /* 0x00000003000f7202 */ /* 0x000fd60000000f00 */
[----:B------:R-:W-:Y:S04]  /*2f460*/  STL.64 [R1+0x3210], R26 ;  /* 0x0032101a01007387 */ /* 0x000fe80000100a00 */
[----:B------:R0:W-:Y:S04]  /*2f470*/  STL.64 [R1+0x3208], R24 ;  /* 0x0032081801007387 */ /* 0x0001e80000100a00 */
[----:B0-----:R-:W4:Y:S04]  /*2f480*/  LDL.LU R24, [R1+0x80] ;  /* 0x0000800001187983 */ /* 0x001f280000300800 */
[----:B------:R-:W4:Y:S04]  /*2f490*/  LDL.LU R25, [R1+0x84] ;  /* 0x0000840001197983 */ /* 0x000f280000300800 */
[----:B------:R-:W4:Y:S04]  /*2f4a0*/  LDL.LU R26, [R1+0x88] ;  /* 0x00008800011a7983 */ /* 0x000f280000300800 */
[----:B------:R-:W4:Y:S01]  /*2f4b0*/  LDL.LU R27, [R1+0x8c] ;  /* 0x00008c00011b7983 */ /* 0x000f220000300800 */
[----:B--2---:R-:W-:Y:S03]  /*2f4c0*/  HMMA.16816.F32 R12, R16, R14, R20 ;  /* 0x0000000e100c723c */ /* 0x004fe60000001814 */
[----:B------:R-:W4:Y:S04]  /*2f4d0*/  LDL.LU.64 R22, [R1+0x3278] ;  /* 0x0032780001167983 */ /* 0x000f280000300a00 */
[----:B------:R-:W2:Y:S04]  /*2f4e0*/  LDL R3, [R1+0x140] ;  /* 0x0001400001037983 */ /* 0x000ea80000100800 */
[----:B--2---:R-:W-:-:S12]  /*2f4f0*/  STL [R1+0x321c], R3 ;  /* 0x00321c0301007387 */ /* 0x004fd80000100800 */
[----:B------:R-:W-:Y:S04]  /*2f500*/  STL.64 [R1], R12 ;  /* 0x0000000c01007387 */ /* 0x000fe80000100a00 */
[----:B------:R-:W-:Y:S04]  /*2f510*/  STL.64 [R1+0x8], R14 ;  /* 0x0000080e01007387 */ /* 0x000fe80000100a00 */
[----:B------:R0:W1:Y:S01]  /*2f520*/  LDSM.16.MT88.4 R12, [R2+UR6+0x25c00] ;  /* 0x025c0006020c783b */ /* 0x0000620008004200 */
[----:B----4-:R-:W-:-:S15]  /*2f530*/  HMMA.16816.F32 R20, R16, R22, R24 ;  /* 0x000000161014723c */ /* 0x010fde0000001818 */
[----:B------:R-:W-:-:S09]  /*2f540*/  NOP ;  /* 0x0000000000007918 */ /* 0x000fd20000000000 */
[----:B0-----:R-:W-:Y:S01]  /*2f550*/  MOV R2, R23 ;  /* 0x0000001700027202 */ /* 0x001fe20000000f00 */
[----:B-1----:R0:W-:Y:S04]  /*2f560*/  STL [R1+0x3194], R14 ;  /* 0x0031940e01007387 */ /* 0x0021e80000100800 */
[----:B------:R1:W-:Y:S04]  /*2f570*/  STL [R1+0x3190], R15 ;  /* 0x0031900f01007387 */ /* 0x0003e80000100800 */
[----:B------:R2:W-:Y:S04]  /*2f580*/  STL.64 [R1+0x3250], R12 ;  /* 0x0032500c01007387 */ /* 0x0005e80000100a00 */
[----:B------:R-:W4:Y:S01]  /*2f590*/  LDL.LU R23, [R1+0x3270] ;  /* 0x0032700001177983 */ /* 0x000f220000300800 */
[----:B------:R-:W-:Y:S01]  /*2f5a0*/  IMAD.MOV.U32 R24, RZ, RZ, R20 ;  /* 0x000000ffff187224 */ /* 0x000fe200078e0014 */
[----:B0-----:R-:W-:-:S02]  /*2f5b0*/  MOV R14, R22 ;  /* 0x00000016000e7202 */ /* 0x001fc40000000f00 */
[----:B-1----:R-:W-:Y:S01]  /*2f5c0*/  MOV R15, R21 ;  /* 0x00000015000f7202 */ /* 0x002fe20000000f00 */
[----:B--2---:R-:W2:Y:S04]  /*2f5d0*/  LDL.LU.64 R12, [R1+0xe0] ;  /* 0x0000e000010c7983 */ /* 0x004ea80000300a00 */
[----:B----4-:R-:W0:Y:S04]  /*2f5e0*/  LDSM.16.MT88.4 R20, [R23+UR6+0x25c00] ;  /* 0x025c00061714783b */ /* 0x010e280008004200 */
[----:B0-----:R0:W-:Y:S04]  /*2f5f0*/  STL.64 [R1+0x3188], R22 ;  /* 0x0031881601007387 */ /* 0x0011e80000100a00 */
[----:B------:R1:W-:Y:S04]  /*2f600*/  STL.64 [R1+0x3180], R20 ;  /* 0x0031801401007387 */ /* 0x0003e80000100a00 */
[----:B0-----:R-:W4:Y:S01]  /*2f610*/  LDL.LU R22, [R1+0x128] ;  /* 0x0001280001167983 */ /* 0x001f220000300800 */
[----:B------:R-:W-:-:S07]  /*2f620*/  MOV R23, R28 ;  /* 0x0000001c00177202 */ /* 0x000fce0000000f00 */
[----:B----4-:R-:W-:Y:S01]  /*2f630*/  HMMA.16816.F32 R16, R16, R22, R4 ;  /* 0x000000161010723c */ /* 0x010fe20000001804 */
[----:B------:R-:W4:Y:S04]  /*2f640*/  LDL.LU.64 R4, [R1+0x3268] ;  /* 0x0032680001047983 */ /* 0x000f280000300a00 */
[----:B-1----:R-:W3:Y:S04]  /*2f650*/  LDL.LU R20, [R1+0x40] ;  /* 0x0000400001147983 */ /* 0x002ee80000300800 */
[----:B------:R-:W3:Y:S04]  /*2f660*/  LDL.LU R21, [R1+0x44] ;  /* 0x0000440001157983 */ /* 0x000ee80000300800 */
[----:B------:R-:W2:Y:S04]  /*2f670*/  LDL.LU R22, [R1+0x48] ;  /* 0x0000480001167983 */ /* 0x000ea80000300800 */
[----:B------:R-:W2:Y:S07]  /*2f680*/  LDL.LU R23, [R1+0x4c] ;  /* 0x00004c0001177983 */ /* 0x000eae0000300800 */
[----:B------:R-:W-:-:S02]  /*2f690*/  MOV R7, R18 ;  /* 0x0000001200077202 */ /* 0x000fc40000000f00 */
[----:B------:R-:W-:Y:S01]  /*2f6a0*/  MOV R18, R24 ;  /* 0x0000001800127202 */ /* 0x000fe20000000f00 */
[----:B--2---:R-:W-:Y:S04]  /*2f6b0*/  STL.64 [R1+0x3248], R22 ;  /* 0x0032481601007387 */ /* 0x004fe80000100a00 */
[----:B---3--:R0:W-:Y:S04]  /*2f6c0*/  STL.64 [R1+0x3240], R20 ;  /* 0x0032401401007387 */ /* 0x0081e80000100a00 */
[----:B0-----:R-:W2:Y:S04]  /*2f6d0*/  LDL.LU R20, [R1+0x50] ;  /* 0x0000500001147983 */ /* 0x001ea80000300800 */
[----:B------:R-:W2:Y:S04]  /*2f6e0*/  LDL.LU R21, [R1+0x54] ;  /* 0x0000540001157983 */ /* 0x000ea80000300800 */
[----:B------:R-:W2:Y:S04]  /*2f6f0*/  LDL.LU R22, [R1+0x58] ;  /* 0x0000580001167983 */ /* 0x000ea80000300800 */
[----:B------:R-:W2:Y:S04]  /*2f700*/  LDL.LU R23, [R1+0x5c] ;  /* 0x00005c0001177983 */ /* 0x000ea80000300800 */
[----:B------:R-:W3:Y:S04]  /*2f710*/  LDL.LU R24, [R1+0x10] ;  /* 0x0000100001187983 */ /* 0x000ee80000300800 */
[----:B------:R-:W3:Y:S01]  /*2f720*/  LDL.LU R25, [R1+0x14] ;  /* 0x0000140001197983 */ /* 0x000ee20000300800 */
[----:B------:R-:W-:Y:S01]  /*2f730*/  IMAD.MOV.U32 R26, RZ, RZ, R8 ;  /* 0x000000ffff1a7224 */ /* 0x000fe200078e0008 */
[----:B------:R-:W-:-:S02]  /*2f740*/  MOV R27, R9 ;  /* 0x00000009001b7202 */ /* 0x000fc40000000f00 */
[----:B------:R-:W2:Y:S04]  /*2f750*/  LDL.LU R8, [R1+0x3264] ;  /* 0x0032640001087983 */ /* 0x000ea80000300800 */
[----:B------:R-:W2:Y:S04]  /*2f760*/  LDL.LU R9, [R1+0x3260] ;  /* 0x0032600001097983 */ /* 0x000ea80000300800 */
[----:B------:R4:W-:Y:S01]  /*2f770*/  STL.64 [R1+0x3228], R26 ;  /* 0x0032281a01007387 */ /* 0x0009e20000100a00 */
[----:B------:R-:W-:Y:S02]  /*2f780*/  MOV R6, R19 ;  /* 0x0000001300067202 */ /* 0x000fe40000000f00 */
[----:B----4-:R-:W-:Y:S01]  /*2f790*/  MOV R26, R5 ;  /* 0x00000005001a7202 */ /* 0x010fe20000000f00 */
[----:B------:R-:W-:Y:S01]  /*2f7a0*/  IMAD.MOV.U32 R27, RZ, RZ, R4 ;  /* 0x000000ffff1b7224 */ /* 0x000fe200078e0004 */
[----:B---3--:R0:W-:Y:S02]  /*2f7b0*/  STL.64 [R1+0x3220], R24 ;  /* 0x0032201801007387 */ /* 0x0081e40000100a00 */
[----:B0-----:R-:W-:-:S02]  /*2f7c0*/  MOV R24, R10 ;  /* 0x0000000a00187202 */ /* 0x001fc40000000f00 */
[----:B------:R-:W-:Y:S01]  /*2f7d0*/  MOV R25, R11 ;  /* 0x0000000b00197202 */ /* 0x000fe20000000f00 */
[----:B------:R-:W2:Y:S04]  /*2f7e0*/  LDL.LU R10, [R1+0x325c] ;  /* 0x00325c00010a7983 */ /* 0x000ea80000300800 */
[----:B------:R-:W2:Y:S04]  /*2f7f0*/  LDL.LU R11, [R1+0x3258] ;  /* 0x00325800010b7983 */ /* 0x000ea80000300800 */
[----:B------:R-:W-:Y:S04]  /*2f800*/  STL.64 [R1+0x3238], R26 ;  /* 0x0032381a01007387 */ /* 0x000fe80000100a00 */
[----:B------:R0:W-:Y:S04]  /*2f810*/  STL.64 [R1+0x3230], R24 ;  /* 0x0032301801007387 */ /* 0x0001e80000100a00 */
[----:B0-----:R-:W3:Y:S04]  /*2f820*/  LDL.LU.64 R24, [R1+0xb0] ;  /* 0x0000b00001187983 */ /* 0x001ee80000300a00 */
[----:B------:R-:W4:Y:S04]  /*2f830*/  LDL.LU.64 R4, [R1+0x110] ;  /* 0x0001100001047983 */ /* 0x000f280000300a00 */
[----:B------:R-:W3:Y:S01]  /*2f840*/  LDL R19, [R1+0x148] ;  /* 0x0001480001137983 */ /* 0x000ee20000100800 */
[----:B------:R-:W-:Y:S01]  /*2f850*/  IMAD.MOV.U32 R3, RZ, RZ, R16 ;  /* 0x000000ffff037224 */ /* 0x000fe200078e0010 */
[----:B------:R-:W-:-:S02]  /*2f860*/  MOV R16, R18 ;  /* 0x0000001200107202 */ /* 0x000fc40000000f00 */
[----:B------:R-:W-:Y:S02]  /*2f870*/  MOV R18, R14 ;  /* 0x0000000e00127202 */ /* 0x000fe40000000f00 */
[----:B------:R-:W-:Y:S02]  /*2f880*/  MOV R28, R17 ;  /* 0x00000011001c7202 */ /* 0x000fe40000000f00 */
[----:B------:R-:W-:Y:S01]  /*2f890*/  MOV R17, R15 ;  /* 0x0000000f00117202 */ /* 0x000fe20000000f00 */
[----:B--2---:R-:W-:Y:S01]  /*2f8a0*/  HMMA.16816.F32 R20, R8, R12, R20 ;  /* 0x0000000c0814723c */ /* 0x004fe20000001814 */
[----:B---3--:R0:W-:Y:S02]  /*2f8b0*/  STL [R1+0x31bc], R19 ;  /* 0x0031bc1301007387 */ /* 0x0081e40000100800 */
[----:B0-----:R-:W-:-:S03]  /*2f8c0*/  MOV R19, R2 ;  /* 0x0000000200137202 */ /* 0x001fc60000000f00 */
[----:B------:R-:W-:Y:S02]  /*2f8d0*/  IMAD.MOV.U32 R2, RZ, RZ, R12 ;  /* 0x000000ffff027224 */ /* 0x000fe400078e000c */
[----:B------:R0:W-:-:S15]  /*2f8e0*/  STL.64 [R1+0x31c8], R18 ;  /* 0x0031c81201007387 */ /* 0x0001de0000100a00 */
[----:B------:R-:W-:-:S01]  /*2f8f0*/  NOP ;  /* 0x0000000000007918 */ /* 0x000fc20000000000 */
[----:B------:R-:W-:Y:S02]  /*2f900*/  MOV R14, R20 ;  /* 0x00000014000e7202 */ /* 0x000fe40000000f00 */
[----:B------:R-:W-:Y:S01]  /*2f910*/  MOV R15, R21 ;  /* 0x00000015000f7202 */ /* 0x000fe20000000f00 */
[----:B0-----:R-:W2:Y:S04]  /*2f920*/  LDL R19, [R1+0x144] ;  /* 0x0001440001137983 */ /* 0x001ea80000100800 */
[----:B------:R-:W-:Y:S01]  /*2f930*/  STL.64 [R1+0x31c0], R16 ;  /* 0x0031c01001007387 */ /* 0x000fe20000100a00 */
[----:B------:R-:W-:-:S03]  /*2f940*/  MOV R18, R13 ;  /* 0x0000000d00127202 */ /* 0x000fc60000000f00 */
[----:B------:R-:W3:Y:S04]  /*2f950*/  LDL.LU.64 R12, [R1+0x3250] ;  /* 0x00325000010c7983 */ /* 0x000ee80000300a00 */
[----:B------:R0:W-:Y:S04]  /*2f960*/  STL.64 [R1+0xa8], R22 ;  /* 0x0000a81601007387 */ /* 0x0001e80000100a00 */
[----:B0-----:R-:W4:Y:S04]  /*2f970*/  LDL.LU.64 R22, [R1+0x3248] ;  /* 0x0032480001167983 */ /* 0x001f280000300a00 */
[----:B------:R-:W4:Y:S04]  /*2f980*/  LDL.LU.64 R20, [R1+0x3240] ;  /* 0x0032400001147983 */ /* 0x000f280000300a00 */
[----:B------:R-:W-:Y:S01]  /*2f990*/  STL.64 [R1+0x31a0], R14 ;  /* 0x0031a00e01007387 */ /* 0x000fe20000100a00 */
[----:B----4-:R-:W-:Y:S03]  /*2f9a0*/  HMMA.16816.F32 R20, R8, R24, R20 ;  /* 0x000000180814723c */ /* 0x010fe60000001814 */
[----:B---3--:R0:W-:Y:S04]  /*2f9b0*/  STL.64 [R1+0x3198], R12 ;  /* 0x0031980c01007387 */ /* 0x0081e80000100a00 */
[----:B------:R-:W3:Y:S01]  /*2f9c0*/  LDL.LU.64 R26, [R1+0x3238] ;  /* 0x00323800011a7983 */ /* 0x000ee20000300a00 */
[----:B0-----:R-:W-:Y:S01]  /*2f9d0*/  MOV R13, R24 ;  /* 0x00000018000d7202 */ /* 0x001fe20000000f00 */
[----:B------:R-:W-:-:S02]  /*2f9e0*/  IMAD.MOV.U32 R12, RZ, RZ, R25 ;  /* 0x000000ffff0c7224 */ /* 0x000fc400078e0019 */
[----:B------:R-:W3:-:S12]  /*2f9f0*/  LDL.LU.64 R24, [R1+0x3230] ;  /* 0x0032300001187983 */ /* 0x000ed80000300a00 */
[----:B------:R-:W-:Y:S04]  /*2fa00*/  STL.64 [R1+0x31b0], R22 ;  /* 0x0031b01601007387 */ /* 0x000fe80000100a00 */
[----:B------:R0:W-:Y:S04]  /*2fa10*/  STL.64 [R1+0x31a8], R20 ;  /* 0x0031a81401007387 */ /* 0x0001e80000100a00 */
[----:B0-----:R-:W3:Y:S04]  /*2fa20*/  LDL.LU R20, [R1+0xd0] ;  /* 0x0000d00001147983 */ /* 0x001ee80000300800 */
[----:B------:R-:W3:Y:S02]  /*2fa30*/  LDL.LU R21, [R1+0xd4] ;  /* 0x0000d40001157983 */ /* 0x000ee40000300800 */
[----:B---3--:R-:W-:-:S15]  /*2fa40*/  HMMA.16816.F32 R24, R8, R20, R24 ;  /* 0x000000140818723c */ /* 0x008fde0000001818 */
[----:B------:R-:W-:-:S08]  /*2fa50*/  NOP ;  /* 0x0000000000007918 */ /* 0x000fd00000000000 */
[----:B------:R-:W-:Y:S04]  /*2fa60*/  STL.64 [R1+0x90], R24 ;  /* 0x0000901801007387 */ /* 0x000fe80000100a00 */
[----:B------:R0:W-:Y:S04]  /*2fa70*/  STL.64 [R1+0x98], R26 ;  /* 0x0000981a01007387 */ /* 0x0001e80000100a00 */
[----:B0-----:R-:W3:Y:S04]  /*2fa80*/  LDL.LU.64 R26, [R1+0x3228] ;  /* 0x00322800011a7983 */ /* 0x001ee80000300a00 */
[----:B------:R-:W3:Y:S04]  /*2fa90*/  LDL.LU.64 R24, [R1+0x3220] ;  /* 0x0032200001187983 */ /* 0x000ee80000300a00 */
[----:B------:R0:W-:Y:S04]  /*2faa0*/  STL.64 [R1+0x31d8], R20 ;  /* 0x0031d81401007387 */ /* 0x0001e80000100a00 */
[----:B0-----:R-:W4:Y:S04]  /*2fab0*/  LDL.LU R20, [R1] ;  /* 0x0000000001147983 */ /* 0x001f280000300800 */
[----:B------:R-:W4:Y:S04]  /*2fac0*/  LDL.LU R21, [R1+0x4] ;  /* 0x0000040001157983 */ /* 0x000f280000300800 */
[----:B------:R-:W2:Y:S04]  /*2fad0*/  LDL.LU R22, [R1+0x8] ;  /* 0x0000080001167983 */ /* 0x000ea80000300800 */
[----:B------:R-:W2:Y:S01]  /*2fae0*/  LDL.LU R23, [R1+0xc] ;  /* 0x00000c0001177983 */ /* 0x000ea20000300800 */
[----:B------:R-:W-:Y:S01]  /*2faf0*/  IMAD.MOV.U32 R14, RZ, RZ, R7 ;  /* 0x000000ffff0e7224 */ /* 0x000fe200078e0007 */
[----:B------:R-:W-:-:S02]  /*2fb00*/  MOV R15, R6 ;  /* 0x00000006000f7202 */ /* 0x000fc40000000f00 */
[----:B------:R-:W-:Y:S02]  /*2fb10*/  MOV R17, R4 ;  /* 0x0000000400117202 */ /* 0x000fe40000000f00 */
[----:B------:R-:W-:Y:S01]  /*2fb20*/  MOV R16, R5 ;  /* 0x0000000500107202 */ /* 0x000fe20000000f00 */
[----:B---3--:R-:W-:Y:S01]  /*2fb30*/  HMMA.16816.F32 R8, R8, R4, R24 ;  /* 0x000000040808723c */ /* 0x008fe20000001818 */
[----:B--2---:R-:W-:Y:S04]  /*2fb40*/  STL.64 [R1+0x31e8], R22 ;  /* 0x0031e81601007387 */ /* 0x004fe80000100a00 */
[----:B----4-:R0:W-:Y:S02]  /*2fb50*/  STL.64 [R1+0x31e0], R20 ;  /* 0x0031e01401007387 */ /* 0x0101e40000100a00 */
[----:B0-----:R-:W-:-:S02]  /*2fb60*/  MOV R21, R12 ;  /* 0x0000000c00157202 */ /* 0x001fc40000000f00 */
[----:B------:R-:W-:Y:S02]  /*2fb70*/  MOV R20, R13 ;  /* 0x0000000d00147202 */ /* 0x000fe40000000f00 */
[----:B------:R-:W-:Y:S02]  /*2fb80*/  MOV R12, R3 ;  /* 0x00000003000c7202 */ /* 0x000fe40000000f00 */
[----:B------:R-:W-:Y:S01]  /*2fb90*/  MOV R13, R28 ;  /* 0x0000001c000d7202 */ /* 0x000fe20000000f00 */
[----:B------:R-:W2:Y:S04]  /*2fba0*/  LDL.LU R3, [R1+0x321c] ;  /* 0x00321c0001037983 */ /* 0x000ea80000300800 */
[----:B------:R-:W3:Y:S04]  /*2fbb0*/  LDL.LU R28, [R1+0x3218] ;  /* 0x00321800011c7983 */ /* 0x000ee80000300800 */
[----:B------:R-:W4:Y:S04]  /*2fbc0*/  LDL.LU.64 R26, [R1+0x3210] ;  /* 0x00321000011a7983 */ /* 0x000f280000300a00 */
[----:B------:R-:W4:Y:S04]  /*2fbd0*/  LDL.LU.64 R24, [R1+0x3208] ;  /* 0x0032080001187983 */ /* 0x000f280000300a00 */
[----:B------:R0:W-:Y:S04]  /*2fbe0*/  STL.64 [R1+0x80], R8 ;  /* 0x0000800801007387 */ /* 0x0001e80000100a00 */
[----:B------:R1:W-:Y:S04]  /*2fbf0*/  STL.64 [R1+0x88], R10 ;  /* 0x0000880a01007387 */ /* 0x0003e80000100a00 */
[----:B------:R-:W4:Y:S04]  /*2fc00*/  LDL.LU.64 R6, [R1+0x3200] ;  /* 0x0032000001067983 */ /* 0x000f280000300a00 */
[----:B------:R-:W4:Y:S01]  /*2fc10*/  LDL.LU.64 R4, [R1+0x31f8] ;  /* 0x0031f80001047983 */ /* 0x000f220000300a00 */
[----:B0-----:R-:W-:-:S03]  /*2fc20*/  MOV R8, R2 ;  /* 0x0000000200087202 */ /* 0x001fc60000000f00 */
[----:B------:R-:W3:Y:S04]  /*2fc30*/  LDL.LU R2, [R1+0x31f0] ;  /* 0x0031f00001027983 */ /* 0x000ee80000300800 */
[----:B------:R-:W1:Y:S01]  /*2fc40*/  LDL.LU.64 R22, [R1+0x31e8] ;  /* 0x0031e80001167983 */ /* 0x000e620000300a00 */
[----:B----4-:R-:W-:Y:S03]  /*2fc50*/  HMMA.16816.F32 R24, R4, R20, R24 ;  /* 0x000000140418723c */ /* 0x010fe60000001818 */
[----:B------:R-:W1:Y:S01]  /*2fc60*/  LDL.LU.64 R20, [R1+0x31e0] ;  /* 0x0031e00001147983 */ /* 0x000e620000300a00 */
[----:B------:R-:W-:-:S07]  /*2fc70*/  IMAD.MOV.U32 R9, RZ, RZ, R18 ;  /* 0x000000ffff097224 */ /* 0x000fce00078e0012 */
[----:B-1----:R-:W-:Y:S01]  /*2fc80*/  HMMA.16816.F32 R8, R4, R8, R20 ;  /* 0x000000080408723c */ /* 0x002fe20000001814 */
[----:B------:R-:W4:-:S15]  /*2fc90*/  LDL.LU.64 R20, [R1+0x31d8] ;  /* 0x0031d80001147983 */ /* 0x000f1e0000300a00 */
[----:B------:R-:W-:-:S07]  /*2fca0*/  NOP ;  /* 0x0000000000007918 */ /* 0x000fce0000000000 */
[----:B------:R-:W-:Y:S04]  /*2fcb0*/  STL.64 [R1+0x70], R8 ;  /* 0x0000700801007387 */ /* 0x000fe80000100a00 */
[----:B------:R-:W-:Y:S04]  /*2fcc0*/  STL.64 [R1+0x78], R10 ;  /* 0x0000780a01007387 */ /* 0x000fe80000100a00 */
[----:B------:R-:W0:Y:S04]  /*2fcd0*/  LDSM.16.MT88.4 R8, [R19+UR6+0x26000] ;  /* 0x026000061308783b */ /* 0x000e280008004200 */
[----:B0-----:R-:W-:Y:S04]  /*2fce0*/  STL.64 [R1+0x3120], R10 ;  /* 0x0031200a01007387 */ /* 0x001fe80000100a00 */
[----:B------:R0:W-:Y:S02]  /*2fcf0*/  STL.64 [R1+0x3118], R8 ;  /* 0x0031180801007387 */ /* 0x0001e40000100a00 */
[----:B0-----:R-:W-:-:S02]  /*2fd00*/  MOV R8, R17 ;  /* 0x0000001100087202 */ /* 0x001fc40000000f00 */
[----:B------:R-:W-:Y:S02]  /*2fd10*/  MOV R9, R16 ;  /* 0x0000001000097202 */ /* 0x000fe40000000f00 */
[----:B--2---:R-:W0:Y:S01]  /*2fd20*/  LDSM.16.M88.4 R16, [R3+UR6+0x8300] ;  /* 0x008300060310783b */ /* 0x004e220008000200 */
[----:B---3--:R-:W-:-:S03]  /*2fd30*/  MOV R10, R2 ;  /* 0x00000002000a7202 */ /* 0x008fc60000000f00 */
[----:B------:R-:W2:Y:S01]  /*2fd40*/  LDL.LU R2, [R1+0x31d4] ;  /* 0x0031d40001027983 */ /* 0x000ea20000300800 */
[----:B------:R-:W-:-:S03]  /*2fd50*/  MOV R11, R28 ;  /* 0x0000001c000b7202 */ /* 0x000fc60000000f00 */
[----:B------:R-:W3:Y:S04]  /*2fd60*/  LDL.LU R28, [R1+0x31d0] ;  /* 0x0031d000011c7983 */ /* 0x000ee80000300800 */
[----:B0-----:R-:W-:Y:S04]  /*2fd70*/  STL.64 [R1+0xc0], R16 ;  /* 0x0000c01001007387 */ /* 0x001fe80000100a00 */
[----:B------:R0:W-:Y:S04]  /*2fd80*/  STL.64 [R1+0xc8], R18 ;  /* 0x0000c81201007387 */ /* 0x0001e80000100a00 */
[----:B0-----:R-:W4:Y:S04]  /*2fd90*/  LDL.LU.64 R18, [R1+0x31c8] ;  /* 0x0031c80001127983 */ /* 0x001f280000300a00 */
[----:B------:R-:W4:Y:S02]  /*2fda0*/  LDL.LU.64 R16, [R1+0x31c0] ;  /* 0x0031c00001107983 */ /* 0x000f240000300a00 */
[----:B----4-:R-:W-:Y:S02]  /*2fdb0*/  HMMA.16816.F32 R20, R4, R20, R16 ;  /* 0x000000140414723c */ /* 0x010fe40000001810 */
[----:B------:R-:W4:Y:S04]  /*2fdc0*/  LDL.LU R19, [R1+0x31bc] ;  /* 0x0031bc0001137983 */ /* 0x000f280000300800 */
[----:B----4-:R-:W0:Y:S04]  /*2fdd0*/  LDSM.16.MT88.4 R16, [R19+UR6+0x26000] ;  /* 0x026000061310783b */ /* 0x010e280008004200 */
[----:B0-----:R-:W-:-:S13]  /*2fde0*/  STL [R1+0x3110], R16 ;  /* 0x0031101001007387 */ /* 0x001fda0000100800 */
[----:B------:R-:W-:Y:S04]  /*2fdf0*/  STL.64 [R1+0x60], R20 ;  /* 0x0000601401007387 */ /* 0x000fe80000100a00 */
[----:B------:R-:W-:Y:S04]  /*2fe00*/  STL.64 [R1+0x68], R22 ;  /* 0x0000681601007387 */ /* 0x000fe80000100a00 */
[----:B------:R-:W-:Y:S04]  /*2fe10*/  STL [R1+0x310c], R17 ;  /* 0x00310c1101007387 */ /* 0x000fe80000100800 */
[----:B------:R3:W-:Y:S04]  /*2fe20*/  STL [R1+0x3108], R18 ;  /* 0x0031081201007387 */ /* 0x0007e80000100800 */
[----:B------:R2:W-:Y:S04]  /*2fe30*/  STL [R1+0x3104], R19 ;  /* 0x0031041301007387 */ /* 0x0005e80000100800 */
[----:B------:R-:W0:Y:S01]  /*2fe40*/  LDSM.16.M88.4 R20, [R3+UR6+0x300] ;  /* 0x000300060314783b */ /* 0x000e220008000200 */
[----:B---3--:R-:W-:-:S03]  /*2fe50*/  IMAD.MOV.U32 R18, RZ, RZ, R28 ;  /* 0x000000ffff127224 */ /* 0x008fc600078e001c */
[----:B------:R-:W3:Y:S01]  /*2fe60*/  LDL.LU R28, [R1+0x31b8] ;  /* 0x0031b800011c7983 */ /* 0x000ee20000300800 */
[----:B--2---:R-:W-:-:S03]  /*2fe70*/  MOV R19, R2 ;  /* 0x0000000200137202 */ /* 0x004fc60000000f00 */
[----:B0-----:R-:W-:Y:S04]  /*2fe80*/  STL.64 [R1+0x100], R20 ;  /* 0x0001001401007387 */ /* 0x001fe80000100a00 */
[----:B------:R-:W-:Y:S01]  /*2fe90*/  STL [R1+0x108], R22 ;  /* 0x0001081601007387 */ /* 0x000fe20000100800 */
[----:B------:R-:W-:-:S03]  /*2fea0*/  MOV R2, R23 ;  /* 0x0000001700027202 */ /* 0x000fc60000000f00 */
[----:B------:R-:W0:Y:S04]  /*2feb0*/  LDSM.16.M88.4 R20, [R3+UR6+0x10300] ;  /* 0x010300060314783b */ /* 0x000e280008000200 */
[----:B------:R-:W-:Y:S01]  /*2fec0*/  STL [R1+0x3088], R2 ;  /* 0x0030880201007387 */ /* 0x000fe20000100800 */
[----:B------:R-:W-:Y:S03]  /*2fed0*/  HMMA.16816.F32 R12, R4, R8, R12 ;  /* 0x00000008040c723c */ /* 0x000fe6000000180c */
[----:B0-----:R-:W-:Y:S04]  /*2fee0*/  STL.64 [R1+0x120], R20 ;  /* 0x0001201401007387 */ /* 0x001fe80000100a00 */
[----:B------:R-:W-:Y:S04]  /*2fef0*/  STL.64 [R1+0x128], R22 ;  /* 0x0001281601007387 */ /* 0x000fe80000100a00 */
[----:B------:R-:W0:-:S13]  /*2ff00*/  LDSM.16.M88.4 R20, [R3+UR6+0x18300] ;  /* 0x018300060314783b */ /* 0x000e1a0008000200 */
[----:B------:R-:W-:Y:S01]  /*2ff10*/  IMAD.MOV.U32 R5, RZ, RZ, R14 ;  /* 0x000000ffff057224 */ /* 0x000fe200078e000e */
[----:B------:R-:W-:Y:S01]  /*2ff20*/  MOV R4, R15 ;  /* 0x0000000f00047202 */ /* 0x000fe20000000f00 */
[----:B0-----:R-:W-:Y:S04]  /*2ff30*/  STL.64 [R1+0x130], R20 ;  /* 0x0001301401007387 */ /* 0x001fe80000100a00 */
[----:B------:R0:W-:Y:S01]  /*2ff40*/  STL.64 [R1+0x138], R22 ;  /* 0x0001381601007387 */ /* 0x0001e20000100a00 */
[----:B------:R-:W-:-:S03]  /*2ff50*/  MOV R3, R21 ;  /* 0x0000001500037202 */ /* 0x000fc60000000f00 */
[----:B0-----:R-:W2:Y:S04]  /*2ff60*/  LDL.LU.64 R22, [R1+0x31b0] ;  /* 0x0031b00001167983 */ /* 0x001ea80000300a00 */
[----:B------:R-:W2:Y:S04]  /*2ff70*/  LDL.LU.64 R20, [R1+0x31a8] ;  /* 0x0031a80001147983 */ /* 0x000ea80000300a00 */
[----:B------:R-:W-:Y:S04]  /*2ff80*/  STL [R1+0x314c], R29 ;  /* 0x00314c1d01007387 */ /* 0x000fe80000100800 */
[----:B------:R-:W-:Y:S04]  /*2ff90*/  STL [R1+0x3148], R0 ;  /* 0x0031480001007387 */ /* 0x000fe80000100800 */
[----:B------:R-:W-:Y:S04]  /*2ffa0*/  STL [R1+0x3100], R3 ;  /* 0x0031000301007387 */ /* 0x000fe80000100800 */
[----:B---3--:R0:W-:Y:S04]  /*2ffb0*/  STL [R1+0x2fb8], R28 ;  /* 0x002fb81c01007387 */ /* 0x0081e80000100800 */
[----:B0-----:R-:W3:Y:S04]  /*2ffc0*/  LDL R28, [R1+0x144] ;  /* 0x00014400011c7983 */ /* 0x001ee80000100800 */
[----:B------:R0:W-:Y:S04]  /*2ffd0*/  STL [R1+0x40], R12 ;  /* 0x0000400c01007387 */ /* 0x0001e80000100800 */
[----:B------:R-:W4:Y:S01]  /*2ffe0*/  LDL.LU.64 R14, [R1+0x31a0] ;  /* 0x0031a000010e7983 */ /* 0x000f220000300a00 */
[----:B------:R-:W-:-:S03]  /*2fff0*/  MOV R6, R13 ;  /* 0x0000000d00067202 */ /* 0x000fc60000000f00 */
[----:B0-----:R-:W2:Y:S04]  /*30000*/  LDL.LU.64 R12, [R1+0x3198] ;  /* 0x00319800010c7983 */ /* 0x001ea80000300a00 */
[----:B------:R0:W-:Y:S01]  /*30010*/  STL.64 [R1+0x3178], R10 ;  /* 0x0031780a01007387 */ /* 0x0001e20000100a00 */
[----:B----4-:R-:W-:Y:S02]  /*30020*/  MOV R8, R14 ;  /* 0x0000000e00087202 */ /* 0x010fe40000000f00 */
[----:B------:R-:W-:Y:S01]  /*30030*/  MOV R9, R15 ;  /* 0x0000000f00097202 */ /* 0x000fe20000000f00 */
[----:B------:R-:W2:Y:S04]  /*30040*/  LDL.LU R14, [R1+0x3194] ;  /* 0x00319400010e7983 */ /* 0x000ea80000300800 */
[----:B------:R-:W2:Y:S04]  /*30050*/  LDL.LU R15, [R1+0x3190] ;  /* 0x00319000010f7983 */ /* 0x000ea80000300800 */
[----:B0-----:R-:W4:Y:S04]  /*30060*/  LDL.LU R10, [R1+0xa8] ;  /* 0x0000a800010a7983 */ /* 0x001f280000300800 */
[----:B------:R-:W4:Y:S04]  /*30070*/  LDL.LU R11, [R1+0xac] ;  /* 0x0000ac00010b7983 */ /* 0x000f280000300800 */
[----:B------:R-:W-:Y:S04]  /*30080*/  STL [R1+0x3158], R5 ;  /* 0x0031580501007387 */ /* 0x000fe80000100800 */
[----:B------:R0:W-:Y:S04]  /*30090*/  STL [R1+0x3154], R6 ;  /* 0x0031540601007387 */ /* 0x0001e80000100800 */
[----:B------:R-:W-:Y:S04]  /*300a0*/  STL [R1+0x3150], R4 ;  /* 0x0031500401007387 */ /* 0x000fe80000100800 */
[----:B0-----:R-:W2:Y:S04]  /*300b0*/  LDL.LU R6, [R1+0xb8] ;  /* 0x0000b80001067983 */ /* 0x001ea80000300800 */
[----:B------:R-:W2:Y:S02]  /*300c0*/  LDL.LU R7, [R1+0xbc] ;  /* 0x0000bc0001077983 */ /* 0x000ea40000300800 */
[----:B--2---:R-:W-:-:S15]  /*300d0*/  HMMA.16816.F32 R20, R12, R6, R20 ;  /* 0x000000060c14723c */ /* 0x004fde0000001814 */
[----:B------:R-:W-:-:S08]  /*300e0*/  NOP ;  /* 0x0000000000007918 */ /* 0x000fd00000000000 */
[----:B------:R0:W-:Y:S01]  /*300f0*/  STL [R1+0x30], R20 ;  /* 0x0000301401007387 */ /* 0x0001e20000100800 */
[----:B------:R-:W-:Y:S01]  /*30100*/  IMAD.MOV.U32 R16, RZ, RZ, R22 ;  /* 0x000000ffff107224 */ /* 0x000fe200078e0016 */
[----:B------:R-:W-:Y:S02]  /*30110*/  MOV R2, R23 ;  /* 0x0000001700027202 */ /* 0x000fe40000000f00 */
[----:B------:R-:W-:Y:S01]  /*30120*/  MOV R17, R21 ;  /* 0x0000001500117202 */ /* 0x000fe20000000f00 */
[----:B------:R-:W2:Y:S04]  /*30130*/  LDL.LU.64 R22, [R1+0x3188] ;  /* 0x0031880001167983 */ /* 0x000ea80000300a00 */
[----:B0-----:R-:W2:Y:S04]  /*30140*/  LDL.LU.64 R20, [R1+0x3180] ;  /* 0x0031800001147983 */ /* 0x001ea80000300a00 */
[----:B------:R-:W-:Y:S04]  /*30150*/  STL [R1+0x3164], R2 ;  /* 0x0031640201007387 */ /* 0x000fe80000100800 */
[----:B------:R-:W-:Y:S04]  /*30160*/  STL [R1+0x3160], R16 ;  /* 0x0031601001007387 */ /* 0x000fe80000100800 */
[----:B------:R-:W-:Y:S01]  /*30170*/  STL [R1+0x315c], R17 ;  /* 0x00315c1101007387 */ /* 0x000fe20000100800 */
[----:B--2---:R-:W-:-:S15]  /*30180*/  HMMA.16816.F32 R24, R20, R6, R24 ;  /* 0x000000061418723c */ /* 0x004fde0000001818 */
[----:B------:R-:W-:-:S09]  /*30190*/  NOP ;  /* 0x0000000000007918 */ /* 0x000fd20000000000 */
[----:B------:R-:W-:Y:S02]  /*301a0*/  MOV R6, R24 ;  /* 0x0000001800067202 */ /* 0x000fe40000000f00 */
[----:B------:R-:W-:Y:S01]  /*301b0*/  MOV R4, R25 ;  /* 0x0000001900047202 */ /* 0x000fe20000000f00 */
[----:B------:R-:W2:Y:S01]  /*301c0*/  LDL.LU R24, [R1+0x90] ;  /* 0x0000900001187983 */ /* 0x000ea20000300800 */
[----:B------:R-:W-:-:S03]  /*301d0*/  MOV R29, R26 ;  /* 0x0000001a001d7202 */ /* 0x000fc60000000f00 */
[----:B------:R-:W2:Y:S01]  /*301e0*/  LDL.LU R25, [R1+0x94] ;  /* 0x0000940001197983 */ /* 0x000ea20000300800 */
[----:B------:R-:W-:-:S03]  /*301f0*/  IMAD.MOV.U32 R0, RZ, RZ, R27 ;  /* 0x000000ffff007224 */ /* 0x000fc600078e001b */
[----:B------:R-:W2:Y:S04]  /*30200*/  LDL.LU R26, [R1+0x98] ;  /* 0x00009800011a7983 */ /* 0x000ea80000300800 */
[----:B------:R-:W2:Y:S04]  /*30210*/  LDL.LU R27, [R1+0x9c] ;  /* 0x00009c00011b7983 */ /* 0x000ea80000300800 */
[----:B------:R0:W-:Y:S04]  /*30220*/  STL.64 [R1+0x3170], R22 ;  /* 0x0031701601007387 */ /* 0x0001e80000100a00 */
[----:B------:R1:W-:Y:S04]  /*30230*/  STL.64 [R1+0x3168], R20 ;  /* 0x0031681401007387 */ /* 0x0003e80000100a00 */
[----:B0-----:R-:W2:Y:S01]  /*30240*/  LDL.LU.64 R22, [R1+0xd8] ;  /* 0x0000d80001167983 */ /* 0x001ea20000300a00 */
[----:B----4-:R-:W-:-:S15]  /*30250*/  HMMA.16816.F32 R8, R12, R18, R8 ;  /* 0x000000120c08723c */ /* 0x010fde0000001808 */
[----:B------:R-:W-:-:S09]  /*30260*/  NOP ;  /* 0x0000000000007918 */ /* 0x000fd20000000000 */
[----:B------:R-:W-:Y:S02]  /*30270*/  MOV R2, R8 ;  /* 0x0000000800027202 */ /* 0x000fe40000000f00 */
[----:B------:R-:W-:Y:S02]  /*30280*/  MOV R16, R9 ;  /* 0x0000000900107202 */ /* 0x000fe40000000f00 */
[----:B------:R-:W-:Y:S02]  /*30290*/  MOV R17, R10 ;  /* 0x0000000a00117202 */ /* 0x000fe40000000f00 */
[----:B------:R-:W-:Y:S02]  /*302a0*/  MOV R5, R11 ;  /* 0x0000000b00057202 */ /* 0x000fe40000000f00 */
[----:B------:R-:W4:Y:S01]  /*302b0*/  LDL.LU.64 R10, [R1+0x3178] ;  /* 0x00317800010a7983 */ /* 0x000f220000300a00 */
[----:B--2---:R-:W-:Y:S06]  /*302c0*/  HMMA.16816.F32 R24, R12, R22, R24 ;  /* 0x000000160c18723c */ /* 0x004fec0000001818 */
[----:B------:R-:W-:Y:S01]  /*302d0*/  IMAD.MOV.U32 R9, RZ, RZ, R22 ;  /* 0x000000ffff097224 */ /* 0x000fe200078e0016 */
[----:B------:R-:W-:-:S02]  /*302e0*/  MOV R8, R23 ;  /* 0x0000001700087202 */ /* 0x000fc40000000f00 */
[----:B------:R-:W2:Y:S04]  /*302f0*/  LDL.LU.64 R22, [R1+0x3170] ;  /* 0x0031700001167983 */ /* 0x000ea80000300a00 */
[----:B-1----:R-:W2:Y:S10]  /*30300*/  LDL.LU.64 R20, [R1+0x3168] ;  /* 0x0031680001147983 */ /* 0x002eb40000300a00 */
[----:B------:R-:W-:Y:S04]  /*30310*/  STL [R1+0x10], R24 ;  /* 0x0000101801007387 */ /* 0x000fe80000100800 */
[----:B------:R-:W-:Y:S01]  /*30320*/  STL.64 [R1+0x18], R26 ;  /* 0x0000181a01007387 */ /* 0x000fe20000100a00 */
[----:B------:R-:W-:-:S03]  /*30330*/  MOV R3, R25 ;  /* 0x0000001900037202 */ /* 0x000fc60000000f00 */
[----:B---3--:R-:W0:Y:S04]  /*30340*/  LDSM.16.MT88.4 R24, [R28+UR6+0x26400] ;  /* 0x026400061c18783b */ /* 0x008e280008004200 */
[----:B0-----:R-:W-:Y:S04]  /*30350*/  STL.64 [R1+0x3080], R26 ;  /* 0x0030801a01007387 */ /* 0x001fe80000100a00 */
[----:B------:R0:W-:Y:S04]  /*30360*/  STL.64 [R1+0x3078], R24 ;  /* 0x0030781801007387 */ /* 0x0001e80000100a00 */
[----:B0-----:R-:W3:Y:S04]  /*30370*/  LDL.LU R24, [R1+0x80] ;  /* 0x0000800001187983 */ /* 0x001ee80000300800 */
[----:B------:R-:W3:Y:S04]  /*30380*/  LDL.LU R25, [R1+0x84] ;  /* 0x0000840001197983 */ /* 0x000ee80000300800 */
[----:B------:R-:W3:Y:S04]  /*30390*/  LDL.LU R26, [R1+0x88] ;  /* 0x00008800011a7983 */ /* 0x000ee80000300800 */
[----:B------:R-:W3:Y:S04]  /*303a0*/  LDL.LU R27, [R1+0x8c] ;  /* 0x00008c00011b7983 */ /* 0x000ee80000300800 */
[----:B------:R-:W2:Y:S04]  /*303b0*/  LDL R7, [R1+0x148] ;  /* 0x0001480001077983 */ /* 0x000ea80000100800 */
[----:B----4-:R-:W-:Y:S01]  /*303c0*/  STL.64 [R1+0x3138], R10 ;  /* 0x0031380a01007387 */ /* 0x010fe20000100a00 */
[----:B---3--:R-:W-:Y:S07]  /*303d0*/  HMMA.16816.F32 R12, R12, R10, R24 ;  /* 0x0000000a0c0c723c */ /* 0x008fee0000001818 */
[----:B------:R-:W-:-:S02]  /*303e0*/  MOV R26, R9 ;  /* 0x00000009001a7202 */ /* 0x000fc40000000f00 */
[----:B------:R-:W-:-:S05]  /*303f0*/  MOV R27, R8 ;  /* 0x00000008001b7202 */ /* 0x000fca0000000f00 */
[----:B------:R0:W-:Y:S04]  /*30400*/  STL.64 [R1+0x3140], R26 ;  /* 0x0031401a01007387 */ /* 0x0001e80000100a00 */
[----:B------:R-:W2:Y:S04]  /*30410*/  LDL.LU R24, [R1+0x70] ;  /* 0x0000700001187983 */ /* 0x000ea80000300800 */
[----:B------:R-:W2:Y:S04]  /*30420*/  LDL.LU R25, [R1+0x74] ;  /* 0x0000740001197983 */ /* 0x000ea80000300800 */
[----:B0-----:R-:W2:Y:S04]  /*30430*/  LDL.LU R26, [R1+0x78] ;  /* 0x00007800011a7983 */ /* 0x001ea80000300800 */
[----:B------:R-:W2:Y:S04]  /*30440*/  LDL.LU R27, [R1+0x7c] ;  /* 0x00007c00011b7983 */ /* 0x000ea80000300800 */
[----:B------:R-:W3:Y:S04]  /*30450*/  LDL.LU R8, [R1+0x60] ;  /* 0x0000600001087983 */ /* 0x000ee80000300800 */
[----:B------:R-:W3:Y:S04]  /*30460*/  LDL.LU R9, [R1+0x64] ;  /* 0x0000640001097983 */ /* 0x000ee80000300800 */
[----:B------:R-:W3:Y:S04]  /*30470*/  LDL.LU R10, [R1+0x68] ;  /* 0x00006800010a7983 */ /* 0x000ee80000300800 */
[----:B------:R-:W3:Y:S04]  /*30480*/  LDL.LU R11, [R1+0x6c] ;  /* 0x00006c00010b7983 */ /* 0x000ee80000300800 */
[----:B------:R-:W-:Y:S04]  /*30490*/  STL.64 [R1+0x30d8], R14 ;  /* 0x0030d80e01007387 */ /* 0x000fe80000100a00 */
[----:B------:R0:W-:Y:S04]  /*304a0*/  STL.64 [R1+0x30d0], R12 ;  /* 0x0030d00c01007387 */ /* 0x0001e80000100a00 */
[----:B0-----:R-:W4:Y:S01]  /*304b0*/  LDL.LU.64 R12, [R1+0x120] ;  /* 0x00012000010c7983 */ /* 0x001f220000300a00 */
[----:B------:R-:W-:-:S02]  /*304c0*/  MOV R14, R17 ;  /* 0x00000011000e7202 */ /* 0x000fc40000000f00 */
[----:B------:R-:W-:Y:S01]  /*304d0*/  MOV R15, R5 ;  /* 0x00000005000f7202 */ /* 0x000fe20000000f00 */
[----:B----4-:R0:W-:Y:S02]  /*304e0*/  STL.64 [R1+0x30e0], R12 ;  /* 0x0030e00c01007387 */ /* 0x0101e40000100a00 */
[----:B0-----:R-:W-:Y:S01]  /*304f0*/  IMAD.MOV.U32 R12, RZ, RZ, R2 ;  /* 0x000000ffff0c7224 */ /* 0x001fe200078e0002 */
[----:B------:R-:W-:Y:S01]  /*30500*/  MOV R13, R16 ;  /* 0x00000010000d7202 */ /* 0x000fe20000000f00 */
[----:B------:R-:W4:Y:S04]  /*30510*/  LDL.LU R2, [R1+0x3164] ;  /* 0x0031640001027983 */ /* 0x000f280000300800 */
[----:B------:R-:W3:Y:S04]  /*30520*/  LDL.LU R16, [R1+0x3160] ;  /* 0x0031600001107983 */ /* 0x000ee80000300800 */
[----:B------:R-:W4:Y:S04]  /*30530*/  LDL.LU R17, [R1+0x315c] ;  /* 0x00315c0001117983 */ /* 0x000f280000300800 */
[----:B------:R-:W3:Y:S04]  /*30540*/  LDL.LU R5, [R1+0x3158] ;  /* 0x0031580001057983 */ /* 0x000ee80000300800 */
[----:B------:R-:W-:Y:S04]  /*30550*/  STL.64 [R1+0x30f8], R14 ;  /* 0x0030f80e01007387 */ /* 0x000fe80000100a00 */
[----:B------:R0:W-:Y:S02]  /*30560*/  STL.64 [R1+0x30f0], R12 ;  /* 0x0030f00c01007387 */ /* 0x0001e40000100a00 */
[----:B0-----:R-:W-:Y:S01]  /*30570*/  MOV R12, R6 ;  /* 0x00000006000c7202 */ /* 0x001fe20000000f00 */
[----:B------:R-:W-:Y:S01]  /*30580*/  IMAD.MOV.U32 R13, RZ, RZ, R4 ;  /* 0x000000ffff0d7224 */ /* 0x000fe200078e0004 */
[----:B------:R-:W4:Y:S04]  /*30590*/  LDL.LU R6, [R1+0x3154] ;  /* 0x0031540001067983 */ /* 0x000f280000300800 */
[----:B------:R-:W4:Y:S01]  /*305a0*/  LDL.LU R4, [R1+0x3150] ;  /* 0x0031500001047983 */ /* 0x000f220000300800 */
[----:B------:R-:W-:-:S02]  /*305b0*/  MOV R14, R29 ;  /* 0x0000001d000e7202 */ /* 0x000fc40000000f00 */
[----:B------:R-:W-:Y:S01]  /*305c0*/  MOV R15, R0 ;  /* 0x00000000000f7202 */ /* 0x000fe20000000f00 */
[----:B------:R-:W4:Y:S04]  /*305d0*/  LDL.LU R29, [R1+0x314c] ;  /* 0x00314c00011d7983 */ /* 0x000f280000300800 */
[----:B------:R-:W4:Y:S04]  /*305e0*/  LDL.LU R0, [R1+0x3148] ;  /* 0x0031480001007983 */ /* 0x000f280000300800 */
[----:B------:R-:W-:Y:S04]  /*305f0*/  STL.64 [R1+0x3130], R14 ;  /* 0x0031300e01007387 */ /* 0x000fe80000100a00 */
[----:B------:R0:W-:Y:S01]  /*30600*/  STL.64 [R1+0x3128], R12 ;  /* 0x0031280c01007387 */ /* 0x0001e20000100a00 */
[----:B--2---:R-:W-:Y:S03]  /*30610*/  HMMA.16816.F32 R24, R20, R18, R24 ;  /* 0x000000121418723c */ /* 0x004fe60000001818 */
[----:B0-----:R-:W2:-:S15]  /*30620*/  LDL.LU R12, [R1+0x40] ;  /* 0x00004000010c7983 */ /* 0x001e9e0000300800 */
[----:B------:R-:W-:-:S06]  /*30630*/  NOP ;  /* 0x0000000000007918 */ /* 0x000fcc0000000000 */
[----:B------:R-:W-:Y:S02]  /*30640*/  MOV R18, R26 ;  /* 0x0000001a00127202 */ /* 0x000fe40000000f00 */
[----:B------:R-:W-:Y:S02]  /*30650*/  MOV R19, R27 ;  /* 0x0000001b00137202 */ /* 0x000fe40000000f00 */
[----:B---3--:R-:W-:Y:S02]  /*30660*/  MOV R14, R5 ;  /* 0x00000005000e7202 */ /* 0x008fe40000000f00 */
[----:B----4-:R-:W-:Y:S01]  /*30670*/  MOV R13, R6 ;  /* 0x00000006000d7202 */ /* 0x010fe20000000f00 */
[----:B------:R-:W-:Y:S02]  /*30680*/  IMAD.MOV.U32 R15, RZ, RZ, R4 ;  /* 0x000000ffff0f7224 */ /* 0x000fe400078e0004 */
[----:B------:R-:W0:Y:S04]  /*30690*/  LDSM.16.MT88.4 R4, [R7+UR6+0x26400] ;  /* 0x026400060704783b */ /* 0x000e280008004200 */
[----:B0-----:R-:W-:Y:S04]  /*306a0*/  STL.64 [R1+0x3070], R6 ;  /* 0x0030700601007387 */ /* 0x001fe80000100a00 */
[----:B------:R0:W-:Y:S04]  /*306b0*/  STL.64 [R1+0x3068], R4 ;  /* 0x0030680401007387 */ /* 0x0001e80000100a00 */
[----:B0-----:R-:W3:Y:S04]  /*306c0*/  LDL.LU R4, [R1+0x30] ;  /* 0x0000300001047983 */ /* 0x001ee80000300800 */
[----:B------:R-:W4:Y:S01]  /*306d0*/  LDL.LU.64 R26, [R1+0x3140] ;  /* 0x00314000011a7983 */ /* 0x000f220000300a00 */
[----:B------:R-:W-:-:S02]  /*306e0*/  MOV R5, R17 ;  /* 0x0000001100057202 */ /* 0x000fc40000000f00 */
[----:B------:R-:W-:Y:S02]  /*306f0*/  MOV R6, R16 ;  /* 0x0000001000067202 */ /* 0x000fe40000000f00 */
[----:B------:R-:W-:Y:S01]  /*30700*/  MOV R16, R24 ;  /* 0x0000001800107202 */ /* 0x000fe20000000f00 */
[----:B------:R-:W-:Y:S02]  /*30710*/  IMAD.MOV.U32 R17, RZ, RZ, R25 ;  /* 0x000000ffff117224 */ /* 0x000fe400078e0019 */
[----:B----4-:R-:W-:Y:S01]  /*30720*/  HMMA.16816.F32 R24, R20, R26, R8 ;  /* 0x0000001a1418723c */ /* 0x010fe20000001808 */
[----:B------:R-:W2:-:S15]  /*30730*/  LDL.LU.64 R10, [R1+0x3138] ;  /* 0x00313800010a7983 */ /* 0x000e9e0000300a00 */
[----:B------:R-:W-:-:S07]  /*30740*/  NOP ;  /* 0x0000000000007918 */ /* 0x000fce0000000000 */
[----:B------:R-:W-:Y:S04]  /*30750*/  STL.64 [R1+0x3098], R26 ;  /* 0x0030981a01007387 */ /* 0x000fe80000100a00 */
[----:B------:R0:W-:Y:S04]  /*30760*/  STL.64 [R1+0x3090], R24 ;  /* 0x0030901801007387 */ /* 0x0001e80000100a00 */
[----:B0-----:R-:W4:Y:S04]  /*30770*/  LDL.LU R24, [R1+0x100] ;  /* 0x0001000001187983 */ /* 0x001f280000300800 */
[----:B------:R-:W4:Y:S01]  /*30780*/  LDL.LU R25, [R1+0x104] ;  /* 0x0001040001197983 */ /* 0x000f220000300800 */
[----:B--2---:R-:W-:Y:S03]  /*30790*/  HMMA.16816.F32 R20, R20, R10, R12 ;  /* 0x0000000a1414723c */ /* 0x004fe6000000180c */
[----:B------:R-:W2:Y:S04]  /*307a0*/  LDL.LU.64 R14, [R1+0x3130] ;  /* 0x00313000010e7983 */ /* 0x000ea80000300a00 */
[----:B------:R-:W2:Y:S04]  /*307b0*/  LDL.LU.64 R12, [R1+0x3128] ;  /* 0x00312800010c7983 */ /* 0x000ea80000300a00 */
[----:B------:R-:W3:Y:S04]  /*307c0*/  LDL.LU.64 R10, [R1+0x3120] ;  /* 0x00312000010a7983 */ /* 0x000ee80000300a00 */
[----:B------:R-:W3:Y:S08]  /*307d0*/  LDL.LU.64 R8, [R1+0x3118] ;  /* 0x0031180001087983 */ /* 0x000ef00000300a00 */
[----:B------:R0:W-:Y:S04]  /*307e0*/  STL.64 [R1+0x70], R20 ;  /* 0x0000701401007387 */ /* 0x0001e80000100a00 */
[----:B------:R-:W-:Y:S04]  /*307f0*/  STL [R1+0x78], R22 ;  /* 0x0000781601007387 */ /* 0x000fe80000100800 */
[----:B0-----:R-:W3:Y:S04]  /*30800*/  LDL.LU R20, [R1+0xc0] ;  /* 0x0000c00001147983 */ /* 0x001ee80000300800 */
[----:B------:R-:W3:Y:S01]  /*30810*/  LDL.LU R21, [R1+0xc4] ;  /* 0x0000c40001157983 */ /* 0x000ee20000300800 */
[----:B------:R-:W-:-:S07]  /*30820*/  MOV R7, R2 ;  /* 0x0000000200077202 */ /* 0x000fce0000000f00 */
[----:B---3--:R-:W-:-:S15]  /*30830*/  HMMA.16816.F32 R4, R8, R20, R4 ;  /* 0x000000140804723c */ /* 0x008fde0000001804 */
[----:B------:R-:W-:-:S08]  /*30840*/  NOP ;  /* 0x0000000000007918 */ /* 0x000fd00000000000 */
[----:B------:R-:W-:Y:S04]  /*30850*/  STL.64 [R1+0x30a8], R6 ;  /* 0x0030a80601007387 */ /* 0x000fe80000100a00 */
[----:B------:R0:W-:Y:S02]  /*30860*/  STL.64 [R1+0x30a0], R4 ;  /* 0x0030a00401007387 */ /* 0x0001e40000100a00 */
[----:B0-----:R-:W-:Y:S01]  /*30870*/  MOV R4, R16 ;  /* 0x0000001000047202 */ /* 0x001fe20000000f00 */
[----:B------:R-:W-:Y:S01]  /*30880*/  IMAD.MOV.U32 R5, RZ, RZ, R17 ;  /* 0x000000ffff057224 */ /* 0x000fe200078e0011 */
[----:B------:R-:W2:Y:S04]  /*30890*/  LDL.LU R16, [R1+0x3110] ;  /* 0x0031100001107983 */ /* 0x000ea80000300800 */
[----:B------:R-:W2:Y:S01]  /*308a0*/  LDL.LU R17, [R1+0x310c] ;  /* 0x00310c0001117983 */ /* 0x000ea20000300800 */
[----:B------:R-:W-:-:S02]  /*308b0*/  MOV R6, R18 ;  /* 0x0000001200067202 */ /* 0x000fc40000000f00 */
[----:B------:R-:W-:Y:S01]  /*308c0*/  MOV R7, R19 ;  /* 0x0000001300077202 */ /* 0x000fe20000000f00 */
[----:B------:R-:W2:Y:S04]  /*308d0*/  LDL.LU R18, [R1+0x3108] ;  /* 0x0031080001127983 */ /* 0x000ea80000300800 */
[----:B------:R-:W2:Y:S04]  /*308e0*/  LDL.LU R19, [R1+0x3104] ;  /* 0x0031040001137983 */ /* 0x000ea80000300800 */
[----:B------:R-:W-:Y:S04]  /*308f0*/  STL.64 [R1+0x30b8], R6 ;  /* 0x0030b80601007387 */ /* 0x000fe80000100a00 */
[----:B------:R0:W-:Y:S01]  /*30900*/  STL.64 [R1+0x30b0], R4 ;  /* 0x0030b00401007387 */ /* 0x0001e20000100a00 */
[----:B------:R-:W-:-:S03]  /*30910*/  MOV R2, R23 ;  /* 0x0000001700027202 */ /* 0x000fc60000000f00 */
[----:B0-----:R-:W3:Y:S01]  /*30920*/  LDL.LU R4, [R1+0x10] ;  /* 0x0000100001047983 */ /* 0x001ee20000300800 */
[----:B------:R-:W-:-:S03]  /*30930*/  MOV R5, R3 ;  /* 0x0000000300057202 */ /* 0x000fc60000000f00 */
[----:B------:R-:W4:Y:S04]  /*30940*/  LDL.LU R3, [R1+0x3100] ;  /* 0x0031000001037983 */ /* 0x000f280000300800 */
[----:B------:R-:W3:Y:S04]  /*30950*/  LDL.LU R6, [R1+0x18] ;  /* 0x0000180001067983 */ /* 0x000ee80000300800 */
[----:B------:R-:W3:Y:S01]  /*30960*/  LDL.LU R7, [R1+0x1c] ;  /* 0x00001c0001077983 */ /* 0x000ee20000300800 */
[----:B--2---:R-:W-:Y:S03]  /*30970*/  HMMA.16816.F32 R20, R16, R20, R12 ;  /* 0x000000141014723c */ /* 0x004fe6000000180c */
[----:B------:R-:W2:Y:S04]  /*30980*/  LDL.LU.64 R14, [R1+0x30f8] ;  /* 0x0030f800010e7983 */ /* 0x000ea80000300a00 */
[----:B------:R-:W2:Y:S04]  /*30990*/  LDL.LU.64 R12, [R1+0x30f0] ;  /* 0x0030f000010c7983 */ /* 0x000ea80000300a00 */
[----:B------:R-:W-:Y:S04]  /*309a0*/  STL.64 [R1+0x30c8], R18 ;  /* 0x0030c81201007387 */ /* 0x000fe80000100a00 */
[----:B------:R0:W-:Y:S04]  /*309b0*/  STL.64 [R1+0x30c0], R16 ;  /* 0x0030c01001007387 */ /* 0x0001e80000100a00 */
[----:B0-----:R-:W3:Y:S01]  /*309c0*/  LDL R16, [R1+0x130] ;  /* 0x0001300001107983 */ /* 0x001ee20000100800 */
[----:B----4-:R-:W-:-:S03]  /*309d0*/  MOV R17, R3 ;  /* 0x0000000300117202 */ /* 0x010fc60000000f00 */
[----:B------:R-:W4:Y:S01]  /*309e0*/  LDL.LU R3, [R1+0x30e8] ;  /* 0x0030e80001037983 */ /* 0x000f220000300800 */
[----:B--2---:R-:W-:-:S15]  /*309f0*/  HMMA.16816.F32 R12, R8, R24, R12 ;  /* 0x00000018080c723c */ /* 0x004fde000000180c */
[----:B------:R-:W-:-:S08]  /*30a00*/  NOP ;  /* 0x0000000000007918 */ /* 0x000fd00000000000 */
[----:B------:R0:W-:Y:S04]  /*30a10*/  STL.64 [R1+0x90], R12 ;  /* 0x0000900c01007387 */ /* 0x0001e80000100a00 */
[----:B------:R1:W-:Y:S04]  /*30a20*/  STL.64 [R1+0x98], R14 ;  /* 0x0000980e01007387 */ /* 0x0003e80000100a00 */
[----:B0-----:R-:W3:Y:S02]  /*30a30*/  LDL.LU.64 R12, [R1+0x30e0] ;  /* 0x0030e000010c7983 */ /* 0x001ee40000300a00 */
[----:B---3--:R-:W-:-:S15]  /*30a40*/  HMMA.16816.F32 R4, R8, R12, R4 ;  /* 0x0000000c0804723c */ /* 0x008fde0000001804 */
[----:B------:R-:W-:-:S08]  /*30a50*/  NOP ;  /* 0x0000000000007918 */ /* 0x000fd00000000000 */
[----:B------:R0:W-:Y:S04]  /*30a60*/  STL.64 [R1+0x80], R4 ;  /* 0x0000800401007387 */ /* 0x0001e80000100a00 */
[----:B------:R-:W-:Y:S04]  /*30a70*/  STL.64 [R1+0x88], R6 ;  /* 0x0000880601007387 */ /* 0x000fe80000100a00 */
[----:B-1----:R-:W2:Y:S01]  /*30a80*/  LDL.LU.64 R14, [R1+0x30d8] ;  /* 0x0030d800010e7983 */ /* 0x002ea20000300a00 */
[----:B0-----:R-:W-:Y:S01]  /*30a90*/  IMAD.MOV.U32 R5, RZ, RZ, R12 ;  /* 0x000000ffff057224 */ /* 0x001fe200078e000c */
[----:B------:R-:W-:-:S02]  /*30aa0*/  MOV R4, R13 ;  /* 0x0000000d00047202 */ /* 0x000fc40000000f00 */
[----:B------:R-:W2:Y:S04]  /*30ab0*/  LDL.LU.64 R12, [R1+0x30d0] ;  /* 0x0030d000010c7983 */ /* 0x000ea80000300a00 */
[----:B------:R-:W3:Y:S01]  /*30ac0*/  LDL.LU.64 R18, [R1+0x30c8] ;  /* 0x0030c80001127983 */ /* 0x000ee20000300a00 */
[----:B--2---:R-:W-:Y:S03]  /*30ad0*/  HMMA.16816.F32 R8, R8, R16, R12 ;  /* 0x000000100808723c */ /* 0x004fe6000000180c */
[----:B------:R-:W3:Y:S04]  /*30ae0*/  LDL.LU.64 R16, [R1+0x30c0] ;  /* 0x0030c00001107983 */ /* 0x000ee80000300a00 */
[----:B------:R-:W2:-:S15]  /*30af0*/  LDL R15, [R1+0x148] ;  /* 0x00014800010f7983 */ /* 0x000e9e0000100800 */
[----:B------:R-:W-:-:S01]  /*30b00*/  NOP ;  /* 0x0000000000007918 */ /* 0x000fc20000000000 */
[----:B------:R-:W-:Y:S04]  /*30b10*/  STL.64 [R1+0x20], R8 ;  /* 0x0000200801007387 */ /* 0x000fe80000100a00 */
[----:B------:R-:W-:Y:S04]  /*30b20*/  STL.64 [R1+0x28], R10 ;  /* 0x0000280a01007387 */ /* 0x000fe80000100a00 */
[----:B------:R-:W0:Y:S04]  /*30b30*/  LDSM.16.MT88.4 R8, [R28+UR6+0x26800] ;  /* 0x026800061c08783b */ /* 0x000e280008004200 */
[----:B0-----:R-:W-:Y:S04]  /*30b40*/  STL.64 [R1+0x3008], R10 ;  /* 0x0030080a01007387 */ /* 0x001fe80000100a00 */
[----:B------:R0:W-:Y:S02]  /*30b50*/  STL.64 [R1+0x3000], R8 ;  /* 0x0030000801007387 */ /* 0x0001e40000100a00 */
[----:B0-----:R-:W-:-:S02]  /*30b60*/  MOV R8, R5 ;  /* 0x0000000500087202 */ /* 0x001fc40000000f00 */
[----:B------:R-:W-:Y:S02]  /*30b70*/  MOV R9, R4 ;  /* 0x0000000400097202 */ /* 0x000fe40000000f00 */
[----:B----4-:R-:W0:Y:S04]  /*30b80*/  LDSM.16.M88.4 R4, [R3+UR6+0x8300] ;  /* 0x008300060304783b */ /* 0x010e280008000200 */
[----:B0-----:R-:W-:Y:S04]  /*30b90*/  STL.64 [R1], R4 ;  /* 0x0000000401007387 */ /* 0x001fe80000100a00 */
[----:B------:R0:W-:Y:S01]  /*30ba0*/  STL [R1+0xc], R7 ;  /* 0x00000c0701007387 */ /* 0x0001e20000100800 */
[----:B------:R-:W-:-:S03]  /*30bb0*/  MOV R28, R6 ;  /* 0x00000006001c7202 */ /* 0x000fc60000000f00 */
[----:B0-----:R-:W3:Y:S04]  /*30bc0*/  LDL.LU.64 R6, [R1+0x30b8] ;  /* 0x0030b80001067983 */ /* 0x001ee80000300a00 */
[----:B------:R-:W3:Y:S04]  /*30bd0*/  LDL.LU.64 R4, [R1+0x30b0] ;  /* 0x0030b00001047983 */ /* 0x000ee80000300a00 */
[----:B------:R-:W-:Y:S04]  /*30be0*/  STL [R1+0x2fd8], R28 ;  /* 0x002fd81c01007387 */ /* 0x000fe80000100800 */
[----:B--2---:R-:W0:Y:S01]  /*30bf0*/  LDSM.16.MT88.4 R12, [R15+UR6+0x26800] ;  /* 0x026800060f0c783b */ /* 0x004e220008004200 */
[----:B---3--:R-:W-:Y:S03]  /*30c00*/  HMMA.16816.F32 R24, R16, R24, R4 ;  /* 0x000000181018723c */ /* 0x008fe60000001804 */
[----:B------:R-:W2:Y:S04]  /*30c10*/  LDL.LU.64 R6, [R1+0x30a8] ;  /* 0x0030a80001067983 */ /* 0x000ea80000300a00 */
[----:B------:R-:W2:-:S15]  /*30c20*/  LDL.LU.64 R4, [R1+0x30a0] ;  /* 0x0030a00001047983 */ /* 0x000e9e0000300a00 */
[----:B------:R-:W-:-:S01]  /*30c30*/  NOP ;  /* 0x0000000000007918 */ /* 0x000fc20000000000 */
[----:B------:R-:W-:Y:S04]  /*30c40*/  STL.64 [R1+0x10], R24 ;  /* 0x0000101801007387 */ /* 0x000fe80000100a00 */
[----:B------:R1:W-:Y:S04]  /*30c50*/  STL.64 [R1+0x18], R26 ;  /* 0x0000181a01007387 */ /* 0x0003e80000100a00 */
[----:B-1----:R-:W3:Y:S04]  /*30c60*/  LDL.LU.64 R26, [R1+0x3098] ;  /* 0x00309800011a7983 */ /* 0x002ee80000300a00 */
[----:B------:R-:W3:Y:S04]  /*30c70*/  LDL.LU.64 R24, [R1+0x3090] ;  /* 0x0030900001187983 */ /* 0x000ee80000300a00 */
[----:B0-----:R0:W-:Y:S04]  /*30c80*/  STL [R1+0x2fe8], R12 ;  /* 0x002fe80c01007387 */ /* 0x0011e80000100800 */
[----:B------:R1:W-:Y:S04]  /*30c90*/  STL [R1+0x2fe4], R13 ;  /* 0x002fe40d01007387 */ /* 0x0003e80000100800 */
[----:B------:R4:W-:Y:S04]  /*30ca0*/  STL [R1+0x2fe0], R14 ;  /* 0x002fe00e01007387 */ /* 0x0009e80000100800 */
[----:B------:R4:W-:Y:S04]  /*30cb0*/  STL [R1+0x2fdc], R15 ;  /* 0x002fdc0f01007387 */ /* 0x0009e80000100800 */
[----:B0-----:R-:W2:Y:S04]  /*30cc0*/  LDL.LU R12, [R1+0x70] ;  /* 0x00007000010c7983 */ /* 0x001ea80000300800 */
[----:B-1----:R-:W2:Y:S04]  /*30cd0*/  LDL.LU R13, [R1+0x74] ;  /* 0x00007400010d7983 */ /* 0x002ea80000300800 */
[----:B----4-:R-:W4:Y:S01]  /*30ce0*/  LDL.LU R14, [R1+0x78] ;  /* 0x00007800010e7983 */ /* 0x010f220000300800 */
[----:B------:R-:W-:-:S03]  /*30cf0*/  IMAD.MOV.U32 R15, RZ, RZ, R2 ;  /* 0x000000ffff0f7224 */ /* 0x000fc600078e0002 */
[----:B------:R-:W2:Y:S01]  /*30d00*/  LDL.LU R2, [R1+0x3088] ;  /* 0x0030880001027983 */ /* 0x000ea20000300800 */
[----:B---3--:R-:W-:Y:S03]  /*30d10*/  HMMA.16816.F32 R8, R16, R8, R24 ;  /* 0x000000081008723c */ /* 0x008fe60000001818 */
[----:B----4-:R0:W-:Y:S04]  /*30d20*/  STL.64 [R1+0x3060], R14 ;  /* 0x0030600e01007387 */ /* 0x0101e80000100a00 */
[----:B--2---:R-:W-:Y:S04]  /*30d30*/  STL.64 [R1+0x3058], R12 ;  /* 0x0030580c01007387 */ /* 0x004fe80000100a00 */
[----:B0-----:R-:W2:Y:S04]  /*30d40*/  LDL.LU R14, [R1+0xc8] ;  /* 0x0000c800010e7983 */ /* 0x001ea80000300800 */
[----:B------:R-:W2:Y:S04]  /*30d50*/  LDL.LU R15, [R1+0xcc] ;  /* 0x0000cc00010f7983 */ /* 0x000ea80000300800 */
[----:B------:R-:W2:Y:S04]  /*30d60*/  LDL.LU.64 R26, [R1+0x3080] ;  /* 0x00308000011a7983 */ /* 0x000ea80000300a00 */
[----:B------:R-:W2:Y:S04]  /*30d70*/  LDL.LU.64 R24, [R1+0x3078] ;  /* 0x0030780001187983 */ /* 0x000ea80000300a00 */
[----:B------:R0:W-:Y:S04]  /*30d80*/  STL.64 [R1+0x3018], R10 ;  /* 0x0030180a01007387 */ /* 0x0001e80000100a00 */
[----:B------:R1:W-:Y:S04]  /*30d90*/  STL.64 [R1+0x3010], R8 ;  /* 0x0030100801007387 */ /* 0x0003e80000100a00 */
[----:B0-----:R-:W3:Y:S01]  /*30da0*/  LDL.LU R10, [R1+0x108] ;  /* 0x00010800010a7983 */ /* 0x001ee20000300800 */
[----:B------:R-:W-:Y:S01]  /*30db0*/  MOV R11, R2 ;  /* 0x00000002000b7202 */ /* 0x000fe20000000f00 */
[----:B--2---:R-:W-:-:S15]  /*30dc0*/  HMMA.16816.F32 R4, R24, R14, R4 ;  /* 0x0000000e1804723c */ /* 0x004fde0000001804 */
[----:B------:R-:W-:-:S08]  /*30dd0*/  NOP ;  /* 0x0000000000007918 */ /* 0x000fd00000000000 */
[----:B------:R-:W-:Y:S01]  /*30de0*/  STL [R1+0x30], R4 ;  /* 0x0000300401007387 */ /* 0x000fe20000100800 */
[----:B------:R-:W-:Y:S02]  /*30df0*/  MOV R28, R5 ;  /* 0x00000005001c7202 */ /* 0x000fe40000000f00 */
[----:B-1----:R-:W-:Y:S02]  /*30e00*/  MOV R9, R6 ;  /* 0x0000000600097202 */ /* 0x002fe40000000f00 */
[----:B------:R-:W-:Y:S02]  /*30e10*/  MOV R8, R7 ;  /* 0x0000000700087202 */ /* 0x000fe40000000f00 */
[----:B------:R-:W0:Y:S04]  /*30e20*/  LDSM.16.M88.4 R4, [R3+UR6+0x300] ;  /* 0x000300060304783b */ /* 0x000e280008000200 */
[----:B0-----:R-:W-:Y:S04]  /*30e30*/  STL [R1+0xd0], R4 ;  /* 0x0000d00401007387 */ /* 0x001fe80000100800 */
[----:B------:R0:W-:Y:S01]  /*30e40*/  STL.64 [R1+0xd8], R6 ;  /* 0x0000d80601007387 */ /* 0x0001e20000100a00 */
[----:B------:R-:W-:-:S03]  /*30e50*/  IMAD.MOV.U32 R2, RZ, RZ, R5 ;  /* 0x000000ffff027224 */ /* 0x000fc600078e0005 */
[----:B0-----:R-:W2:Y:S04]  /*30e60*/  LDL.LU.64 R6, [R1+0x3070] ;  /* 0x0030700001067983 */ /* 0x001ea80000300a00 */
[----:B------:R-:W2:Y:S02]  /*30e70*/  LDL.LU.64 R4, [R1+0x3068] ;  /* 0x0030680001047983 */ /* 0x000ea40000300a00 */
[----:B--2---:R-:W-:Y:S02]  /*30e80*/  HMMA.16816.F32 R12, R4, R14, R20 ;  /* 0x0000000e040c723c */ /* 0x004fe40000001814 */
[----:B------:R-:W2:Y:S04]  /*30e90*/  LDL R22, [R1+0x144] ;  /* 0x0001440001167983 */ /* 0x000ea80000100800 */
[----:B------:R-:W-:-:S15]  /*30ea0*/  STL.64 [R1+0x3030], R6 ;  /* 0x0030300601007387 */ /* 0x000fde0000100a00 */
[----:B------:R-:W-:-:S02]  /*30eb0*/  NOP ;  /* 0x0000000000007918 */ /* 0x000fc40000000000 */
[----:B------:R-:W-:Y:S04]  /*30ec0*/  STL.64 [R1+0x40], R12 ;  /* 0x0000400c01007387 */ /* 0x000fe80000100a00 */
[----:B------:R-:W-:Y:S04]  /*30ed0*/  STL.64 [R1+0x48], R14 ;  /* 0x0000480e01007387 */ /* 0x000fe80000100a00 */
[----:B------:R-:W0:Y:S04]  /*30ee0*/  LDSM.16.M88.4 R12, [R3+UR6+0x10300] ;  /* 0x01030006030c783b */ /* 0x000e280008000200 */
[----:B------:R1:W-:Y:S04]  /*30ef0*/  STL.64 [R1+0x3028], R4 ;  /* 0x0030280401007387 */ /* 0x0003e80000100a00 */
[----:B-1----:R-:W4:Y:S04]  /*30f00*/  LDL.LU.64 R4, [R1+0x130] ;  /* 0x0001300001047983 */ /* 0x002f280000300a00 */
[----:B------:R-:W3:Y:S01]  /*30f10*/  LDL.LU.64 R6, [R1+0x138] ;  /* 0x0001380001067983 */ /* 0x000ee20000300a00 */
[----:B0-----:R-:W-:-:S03]  /*30f20*/  MOV R21, R12 ;  /* 0x0000000c00157202 */ /* 0x001fc60000000f00 */
[----:B------:R-:W-:Y:S01]  /*30f30*/  STL.64 [R1+0xc8], R14 ;  /* 0x0000c80e01007387 */ /* 0x000fe20000100a00 */
[----:B------:R-:W-:-:S03]  /*30f40*/  MOV R20, R13 ;  /* 0x0000000d00147202 */ /* 0x000fc60000000f00 */
[----:B------:R-:W0:Y:S04]  /*30f50*/  LDSM.16.M88.4 R12, [R3+UR6+0x18300] ;  /* 0x01830006030c783b */ /* 0x000e280008000200 */
[----:B0-----:R-:W-:Y:S04]  /*30f60*/  STL.64 [R1+0xf0], R12 ;  /* 0x0000f00c01007387 */ /* 0x001fe80000100a00 */
[----:B------:R0:W-:Y:S04]  /*30f70*/  STL.64 [R1+0xf8], R14 ;  /* 0x0000f80e01007387 */ /* 0x0001e80000100a00 */
[----:B0-----:R-:W4:Y:S04]  /*30f80*/  LDL.LU.64 R14, [R1+0x3060] ;  /* 0x00306000010e7983 */ /* 0x001f280000300a00 */
[----:B------:R-:W4:Y:S04]  /*30f90*/  LDL.LU.64 R12, [R1+0x3058] ;  /* 0x00305800010c7983 */ /* 0x000f280000300a00 */
[----:B------:R-:W2:Y:S04]  /*30fa0*/  LDL R23, [R1+0x148] ;  /* 0x0001480001177983 */ /* 0x000ea80000100800 */
[----:B------:R-:W-:Y:S01]  /*30fb0*/  STL [R1+0x2e48], R3 ;  /* 0x002e480301007387 */ /* 0x000fe20000100800 */
[----:B----4-:R-:W-:-:S15]  /*30fc0*/  HMMA.16816.F32 R16, R16, R4, R12 ;  /* 0x000000041010723c */ /* 0x010fde000000180c */
[----:B------:R-:W-:-:S08]  /*30fd0*/  NOP ;  /* 0x0000000000007918 */ /* 0x000fd00000000000 */
[----:B------:R-:W-:Y:S04]  /*30fe0*/  STL [R1+0x70], R16 ;  /* 0x0000701001007387 */ /* 0x000fe80000100800 */
[----:B---3--:R0:W-:Y:S04]  /*30ff0*/  STL.64 [R1+0x3040], R6 ;  /* 0x0030400601007387 */ /* 0x0081e80000100a00 */
[----:B------:R-:W3:Y:S04]  /*31000*/  LDL.LU R4, [R1+0x80] ;  /* 0x0000800001047983 */ /* 0x000ee80000300800 */
[----:B------:R-:W3:Y:S04]  /*31010*/  LDL.LU R5, [R1+0x84] ;  /* 0x0000840001057983 */ /* 0x000ee80000300800 */
[----:B0-----:R-:W4:Y:S04]  /*31020*/  LDL.LU R6, [R1+0x88] ;  /* 0x0000880001067983 */ /* 0x001f280000300800 */
[----:B------:R-:W4:Y:S01]  /*31030*/  LDL.LU R7, [R1+0x8c] ;  /* 0x00008c0001077983 */ /* 0x000f220000300800 */
[----:B------:R-:W-:-:S02]  /*31040*/  MOV R12, R17 ;  /* 0x00000011000c7202 */ /* 0x000fc40000000f00 */
[----:B------:R-:W-:Y:S01]  /*31050*/  MOV R13, R18 ;  /* 0x00000012000d7202 */ /* 0x000fe20000000f00 */
[----:B------:R-:W-:Y:S02]  /*31060*/  IMAD.MOV.U32 R3, RZ, RZ, R19 ;  /* 0x000000ffff037224 */ /* 0x000fe400078e0013 */
[----:B--2---:R-:W0:Y:S04]  /*31070*/  LDSM.16.MT88.4 R16, [R22+UR6+0x26c00] ;  /* 0x026c00061610783b */ /* 0x004e280008004200 */
[----:B----4-:R-:W-:Y:S04]  /*31080*/  STL.64 [R1+0x3050], R6 ;  /* 0x0030500601007387 */ /* 0x010fe80000100a00 */
[----:B---3--:R1:W-:Y:S04]  /*31090*/  STL.64 [R1+0x3048], R4 ;  /* 0x0030480401007387 */ /* 0x0083e80000100a00 */
[----:B-1----:R-:W2:Y:S04]  /*310a0*/  LDL.LU R4, [R1+0x90] ;  /* 0x0000900001047983 */ /* 0x002ea80000300800 */
[----:B------:R-:W2:Y:S04]  /*310b0*/  LDL.LU R5, [R1+0x94] ;  /* 0x0000940001057983 */ /* 0x000ea80000300800 */
[----:B------:R-:W2:Y:S04]  /*310c0*/  LDL.LU R6, [R1+0x98] ;  /* 0x0000980001067983 */ /* 0x000ea80000300800 */
[----:B------:R-:W2:Y:S04]  /*310d0*/  LDL.LU R7, [R1+0x9c] ;  /* 0x00009c0001077983 */ /* 0x000ea80000300800 */
[----:B------:R1:W-:Y:S04]  /*310e0*/  STL.64 [R1+0x3038], R12 ;  /* 0x0030380c01007387 */ /* 0x0003e80000100a00 */
[----:B-1----:R-:W3:Y:S04]  /*310f0*/  LDL.LU R12, [R1+0x20] ;  /* 0x00002000010c7983 */ /* 0x002ee80000300800 */
[----:B------:R-:W3:Y:S04]  /*31100*/  LDL.LU R13, [R1+0x24] ;  /* 0x00002400010d7983 */ /* 0x000ee80000300800 */
[----:B------:R-:W3:Y:S04]  /*31110*/  LDL.LU R14, [R1+0x28] ;  /* 0x00002800010e7983 */ /* 0x000ee80000300800 */
[----:B------:R-:W3:Y:S04]  /*31120*/  LDL.LU R15, [R1+0x2c] ;  /* 0x00002c00010f7983 */ /* 0x000ee80000300800 */
[----:B0-----:R-:W-:Y:S04]  /*31130*/  STL.64 [R1+0x2f38], R18 ;  /* 0x002f381201007387 */ /* 0x001fe80000100a00 */
[----:B------:R0:W-:Y:S02]  /*31140*/  STL.64 [R1+0x2f30], R16 ;  /* 0x002f301001007387 */ /* 0x0001e40000100a00 */
[----:B0-----:R-:W-:-:S02]  /*31150*/  MOV R16, R21 ;  /* 0x0000001500107202 */ /* 0x001fc40000000f00 */
[----:B------:R-:W-:Y:S02]  /*31160*/  MOV R17, R20 ;  /* 0x0000001400117202 */ /* 0x000fe40000000f00 */
[----:B------:R-:W0:Y:S04]  /*31170*/  LDSM.16.MT88.4 R20, [R23+UR6+0x26c00] ;  /* 0x026c00061714783b */ /* 0x000e280008004200 */
[----:B------:R1:W-:Y:S04]  /*31180*/  STL.64 [R1+0x3020], R16 ;  /* 0x0030201001007387 */ /* 0x0003e80000100a00 */
[----:B-1----:R-:W4:Y:S04]  /*31190*/  LDL.LU R16, [R1+0x10] ;  /* 0x0000100001107983 */ /* 0x002f280000300800 */
[----:B------:R-:W4:Y:S04]  /*311a0*/  LDL.LU R17, [R1+0x14] ;  /* 0x0000140001117983 */ /* 0x000f280000300800 */
[----:B------:R-:W4:Y:S04]  /*311b0*/  LDL.LU R18, [R1+0x18] ;  /* 0x0000180001127983 */ /* 0x000f280000300800 */
[----:B------:R-:W4:Y:S04]  /*311c0*/  LDL.LU R19, [R1+0x1c] ;  /* 0x00001c0001137983 */ /* 0x000f280000300800 */
[----:B------:R-:W-:Y:S04]  /*311d0*/  STL [R1+0x2fd4], R29 ;  /* 0x002fd41d01007387 */ /* 0x000fe80000100800 */
[----:B------:R-:W-:Y:S04]  /*311e0*/  STL [R1+0x2fd0], R0 ;  /* 0x002fd00001007387 */ /* 0x000fe80000100800 */
[----:B0-----:R0:W-:Y:S04]  /*311f0*/  STL.64 [R1+0x2f48], R22 ;  /* 0x002f481601007387 */ /* 0x0011e80000100a00 */
[----:B------:R-:W-:Y:S04]  /*31200*/  STL.64 [R1+0x2f40], R20 ;  /* 0x002f401401007387 */ /* 0x000fe80000100a00 */
[----:B0-----:R-:W3:Y:S04]  /*31210*/  LDL.LU R22, [R1+0x128] ;  /* 0x0001280001167983 */ /* 0x001ee80000300800 */
[----:B------:R-:W3:Y:S01]  /*31220*/  LDL.LU R23, [R1+0x12c] ;  /* 0x00012c0001177983 */ /* 0x000ee20000300800 */
[----:B--2---:R-:W-:-:S15]  /*31230*/  HMMA.16816.F32 R4, R24, R10, R4 ;  /* 0x0000000a1804723c */ /* 0x004fde0000001804 */
[----:B------:R-:W-:-:S08]  /*31240*/  NOP ;  /* 0x0000000000007918 */ /* 0x000fd00000000000 */
[----:B------:R-:W-:Y:S04]  /*31250*/  STL.64 [R1+0x90], R4 ;  /* 0x0000900401007387 */ /* 0x000fe80000100a00 */
[----:B------:R0:W-:Y:S04]  /*31260*/  STL.64 [R1+0x98], R6 ;  /* 0x0000980601007387 */ /* 0x0001e80000100a00 */
[----:B0-----:R-:W3:Y:S04]  /*31270*/  LDL.LU.64 R6, [R1+0x3050] ;  /* 0x0030500001067983 */ /* 0x001ee80000300a00 */
[----:B------:R-:W3:Y:S02]  /*31280*/  LDL.LU.64 R4, [R1+0x3048] ;  /* 0x0030480001047983 */ /* 0x000ee40000300a00 */
[----:B---3--:R-:W-:-:S15]  /*31290*/  HMMA.16816.F32 R4, R24, R22, R4 ;  /* 0x000000161804723c */ /* 0x008fde0000001804 */
[----:B------:R-:W-:-:S08]  /*312a0*/  NOP ;  /* 0x0000000000007918 */ /* 0x000fd00000000000 */
[----:B------:R-:W-:Y:S04]  /*312b0*/  STL.64 [R1+0xa0], R4 ;  /* 0x0000a00401007387 */ /* 0x000fe80000100a00 */
[----:B------:R0:W-:Y:S04]  /*312c0*/  STL.64 [R1+0xa8], R6 ;  /* 0x0000a80601007387 */ /* 0x0001e80000100a00 */
[----:B0-----:R-:W2:Y:S02]  /*312d0*/  LDL.LU.64 R6, [R1+0x3040] ;  /* 0x0030400001067983 */ /* 0x001ea40000300a00 */
[----:B--2---:R-:W-:Y:S02]  /*312e0*/  HMMA.16816.F32 R24, R24, R6, R12 ;  /* 0x000000061818723c */ /* 0x004fe4000000180c */
[----:B------:R-:W2:Y:S05]  /*312f0*/  LDL.LU.64 R12, [R1+0x3038] ;  /* 0x00303800010c7983 */ /* 0x000eaa0000300a00 */
[----:B------:R-:W-:-:S02]  /*31300*/  MOV R14, R6 ;  /* 0x00000006000e7202 */ /* 0x000fc40000000f00 */
[----:B------:R-:W-:Y:S02]  /*31310*/  MOV R15, R7 ;  /* 0x00000007000f7202 */ /* 0x000fe40000000f00 */
[----:B------:R-:W4:Y:S04]  /*31320*/  LDL.LU.64 R6, [R1+0x3030] ;  /* 0x0030300001067983 */ /* 0x000f280000300a00 */
[----:B------:R-:W4:Y:S08]  /*31330*/  LDL.LU.64 R4, [R1+0x3028] ;  /* 0x0030280001047983 */ /* 0x000f300000300a00 */
[----:B------:R-:W-:Y:S04]  /*31340*/  STL.64 [R1+0x80], R24 ;  /* 0x0000801801007387 */ /* 0x000fe80000100a00 */
[----:B------:R0:W-:Y:S02]  /*31350*/  STL.64 [R1+0x2ff8], R14 ;  /* 0x002ff80e01007387 */ /* 0x0001e40000100a00 */
[----:B0-----:R-:W-:-:S02]  /*31360*/  MOV R14, R9 ;  /* 0x00000009000e7202 */ /* 0x001fc40000000f00 */
[----:B------:R-:W-:Y:S02]  /*31370*/  MOV R15, R8 ;  /* 0x00000008000f7202 */ /* 0x000fe40000000f00 */
[----:B----4-:R-:W-:Y:S01]  /*31380*/  HMMA.16816.F32 R8, R4, R10, R16 ;  /* 0x0000000a0408723c */ /* 0x010fe20000001810 */
[----:B--2---:R0:W-:Y:S04]  /*31390*/  STL.64 [R1+0x2ff0], R12 ;  /* 0x002ff00c01007387 */ /* 0x0041e80000100a00 */
[----:B0-----:R-:W2:Y:S04]  /*313a0*/  LDL.LU R12, [R1+0x30] ;  /* 0x00003000010c7983 */ /* 0x001ea80000300800 */
[----:B------:R-:W2:Y:S04]  /*313b0*/  LDL.LU R24, [R1] ;  /* 0x0000000001187983 */ /* 0x000ea80000300800 */
[----:B------:R-:W2:Y:S04]  /*313c0*/  LDL.LU R25, [R1+0x4] ;  /* 0x0000040001197983 */ /* 0x000ea80000300800 */
[----:B------:R-:W3:Y:S01]  /*313d0*/  LDL.LU.64 R16, [R1+0x3020] ;  /* 0x0030200001107983 */ /* 0x000ee20000300a00 */
[----:B------:R-:W-:-:S05]  /*313e0*/  MOV R13, R28 ;  /* 0x0000001c000d7202 */ /* 0x000fca0000000f00 */
[----:B------:R-:W-:Y:S04]  /*313f0*/  STL.64 [R1+0x60], R8 ;  /* 0x0000600801007387 */ /* 0x000fe80000100a00 */
[----:B------:R0:W-:Y:S01]  /*31400*/  STL [R1+0x68], R10 ;  /* 0x0000680a01007387 */ /* 0x0001e20000100800 */
[----:B------:R-:W-:-:S03]  /*31410*/  IMAD.MOV.U32 R28, RZ, RZ, R11 ;  /* 0x000000ffff1c7224 */ /* 0x000fc600078e000b */
[----:B0-----:R-:W4:Y:S04]  /*31420*/  LDL.LU.64 R10, [R1+0x3018] ;  /* 0x00301800010a7983 */ /* 0x001f280000300a00 */
[----:B------:R-:W4:Y:S02]  /*31430*/  LDL.LU.64 R8, [R1+0x3010] ;  /* 0x0030100001087983 */ /* 0x000f240000300a00 */
[----:B----4-:R-:W-:Y:S02]  /*31440*/  HMMA.16816.F32 R20, R4, R22, R8 ;  /* 0x000000160414723c */ /* 0x010fe40000001808 */
[----:B------:R-:W2:Y:S04]  /*31450*/  LDL.LU.64 R10, [R1+0x3008] ;  /* 0x00300800010a7983 */ /* 0x000ea80000300a00 */
[----:B------:R-:W2:-:S15]  /*31460*/  LDL.LU.64 R8, [R1+0x3000] ;  /* 0x0030000001087983 */ /* 0x000e9e0000300a00 */
[----:B------:R-:W-:-:S02]  /*31470*/  NOP ;  /* 0x0000000000007918 */ /* 0x000fc40000000000 */
[----:B------:R-:W-:Y:S04]  /*31480*/  STL.64 [R1+0x2f58], R22 ;  /* 0x002f581601007387 */ /* 0x000fe80000100a00 */
[----:B------:R0:W-:Y:S02]  /*31490*/  STL.64 [R1+0x2f50], R20 ;  /* 0x002f501401007387 */ /* 0x0001e40000100a00 */
[----:B0-----:R-:W-:Y:S02]  /*314a0*/  MOV R21, R2 ;  /* 0x0000000200157202 */ /* 0x001fe40000000f00 */
[----:B------:R-:W4:Y:S01]  /*314b0*/  LDL.LU R20, [R1+0xd0] ;  /* 0x0000d00001147983 */ /* 0x000f220000300800 */
[----:B--2---:R-:W-:-:S15]  /*314c0*/  HMMA.16816.F32 R12, R8, R24, R12 ;  /* 0x00000018080c723c */ /* 0x004fde000000180c */
[----:B------:R-:W-:-:S09]  /*314d0*/  NOP ;  /* 0x0000000000007918 */ /* 0x000fd20000000000 */
[----:B------:R-:W-:Y:S01]  /*314e0*/  MOV R18, R14 ;  /* 0x0000000e00127202 */ /* 0x000fe20000000f00 */
[----:B------:R-:W-:Y:S01]  /*314f0*/  IMAD.MOV.U32 R2, RZ, RZ, R15 ;  /* 0x000000ffff027224 */ /* 0x000fe200078e000f */
[----:B------:R-:W-:Y:S02]  /*31500*/  MOV R22, R12 ;  /* 0x0000000c00167202 */ /* 0x000fe40000000f00 */
[----:B------:R-:W-:Y:S01]  /*31510*/  MOV R19, R13 ;  /* 0x0000000d00137202 */ /* 0x000fe20000000f00 */
[----:B------:R-:W2:Y:S04]  /*31520*/  LDL.LU.64 R14, [R1+0x2ff8] ;  /* 0x002ff800010e7983 */ /* 0x000ea80000300a00 */
[----:B------:R-:W3:Y:S04]  /*31530*/  LDL.LU.64 R12, [R1+0x2ff0] ;  /* 0x002ff000010c7983 */ /* 0x000ee80000300a00 */
[----:B------:R-:W4:Y:S04]  /*31540*/  LDL R23, [R1+0x144] ;  /* 0x0001440001177983 */ /* 0x000f280000100800 */
[----:B----4-:R3:W-:Y:S04]  /*31550*/  STL.64 [R1+0x2fc8], R22 ;  /* 0x002fc81601007387 */ /* 0x0107e80000100a00 */
[----:B------:R0:W-:Y:S01]  /*31560*/  STL.64 [R1+0x2fc0], R20 ;  /* 0x002fc01401007387 */ /* 0x0001e20000100a00 */
[----:B---3--:R-:W-:-:S03]  /*31570*/  MOV R22, R13 ;  /* 0x0000000d00167202 */ /* 0x008fc60000000f00 */
[----:B0-----:R-:W3:Y:S01]  /*31580*/  LDL.LU R20, [R1+0x70] ;  /* 0x0000700001147983 */ /* 0x001ee20000300800 */
[----:B------:R-:W-:-:S03]  /*31590*/  MOV R21, R12 ;  /* 0x0000000c00157202 */ /* 0x000fc60000000f00 */
[----:B------:R-:W4:Y:S04]  /*315a0*/  LDL.LU R12, [R1+0x2fe8] ;  /* 0x002fe800010c7983 */ /* 0x000f280000300800 */
[----:B------:R-:W4:Y:S01]  /*315b0*/  LDL.LU R13, [R1+0x2fe4] ;  /* 0x002fe400010d7983 */ /* 0x000f220000300800 */
[----:B------:R-:W-:-:S03]  /*315c0*/  MOV R23, R3 ;  /* 0x0000000300177202 */ /* 0x000fc60000000f00 */
[----:B------:R-:W3:Y:S04]  /*315d0*/  LDL R3, [R1+0x140] ;  /* 0x0001400001037983 */ /* 0x000ee80000100800 */
[----:B------:R2:W-:Y:S04]  /*315e0*/  STL.64 [R1+0x2fb0], R10 ;  /* 0x002fb00a01007387 */ /* 0x0005e80000100a00 */
[----:B------:R-:W-:Y:S01]  /*315f0*/  STL.64 [R1+0x2fa8], R8 ;  /* 0x002fa80801007387 */ /* 0x000fe20000100a00 */
[----:B--2---:R-:W-:Y:S01]  /*31600*/  MOV R10, R14 ;  /* 0x0000000e000a7202 */ /* 0x004fe20000000f00 */
[----:B------:R-:W-:-:S02]  /*31610*/  IMAD.MOV.U32 R11, RZ, RZ, R15 ;  /* 0x000000ffff0b7224 */ /* 0x000fc400078e000f */
[----:B------:R-:W4:Y:S04]  /*31620*/  LDL.LU R14, [R1+0x2fe0] ;  /* 0x002fe000010e7983 */ /* 0x000f280000300800 */
[----:B------:R-:W4:Y:S04]  /*31630*/  LDL.LU R15, [R1+0x2fdc] ;  /* 0x002fdc00010f7983 */ /* 0x000f280000300800 */
[----:B------:R-:W-:Y:S04]  /*31640*/  STL.64 [R1+0x2fa0], R18 ;  /* 0x002fa01201007387 */ /* 0x000fe80000100a00 */
[----:B------:R0:W-:Y:S04]  /*31650*/  STL.64 [R1+0x2f98], R16 ;  /* 0x002f981001007387 */ /* 0x0001e80000100a00 */
[----:B0-----:R-:W4:Y:S04]  /*31660*/  LDL.LU R16, [R1+0x40] ;  /* 0x0000400001107983 */ /* 0x001f280000300800 */
[----:B------:R-:W4:Y:S04]  /*31670*/  LDL.LU R17, [R1+0x44] ;  /* 0x0000440001117983 */ /* 0x000f280000300800 */
[----:B------:R-:W4:Y:S04]  /*31680*/  LDL.LU R18, [R1+0x48] ;  /* 0x0000480001127983 */ /* 0x000f280000300800 */
[----:B------:R-:W4:Y:S01]  /*31690*/  LDL.LU R19, [R1+0x4c] ;  /* 0x00004c0001137983 */ /* 0x000f220000300800 */
[----:B------:R-:W-:Y:S01]  /*316a0*/  IMAD.MOV.U32 R29, RZ, RZ, R26 ;  /* 0x000000ffff1d7224 */ /* 0x000fe200078e001a */
[----:B------:R-:W-:-:S02]  /*316b0*/  MOV R0, R27 ;  /* 0x0000001b00007202 */ /* 0x000fc40000000f00 */
[----:B----4-:R-:W-:Y:S01]  /*316c0*/  HMMA.16816.F32 R24, R12, R24, R16 ;  /* 0x000000180c18723c */ /* 0x010fe20000001810 */
[----:B------:R-:W2:Y:S04]  /*316d0*/  LDL.LU R16, [R1+0x90] ;  /* 0x0000900001107983 */ /* 0x000ea80000300800 */
[----:B------:R-:W2:Y:S04]  /*316e0*/  LDL.LU R17, [R1+0x94] ;  /* 0x0000940001117983 */ /* 0x000ea80000300800 */
[----:B------:R-:W2:Y:S04]  /*316f0*/  LDL.LU R18, [R1+0x98] ;  /* 0x0000980001127983 */ /* 0x000ea80000300800 */
[----:B------:R-:W2:Y:S04]  /*31700*/  LDL.LU R19, [R1+0x9c] ;  /* 0x00009c0001137983 */ /* 0x000ea80000300800 */
[----:B------:R-:W-:Y:S04]  /*31710*/  STL.64 [R1+0x2f78], R14 ;  /* 0x002f780e01007387 */ /* 0x000fe80000100a00 */
[----:B------:R0:W-:Y:S04]  /*31720*/  STL.64 [R1+0x2f70], R12 ;  /* 0x002f700c01007387 */ /* 0x0001e80000100a00 */
[----:B0-----:R-:W4:Y:S04]  /*31730*/  LDL R12, [R1+0xf0] ;  /* 0x0000f000010c7983 */ /* 0x001f280000100800 */
[----:B------:R-:W4:Y:S04]  /*31740*/  LDL R13, [R1+0xf4] ;  /* 0x0000f400010d7983 */ /* 0x000f280000100800 */
[----:B----4-:R0:W-:Y:S04]  /*31750*/  STL.64 [R1+0x2f90], R12 ;  /* 0x002f900c01007387 */ /* 0x0101e80000100a00 */
[----:B0-----:R-:W4:Y:S04]  /*31760*/  LDL.LU R12, [R1+0xa0] ;  /* 0x0000a000010c7983 */ /* 0x001f280000300800 */
[----:B------:R-:W4:Y:S04]  /*31770*/  LDL.LU R13, [R1+0xa4] ;  /* 0x0000a400010d7983 */ /* 0x000f280000300800 */
[----:B------:R-:W4:Y:S04]  /*31780*/  LDL.LU R14, [R1+0xa8] ;  /* 0x0000a800010e7983 */ /* 0x000f280000300800 */
[----:B------:R-:W4:Y:S04]  /*31790*/  LDL.LU R15, [R1+0xac] ;  /* 0x0000ac00010f7983 */ /* 0x000f280000300800 */
[----:B------:R-:W-:Y:S04]  /*317a0*/  STL.64 [R1+0x2f68], R26 ;  /* 0x002f681a01007387 */ /* 0x000fe80000100a00 */
[----:B------:R0:W-:Y:S04]  /*317b0*/  STL.64 [R1+0x2f60], R24 ;  /* 0x002f601801007387 */ /* 0x0001e80000100a00 */
[----:B0-----:R-:W2:Y:S04]  /*317c0*/  LDL.LU R24, [R1+0x60] ;  /* 0x0000600001187983 */ /* 0x001ea80000300800 */
[----:B------:R-:W2:Y:S04]  /*317d0*/  LDL.LU R25, [R1+0x64] ;  /* 0x0000640001197983 */ /* 0x000ea80000300800 */
[----:B------:R-:W4:Y:S01]  /*317e0*/  LDL.LU R26, [R1+0x68] ;  /* 0x00006800011a7983 */ /* 0x000f220000300800 */
[----:B------:R-:W-:-:S03]  /*317f0*/  MOV R27, R28 ;  /* 0x0000001c001b7202 */ /* 0x000fc60000000f00 */
[----:B------:R-:W2:Y:S01]  /*31800*/  LDL.LU R28, [R1+0x2fd8] ;  /* 0x002fd800011c7983 */ /* 0x000ea20000300800 */
[----:B---3--:R-:W-:Y:S03]  /*31810*/  HMMA.16816.F32 R8, R4, R10, R20 ;  /* 0x0000000a0408723c */ /* 0x008fe60000001814 */
[----:B----4-:R0:W-:Y:S04]  /*31820*/  STL.64 [R1+0x2f88], R26 ;  /* 0x002f881a01007387 */ /* 0x0101e80000100a00 */
[----:B--2---:R1:W-:Y:S01]  /*31830*/  STL.64 [R1+0x2f80], R24 ;  /* 0x002f801801007387 */ /* 0x0043e20000100a00 */
[----:B0-----:R-:W-:-:S03]  /*31840*/  MOV R26, R29 ;  /* 0x0000001d001a7202 */ /* 0x001fc60000000f00 */
[----:B-1----:R-:W2:Y:S04]  /*31850*/  LDL.LU R24, [R1+0x80] ;  /* 0x0000800001187983 */ /* 0x002ea80000300800 */
[----:B------:R-:W2:Y:S04]  /*31860*/  LDL.LU R25, [R1+0x84] ;  /* 0x0000840001197983 */ /* 0x000ea80000300800 */
[----:B------:R-:W3:Y:S01]  /*31870*/  LDL.LU R29, [R1+0x2fd4] ;  /* 0x002fd400011d7983 */ /* 0x000ee20000300800 */
[----:B------:R-:W-:-:S03]  /*31880*/  MOV R27, R0 ;  /* 0x00000000001b7202 */ /* 0x000fc60000000f00 */
[----:B------:R-:W4:Y:S04]  /*31890*/  LDL.LU R0, [R1+0x2fd0] ;  /* 0x002fd00001007983 */ /* 0x000f280000300800 */
[----:B------:R-:W2:Y:S04]  /*318a0*/  LDL.LU.64 R22, [R1+0x2fc8] ;  /* 0x002fc80001167983 */ /* 0x000ea80000300a00 */
[----:B------:R-:W4:Y:S01]  /*318b0*/  LDL.LU.64 R20, [R1+0x2fc0] ;  /* 0x002fc00001147983 */ /* 0x000f220000300a00 */
[----:B------:R-:W-:-:S03]  /*318c0*/  MOV R6, R28 ;  /* 0x0000001c00067202 */ /* 0x000fc60000000f00 */
[----:B------:R-:W3:Y:S04]  /*318d0*/  LDL.LU R28, [R1+0x2fb8] ;  /* 0x002fb800011c7983 */ /* 0x000ee80000300800 */
[----:B------:R-:W-:Y:S04]  /*318e0*/  STL.64 [R1+0x40], R8 ;  /* 0x0000400801007387 */ /* 0x000fe80000100a00 */
[----:B------:R-:W-:Y:S04]  /*318f0*/  STL.64 [R1+0x48], R10 ;  /* 0x0000480a01007387 */ /* 0x000fe80000100a00 */
[----:B------:R-:W4:Y:S04]  /*31900*/  LDL.LU R7, [R1+0xc] ;  /* 0x00000c0001077983 */ /* 0x000f280000300800 */
[----:B--2---:R-:W0:Y:S04]  /*31910*/  LDSM.16.MT88.4 R8, [R23+UR6+0x27000] ;  /* 0x027000061708783b */ /* 0x004e280008004200 */
[----:B0-----:R-:W-:Y:S04]  /*31920*/  STL.64 [R1+0x10], R8 ;  /* 0x0000100801007387 */ /* 0x001fe80000100a00 */
[----:B------:R-:W-:Y:S04]  /*31930*/  STL.64 [R1+0x18], R10 ;  /* 0x0000180a01007387 */ /* 0x000fe80000100a00 */
[----:B------:R-:W0:Y:S04]  /*31940*/  LDSM.16.M88.4 R8, [R3+UR6+0x8380] ;  /* 0x008380060308783b */ /* 0x000e280008000200 */
[----:B0-----:R-:W-:Y:S04]  /*31950*/  STL [R1+0xe0], R8 ;  /* 0x0000e00801007387 */ /* 0x001fe80000100800 */
[----:B------:R0:W-:Y:S01]  /*31960*/  STL.64 [R1+0xe8], R10 ;  /* 0x0000e80a01007387 */ /* 0x0001e20000100a00 */
[----:B------:R-:W-:-:S03]  /*31970*/  IMAD.MOV.U32 R3, RZ, RZ, R9 ;  /* 0x000000ffff037224 */ /* 0x000fc600078e0009 */
[----:B0-----:R-:W2:Y:S04]  /*31980*/  LDL.LU.64 R10, [R1+0x2fb0] ;  /* 0x002fb000010a7983 */ /* 0x001ea80000300a00 */
[----:B------:R-:W2:Y:S04]  /*31990*/  LDL.LU.64 R8, [R1+0x2fa8] ;  /* 0x002fa80001087983 */ /* 0x000ea80000300a00 */
[----:B---3--:R-:W-:Y:S04]  /*319a0*/  STL [R1+0x2f18], R28 ;  /* 0x002f181c01007387 */ /* 0x008fe80000100800 */
[----:B------:R-:W-:Y:S04]  /*319b0*/  STL [R1+0x2f14], R29 ;  /* 0x002f141d01007387 */ /* 0x000fe80000100800 */
[----:B----4-:R-:W-:Y:S04]  /*319c0*/  STL [R1+0x2f10], R0 ;  /* 0x002f100001007387 */ /* 0x010fe80000100800 */
[----:B------:R0:W-:Y:S04]  /*319d0*/  STL [R1+0x2ee8], R3 ;  /* 0x002ee80301007387 */ /* 0x0001e80000100800 */
[----:B0-----:R-:W3:Y:S01]  /*319e0*/  LDL R3, [R1+0x148] ;  /* 0x0001480001037983 */ /* 0x001ee20000100800 */
[----:B--2---:R-:W-:-:S15]  /*319f0*/  HMMA.16816.F32 R16, R8, R20, R16 ;  /* 0x000000140810723c */ /* 0x004fde0000001810 */
[----:B------:R-:W-:-:S08]  /*31a00*/  NOP ;  /* 0x0000000000007918 */ /* 0x000fd00000000000 */
[----:B------:R-:W-:Y:S04]  /*31a10*/  STL.64 [R1+0x70], R16 ;  /* 0x0000701001007387 */ /* 0x000fe80000100a00 */
[----:B------:R-:W-:Y:S04]  /*31a20*/  STL.64 [R1+0x78], R18 ;  /* 0x0000781201007387 */ /* 0x000fe80000100a00 */
[----:B---3--:R-:W0:Y:S04]  /*31a30*/  LDSM.16.MT88.4 R16, [R3+UR6+0x27000] ;  /* 0x027000060310783b */ /* 0x008e280008004200 */
[----:B0-----:R-:W-:Y:S04]  /*31a40*/  STL.64 [R1+0x20], R16 ;  /* 0x0000201001007387 */ /* 0x001fe80000100a00 */
[----:B------:R0:W-:Y:S04]  /*31a50*/  STL.64 [R1+0x28], R18 ;  /* 0x0000281201007387 */ /* 0x0001e80000100a00 */
[----:B0-----:R-:W2:Y:S04]  /*31a60*/  LDL.LU.64 R18, [R1+0x2fa0] ;  /* 0x002fa00001127983 */ /* 0x001ea80000300a00 */
[----:B------:R-:W3:Y:S04]  /*31a70*/  LDL.LU.64 R16, [R1+0x2f98] ;  /* 0x002f980001107983 */ /* 0x000ee80000300a00 */
[----:B------:R-:W-:Y:S01]  /*31a80*/  STL [R1+0x2f1c], R3 ;  /* 0x002f1c0301007387 */ /* 0x000fe20000100800 */
[----:B---3--:R-:W-:-:S15]  /*31a90*/  HMMA.16816.F32 R12, R8, R16, R12 ;  /* 0x00000010080c723c */ /* 0x008fde000000180c */
[----:B------:R-:W-:-:S08]  /*31aa0*/  NOP ;  /* 0x0000000000007918 */ /* 0x000fd00000000000 */
[----:B------:R0:W-:Y:S01]  /*31ab0*/  STL [R1+0xb0], R12 ;  /* 0x0000b00c01007387 */ /* 0x0001e20000100800 */
[----:B------:R-:W-:-:S03]  /*31ac0*/  MOV R28, R13 ;  /* 0x0000000d001c7202 */ /* 0x000fc60000000f00 */
[----:B0-----:R-:W3:Y:S01]  /*31ad0*/  LDL.LU.64 R12, [R1+0x2f90] ;  /* 0x002f9000010c7983 */ /* 0x001ee20000300a00 */
[----:B------:R-:W-:Y:S02]  /*31ae0*/  MOV R0, R15 ;  /* 0x0000000f00007202 */ /* 0x000fe40000000f00 */
[----:B------:R-:W-:-:S03]  /*31af0*/  MOV R29, R14 ;  /* 0x0000000e001d7202 */ /* 0x000fc60000000f00 */
[----:B------:R-:W-:Y:S04]  /*31b00*/  STL [R1+0x2f28], R0 ;  /* 0x002f280001007387 */ /* 0x000fe80000100800 */
[----:B------:R-:W-:Y:S04]  /*31b10*/  STL [R1+0x2f24], R29 ;  /* 0x002f241d01007387 */ /* 0x000fe80000100800 */
[----:B------:R-:W-:Y:S01]  /*31b20*/  STL [R1+0x2f20], R28 ;  /* 0x002f201c01007387 */ /* 0x000fe20000100800 */
[----:B---3--:R-:W-:Y:S03]  /*31b30*/  HMMA.16816.F32 R8, R8, R12, R24 ;  /* 0x0000000c0808723c */ /* 0x008fe60000001818 */
[----:B------:R-:W3:Y:S04]  /*31b40*/  LDL.LU.64 R26, [R1+0x2f88] ;  /* 0x002f8800011a7983 */ /* 0x000ee80000300a00 */
[----:B------:R-:W3:Y:S04]  /*31b50*/  LDL.LU.64 R24, [R1+0x2f80] ;  /* 0x002f800001187983 */ /* 0x000ee80000300a00 */
[----:B------:R-:W3:Y:S04]  /*31b60*/  LDL.LU.64 R14, [R1+0x2f78] ;  /* 0x002f7800010e7983 */ /* 0x000ee80000300a00 */
[----:B------:R-:W3:Y:S08]  /*31b70*/  LDL.LU.64 R12, [R1+0x2f70] ;  /* 0x002f7000010c7983 */ /* 0x000ef00000300a00 */
[----:B------:R0:W-:Y:S02]  /*31b80*/  STL.64 [R1+0xa0], R8 ;  /* 0x0000a00801007387 */ /* 0x0001e40000100a00 */
[----:B0-----:R-:W-:Y:S01]  /*31b90*/  IMAD.MOV.U32 R8, RZ, RZ, R22 ;  /* 0x000000ffff087224 */ /* 0x001fe200078e0016 */
[----:B------:R-:W-:Y:S01]  /*31ba0*/  MOV R3, R11 ;  /* 0x0000000b00037202 */ /* 0x000fe20000000f00 */
[----:B------:R-:W-:Y:S04]  /*31bb0*/  STL [R1+0xa8], R10 ;  /* 0x0000a80a01007387 */ /* 0x000fe80000100800 */
[----:B------:R-:W-:Y:S01]  /*31bc0*/  STL [R1+0x2f2c], R3 ;  /* 0x002f2c0301007387 */ /* 0x000fe20000100800 */
[----:B---3--:R-:W-:Y:S03]  /*31bd0*/  HMMA.16816.F32 R20, R12, R20, R24 ;  /* 0x000000140c14723c */ /* 0x008fe60000001818 */
[----:B------:R-:W3:Y:S04]  /*31be0*/  LDL.LU.64 R26, [R1+0x2f68] ;  /* 0x002f6800011a7983 */ /* 0x000ee80000300a00 */
[----:B------:R-:W3:-:S15]  /*31bf0*/  LDL.LU.64 R24, [R1+0x2f60] ;  /* 0x002f600001187983 */ /* 0x000ede0000300a00 */
[----:B------:R-:W-:-:S01]  /*31c00*/  NOP ;  /* 0x0000000000007918 */ /* 0x000fc20000000000 */
[----:B------:R0:W-:Y:S01]  /*31c10*/  STL [R1+0x90], R20 ;  /* 0x0000901401007387 */ /* 0x0001e20000100800 */
[----:B------:R-:W-:Y:S01]  /*31c20*/  IMAD.MOV.U32 R29, RZ, RZ, R22 ;  /* 0x000000ffff1d7224 */ /* 0x000fe200078e0016 */
[----:B------:R-:W-:Y:S02]  /*31c30*/  MOV R28, R23 ;  /* 0x00000017001c7202 */ /* 0x000fe40000000f00 */
[----:B------:R-:W-:Y:S01]  /*31c40*/  MOV R0, R21 ;  /* 0x0000001500007202 */ /* 0x000fe20000000f00 */
[----:B------:R-:W4:Y:S04]  /*31c50*/  LDL.LU.64 R22, [R1+0x2f58] ;  /* 0x002f580001167983 */ /* 0x000f280000300a00 */
[----:B0-----:R-:W4:Y:S01]  /*31c60*/  LDL.LU.64 R20, [R1+0x2f50] ;  /* 0x002f500001147983 */ /* 0x001f220000300a00 */
[----:B--2---:R-:W-:-:S02]  /*31c70*/  MOV R9, R19 ;  /* 0x0000001300097202 */ /* 0x004fc40000000f00 */
[----:B------:R-:W-:Y:S02]  /*31c80*/  MOV R10, R18 ;  /* 0x00000012000a7202 */ /* 0x000fe40000000f00 */
[----:B----4-:R-:W-:Y:S01]  /*31c90*/  HMMA.16816.F32 R16, R12, R16, R20 ;  /* 0x000000100c10723c */ /* 0x010fe20000001814 */
[----:B------:R-:W3:Y:S04]  /*31ca0*/  LDL.LU.64 R22, [R1+0x2f48] ;  /* 0x002f480001167983 */ /* 0x000ee80000300a00 */
[----:B------:R-:W3:-:S15]  /*31cb0*/  LDL.LU.64 R20, [R1+0x2f40] ;  /* 0x002f400001147983 */ /* 0x000ede0000300a00 */
[----:B------:R-:W-:-:S03]  /*31cc0*/  NOP ;  /* 0x0000000000007918 */ /* 0x000fc60000000000 */
[----:B------:R-:W-:Y:S04]  /*31cd0*/  STL.64 [R1+0x80], R16 ;  /* 0x0000801001007387 */ /* 0x000fe80000100a00 */
[----:B------:R0:W-:Y:S01]  /*31ce0*/  STL [R1+0x88], R18 ;  /* 0x0000881201007387 */ /* 0x0001e20000100800 */
[----:B------:R-:W-:-:S03]  /*31cf0*/  MOV R3, R19 ;  /* 0x0000001300037202 */ /* 0x000fc60000000f00 */
[----:B0-----:R-:W2:Y:S04]  /*31d00*/  LDL.LU.64 R18, [R1+0x2f38] ;  /* 0x002f380001127983 */ /* 0x001ea80000300a00 */
[----:B------:R-:W4:Y:S04]  /*31d10*/  LDL.LU.64 R16, [R1+0x2f30] ;  /* 0x002f300001107983 */ /* 0x000f280000300a00 */
[----:B------:R0:W-:Y:S04]  /*31d20*/  STL.64 [R1+0x2ef8], R14 ;  /* 0x002ef80e01007387 */ /* 0x0001e80000100a00 */
[----:B0-----:R-:W3:Y:S01]  /*31d30*/  LDL.LU R15, [R1+0x140] ;  /* 0x00014000010f7983 */ /* 0x001ee20000300800 */
[----:B------:R-:W-:-:S03]  /*31d40*/  MOV R11, R2 ;  /* 0x00000002000b7202 */ /* 0x000fc60000000f00 */
[----:B------:R-:W-:Y:S04]  /*31d50*/  STL.64 [R1+0x2ef0], R12 ;  /* 0x002ef00c01007387 */ /* 0x000fe80000100a00 */
[----:B--2---:R-:W-:Y:S01]  /*31d60*/  STL.64 [R1+0x2f08], R18 ;  /* 0x002f081201007387 */ /* 0x004fe20000100a00 */
[-C--:B----4-:R-:W-:Y:S06]  /*31d70*/  HMMA.16816.F32 R8, R16, R6.reuse, R8 ;  /* 0x000000061008723c */ /* 0x090fec0000001808 */
[----:B------:R-:W-:Y:S04]  /*31d80*/  STL.64 [R1+0x2f00], R16 ;  /* 0x002f001001007387 */ /* 0x000fe80000100a00 */
[----:B---3--:R-:W0:Y:S01]  /*31d90*/  LDSM.16.M88.4 R16, [R15+UR6+0x380] ;  /* 0x000380060f10783b */ /* 0x008e220008000200 */
[----:B------:R-:W-:-:S12]  /*31da0*/  HMMA.16816.F32 R4, R20, R6, R24 ;  /* 0x000000061404723c */ /* 0x000fd80000001818 */
[----:B------:R1:W-:Y:S04]  /*31db0*/  STL.64 [R1+0x2e80], R10 ;  /* 0x002e800a01007387 */ /* 0x0003e80000100a00 */
[----:B------:R-:W-:Y:S01]  /*31dc0*/  STL.64 [R1+0x2e78], R8 ;  /* 0x002e780801007387 */ /* 0x000fe20000100a00 */
[----:B0-----:R-:W-:-:S03]  /*31dd0*/  MOV R2, R17 ;  /* 0x0000001100027202 */ /* 0x001fc60000000f00 */
[----:B------:R-:W-:Y:S04]  /*31de0*/  STL [R1+0x120], R16 ;  /* 0x0001201001007387 */ /* 0x000fe80000100800 */
[----:B------:R-:W-:Y:S01]  /*31df0*/  STL.64 [R1+0x128], R18 ;  /* 0x0001281201007387 */ /* 0x000fe20000100a00 */
[----:B-1----:R-:W-:-:S03]  /*31e00*/  MOV R11, R3 ;  /* 0x00000003000b7202 */ /* 0x002fc60000000f00 */
[----:B------:R-:W0:Y:S04]  /*31e10*/  LDSM.16.M88.4 R16, [R15+UR6+0x10380] ;  /* 0x010380060f10783b */ /* 0x000e280008000200 */
[----:B------:R-:W-:Y:S04]  /*31e20*/  STL [R1+0x2e4c], R2 ;  /* 0x002e4c0201007387 */ /* 0x000fe80000100800 */
[----:B------:R-:W-:Y:S04]  /*31e30*/  STL.64 [R1+0x2eb0], R22 ;  /* 0x002eb01601007387 */ /* 0x000fe80000100a00 */
[----:B------:R1:W-:Y:S04]  /*31e40*/  STL.64 [R1+0x2ea8], R20 ;  /* 0x002ea81401007387 */ /* 0x0003e80000100a00 */
[----:B------:R-:W2:Y:S04]  /*31e50*/  LDSM.16.M88.4 R12, [R15+UR6+0x18380] ;  /* 0x018380060f0c783b */ /* 0x000ea80008000200 */
[----:B-1----:R-:W3:Y:S04]  /*31e60*/  LDL.LU.64 R20, [R1+0xf0] ;  /* 0x0000f00001147983 */ /* 0x002ee80000300a00 */
[----:B------:R-:W4:Y:S04]  /*31e70*/  LDL.LU.64 R22, [R1+0xf8] ;  /* 0x0000f80001167983 */ /* 0x000f280000300a00 */
[----:B------:R-:W2:Y:S04]  /*31e80*/  LDL.LU R8, [R1+0x80] ;  /* 0x0000800001087983 */ /* 0x000ea80000300800 */
[----:B------:R-:W2:Y:S04]  /*31e90*/  LDL.LU R9, [R1+0x84] ;  /* 0x0000840001097983 */ /* 0x000ea80000300800 */
[----:B------:R-:W3:Y:S04]  /*31ea0*/  LDL.LU R10, [R1+0x88] ;  /* 0x00008800010a7983 */ /* 0x000ee80000300800 */
[----:B------:R-:W4:Y:S04]  /*31eb0*/  LDL.LU R3, [R1+0x2f2c] ;  /* 0x002f2c0001037983 */ /* 0x000f280000300800 */
[----:B---3--:R1:W-:Y:S04]  /*31ec0*/  STL.64 [R1+0x2e90], R10 ;  /* 0x002e900a01007387 */ /* 0x0083e80000100a00 */
[----:B--2---:R-:W-:Y:S04]  /*31ed0*/  STL.64 [R1+0x2e88], R8 ;  /* 0x002e880801007387 */ /* 0x004fe80000100a00 */
[----:B-1----:R-:W2:Y:S04]  /*31ee0*/  LDL.LU R10, [R1+0xd8] ;  /* 0x0000d800010a7983 */ /* 0x002ea80000300800 */
[----:B------:R-:W2:Y:S04]  /*31ef0*/  LDL.LU R11, [R1+0xdc] ;  /* 0x0000dc00010b7983 */ /* 0x000ea80000300800 */
[----:B------:R-:W3:Y:S04]  /*31f00*/  LDL.LU R24, [R1+0x40] ;  /* 0x0000400001187983 */ /* 0x000ee80000300800 */
[----:B------:R-:W3:Y:S04]  /*31f10*/  LDL.LU R25, [R1+0x44] ;  /* 0x0000440001197983 */ /* 0x000ee80000300800 */
[----:B------:R-:W3:Y:S04]  /*31f20*/  LDL.LU R26, [R1+0x48] ;  /* 0x00004800011a7983 */ /* 0x000ee80000300800 */
[----:B------:R-:W3:Y:S04]  /*31f30*/  LDL.LU R27, [R1+0x4c] ;  /* 0x00004c00011b7983 */ /* 0x000ee80000300800 */
[----:B------:R-:W2:Y:S04]  /*31f40*/  LDL R2, [R1+0x144] ;  /* 0x0001440001027983 */ /* 0x000ea80000100800 */
[----:B------:R-:W-:Y:S04]  /*31f50*/  STL.64 [R1+0x2e70], R6 ;  /* 0x002e700601007387 */ /* 0x000fe80000100a00 */
[----:B------:R1:W-:Y:S04]  /*31f60*/  STL.64 [R1+0x2e68], R4 ;  /* 0x002e680401007387 */ /* 0x0003e80000100a00 */
[----:B-1----:R-:W4:Y:S04]  /*31f70*/  LDL.LU.64 R4, [R1+0x10] ;  /* 0x0000100001047983 */ /* 0x002f280000300a00 */
[----:B------:R-:W3:Y:S04]  /*31f80*/  LDL.LU.64 R6, [R1+0x18] ;  /* 0x0000180001067983 */ /* 0x000ee80000300a00 */
[----:B---3--:R-:W-:Y:S04]  /*31f90*/  STL.64 [R1+0x2ea0], R6 ;  /* 0x002ea00601007387 */ /* 0x008fe80000100a00 */
[----:B----4-:R1:W-:Y:S04]  /*31fa0*/  STL.64 [R1+0x2e98], R4 ;  /* 0x002e980401007387 */ /* 0x0103e80000100a00 */
[----:B-1----:R-:W3:Y:S01]  /*31fb0*/  LDL.LU R4, [R1+0x90] ;  /* 0x0000900001047983 */ /* 0x002ee20000300800 */
[----:B------:R-:W-:-:S02]  /*31fc0*/  MOV R6, R29 ;  /* 0x0000001d00067202 */ /* 0x000fc40000000f00 */
[----:B------:R-:W-:Y:S01]  /*31fd0*/  MOV R7, R28 ;  /* 0x0000001c00077202 */ /* 0x000fe20000000f00 */
[----:B------:R-:W-:Y:S02]  /*31fe0*/  IMAD.MOV.U32 R5, RZ, RZ, R0 ;  /* 0x000000ffff057224 */ /* 0x000fe400078e0000 */
[----:B------:R-:W4:Y:S04]  /*31ff0*/  LDL.LU R0, [R1+0x2f28] ;  /* 0x002f280001007983 */ /* 0x000f280000300800 */
[----:B------:R-:W2:Y:S04]  /*32000*/  LDL.LU R29, [R1+0x2f24] ;  /* 0x002f2400011d7983 */ /* 0x000ea80000300800 */
[----:B------:R-:W4:Y:S04]  /*32010*/  LDL.LU R28, [R1+0x2f20] ;  /* 0x002f2000011c7983 */ /* 0x000f280000300800 */
[----:B------:R-:W-:Y:S04]  /*32020*/  STL.64 [R1+0x2ec0], R6 ;  /* 0x002ec00601007387 */ /* 0x000fe80000100a00 */
[----:B---3--:R1:W-:Y:S04]  /*32030*/  STL.64 [R1+0x2eb8], R4 ;  /* 0x002eb80401007387 */ /* 0x0083e80000100a00 */
[----:B-1----:R-:W3:Y:S04]  /*32040*/  LDL.LU R4, [R1+0xa0] ;  /* 0x0000a00001047983 */ /* 0x002ee80000300800 */
[----:B------:R-:W3:Y:S04]  /*32050*/  LDL.LU R5, [R1+0xa4] ;  /* 0x0000a40001057983 */ /* 0x000ee80000300800 */
[----:B------:R-:W2:Y:S01]  /*32060*/  LDL.LU R6, [R1+0xa8] ;  /* 0x0000a80001067983 */ /* 0x000ea20000300800 */
[----:B------:R-:W-:-:S03]  /*32070*/  MOV R7, R3 ;  /* 0x0000000300077202 */ /* 0x000fc60000000f00 */
[----:B------:R-:W4:Y:S04]  /*32080*/  LDL.LU R3, [R1+0x2f1c] ;  /* 0x002f1c0001037983 */ /* 0x000f280000300800 */
[----:B--2---:R-:W-:Y:S04]  /*32090*/  STL.64 [R1+0x2ed0], R6 ;  /* 0x002ed00601007387 */ /* 0x004fe80000100a00 */
[----:B---3--:R1:W-:Y:S04]  /*320a0*/  STL.64 [R1+0x2ec8], R4 ;  /* 0x002ec80401007387 */ /* 0x0083e80000100a00 */
[----:B-1----:R-:W2:Y:S01]  /*320b0*/  LDL.LU R4, [R1+0xb0] ;  /* 0x0000b00001047983 */ /* 0x002ea20000300800 */
[----:B------:R-:W-:Y:S01]  /*320c0*/  IMAD.MOV.U32 R6, RZ, RZ, R29 ;  /* 0x000000ffff067224 */ /* 0x000fe200078e001d */
[----:B----4-:R-:W-:-:S02]  /*320d0*/  MOV R7, R0 ;  /* 0x0000000000077202 */ /* 0x010fc40000000f00 */
[----:B------:R-:W-:Y:S02]  /*320e0*/  MOV R5, R28 ;  /* 0x0000001c00057202 */ /* 0x000fe40000000f00 */
[----:B------:R-:W3:Y:S04]  /*320f0*/  LDL.LU R28, [R1+0x2f18] ;  /* 0x002f1800011c7983 */ /* 0x000ee80000300800 */
[----:B------:R-:W4:Y:S04]  /*32100*/  LDL.LU R29, [R1+0x2f14] ;  /* 0x002f1400011d7983 */ /* 0x000f280000300800 */
[----:B------:R-:W4:Y:S04]  /*32110*/  LDL.LU R0, [R1+0x2f10] ;  /* 0x002f100001007983 */ /* 0x000f280000300800 */
[----:B------:R-:W-:Y:S04]  /*32120*/  STL.64 [R1+0x2ee0], R6 ;  /* 0x002ee00601007387 */ /* 0x000fe80000100a00 */
[----:B--2---:R1:W-:Y:S04]  /*32130*/  STL.64 [R1+0x2ed8], R4 ;  /* 0x002ed80401007387 */ /* 0x0043e80000100a00 */
[----:B-1----:R-:W2:Y:S04]  /*32140*/  LDL.LU R4, [R1+0x70] ;  /* 0x0000700001047983 */ /* 0x002ea80000300800 */
[----:B------:R-:W2:Y:S04]  /*32150*/  LDL.LU R5, [R1+0x74] ;  /* 0x0000740001057983 */ /* 0x000ea80000300800 */
[----:B------:R-:W2:Y:S04]  /*32160*/  LDL.LU R6, [R1+0x78] ;  /* 0x0000780001067983 */ /* 0x000ea80000300800 */
[----:B------:R-:W2:Y:S04]  /*32170*/  LDL.LU R7, [R1+0x7c] ;  /* 0x00007c0001077983 */ /* 0x000ea80000300800 */
[----:B0-----:R-:W-:Y:S04]  /*32180*/  STL.64 [R1+0x100], R16 ;  /* 0x0001001001007387 */ /* 0x001fe80000100a00 */
[----:B------:R0:W-:Y:S04]  /*32190*/  STL.64 [R1+0x108], R18 ;  /* 0x0001081201007387 */ /* 0x0001e80000100a00 */
[----:B0-----:R-:W2:Y:S04]  /*321a0*/  LDL.LU.64 R18, [R1+0x2f08] ;  /* 0x002f080001127983 */ /* 0x001ea80000300a00 */
[----:B------:R-:W2:Y:S04]  /*321b0*/  LDL.LU.64 R16, [R1+0x2f00] ;  /* 0x002f000001107983 */ /* 0x000ea80000300a00 */
[----:B------:R-:W-:Y:S04]  /*321c0*/  STL.64 [R1+0x110], R12 ;  /* 0x0001100c01007387 */ /* 0x000fe80000100a00 */
[----:B------:R0:W-:Y:S04]  /*321d0*/  STL.64 [R1+0x118], R14 ;  /* 0x0001180e01007387 */ /* 0x0001e80000100a00 */
[----:B0-----:R-:W4:Y:S04]  /*321e0*/  LDL.LU.64 R14, [R1+0x2ef8] ;  /* 0x002ef800010e7983 */ /* 0x001f280000300a00 */
[----:B------:R-:W4:Y:S04]  /*321f0*/  LDL.LU.64 R12, [R1+0x2ef0] ;  /* 0x002ef000010c7983 */ /* 0x000f280000300a00 */
[----:B---3--:R-:W-:Y:S01]  /*32200*/  STL [R1+0x2c60], R28 ;  /* 0x002c601c01007387 */ /* 0x008fe20000100800 */
[----:B----4-:R-:W-:Y:S03]  /*32210*/  HMMA.16816.F32 R12, R12, R20, R24 ;  /* 0x000000140c0c723c */ /* 0x010fe60000001818 */
[----:B------:R-:W0:-:S15]  /*32220*/  LDSM.16.MT88.4 R24, [R2+UR6+0x27400] ;  /* 0x027400060218783b */ /* 0x000e1e0008004200 */
[----:B------:R-:W-:-:S05]  /*32230*/  NOP ;  /* 0x0000000000007918 */ /* 0x000fca0000000000 */
[----:B------:R-:W-:Y:S04]  /*32240*/  STL [R1+0x2e64], R14 ;  /* 0x002e640e01007387 */ /* 0x000fe80000100800 */
[----:B------:R-:W-:Y:S04]  /*32250*/  STL [R1+0x2e60], R15 ;  /* 0x002e600f01007387 */ /* 0x000fe80000100800 */
[----:B0-----:R-:W-:Y:S04]  /*32260*/  STL.64 [R1], R24 ;  /* 0x0000001801007387 */ /* 0x001fe80000100a00 */
[----:B------:R-:W-:Y:S04]  /*32270*/  STL.64 [R1+0x8], R26 ;  /* 0x0000081a01007387 */ /* 0x000fe80000100a00 */
[----:B------:R0:W1:Y:S01]  /*32280*/  LDSM.16.MT88.4 R24, [R3+UR6+0x27400] ;  /* 0x027400060318783b */ /* 0x0000620008004200 */
[C---:B--2---:R-:W-:Y:S03]  /*32290*/  HMMA.16816.F32 R4, R16.reuse, R10, R4 ;  /* 0x0000000a1004723c */ /* 0x044fe60000001804 */
[----:B0-----:R-:W2:Y:S04]  /*322a0*/  LDL.LU R3, [R1+0x2ee8] ;  /* 0x002ee80001037983 */ /* 0x001ea80000300800 */
[----:B-1----:R0:W-:Y:S04]  /*322b0*/  STL.64 [R1+0x2dd0], R26 ;  /* 0x002dd01a01007387 */ /* 0x0021e80000100a00 */
[----:B------:R-:W-:Y:S04]  /*322c0*/  STL.64 [R1+0x2dc8], R24 ;  /* 0x002dc81801007387 */ /* 0x000fe80000100a00 */
[----:B0-----:R-:W3:Y:S04]  /*322d0*/  LDL.LU R26, [R1+0xc8] ;  /* 0x0000c800011a7983 */ /* 0x001ee80000300800 */
[----:B------:R-:W3:Y:S04]  /*322e0*/  LDL.LU R27, [R1+0xcc] ;  /* 0x0000cc00011b7983 */ /* 0x000ee80000300800 */
[----:B------:R-:W-:Y:S04]  /*322f0*/  STL [R1+0x2dc0], R29 ;  /* 0x002dc01d01007387 */ /* 0x000fe80000100800 */
[----:B------:R-:W-:Y:S04]  /*32300*/  STL [R1+0x2dbc], R0 ;  /* 0x002dbc0001007387 */ /* 0x000fe80000100800 */
[----:B------:R-:W-:Y:S04]  /*32310*/  STL.64 [R1+0x70], R4 ;  /* 0x0000700401007387 */ /* 0x000fe80000100a00 */
[----:B------:R0:W-:Y:S04]  /*32320*/  STL.64 [R1+0x78], R6 ;  /* 0x0000780601007387 */ /* 0x0001e80000100a00 */
[----:B0-----:R-:W3:Y:S04]  /*32330*/  LDL.LU.64 R6, [R1+0x2ee0] ;  /* 0x002ee00001067983 */ /* 0x001ee80000300a00 */
[----:B------:R-:W3:Y:S02]  /*32340*/  LDL.LU.64 R4, [R1+0x2ed8] ;  /* 0x002ed80001047983 */ /* 0x000ee40000300a00 */
[----:B---3--:R-:W-:-:S15]  /*32350*/  HMMA.16816.F32 R4, R16, R26, R4 ;  /* 0x0000001a1004723c */ /* 0x008fde0000001804 */
[----:B------:R-:W-:-:S08]  /*32360*/  NOP ;  /* 0x0000000000007918 */ /* 0x000fd00000000000 */
[----:B------:R-:W-:Y:S04]  /*32370*/  STL.64 [R1+0xb0], R4 ;  /* 0x0000b00401007387 */ /* 0x000fe80000100a00 */
[----:B------:R0:W-:Y:S01]  /*32380*/  STL [R1+0xb8], R6 ;  /* 0x0000b80601007387 */ /* 0x0001e20000100800 */
[----:B------:R-:W-:-:S03]  /*32390*/  MOV R2, R7 ;  /* 0x0000000700027202 */ /* 0x000fc60000000f00 */
[----:B0-----:R-:W3:Y:S04]  /*323a0*/  LDL.LU.64 R6, [R1+0x2ed0] ;  /* 0x002ed00001067983 */ /* 0x001ee80000300a00 */
[----:B------:R-:W3:Y:S04]  /*323b0*/  LDL.LU.64 R4, [R1+0x2ec8] ;  /* 0x002ec80001047983 */ /* 0x000ee80000300a00 */
[----:B------:R-:W-:Y:S01]  /*323c0*/  STL [R1+0x2e50], R2 ;  /* 0x002e500201007387 */ /* 0x000fe20000100800 */
[----:B------:R-:W-:Y:S02]  /*323d0*/  MOV R14, R22 ;  /* 0x00000016000e7202 */ /* 0x000fe40000000f00 */
[----:B------:R-:W-:Y:S01]  /*323e0*/  MOV R15, R23 ;  /* 0x00000017000f7202 */ /* 0x000fe20000000f00 */
[----:B---3--:R-:W-:Y:S01]  /*323f0*/  HMMA.16816.F32 R16, R16, R22, R4 ;  /* 0x000000161010723c */ /* 0x008fe20000001804 */
[----:B------:R-:W3:Y:S04]  /*32400*/  LDL.LU.64 R6, [R1+0x2ec0] ;  /* 0x002ec00001067983 */ /* 0x000ee80000300a00 */
[----:B------:R-:W3:-:S15]  /*32410*/  LDL.LU.64 R4, [R1+0x2eb8] ;  /* 0x002eb80001047983 */ /* 0x000ede0000300a00 */
[----:B------:R-:W-:-:S03]  /*32420*/  NOP ;  /* 0x0000000000007918 */ /* 0x000fc60000000000 */
[----:B------:R0:W-:Y:S04]  /*32430*/  STL.64 [R1+0x60], R16 ;  /* 0x0000601001007387 */ /* 0x0001e80000100a00 */
[----:B------:R-:W-:Y:S04]  /*32440*/  STL.64 [R1+0x68], R18 ;  /* 0x0000681201007387 */ /* 0x000fe80000100a00 */
[----:B------:R-:W3:Y:S04]  /*32450*/  LDL.LU.64 R22, [R1+0x2eb0] ;  /* 0x002eb00001167983 */ /* 0x000ee80000300a00 */
[----:B------:R-:W3:Y:S04]  /*32460*/  LDL.LU.64 R20, [R1+0x2ea8] ;  /* 0x002ea80001147983 */ /* 0x000ee80000300a00 */
[----:B0-----:R-:W4:Y:S01]  /*32470*/  LDL.LU R16, [R1+0xe0] ;  /* 0x0000e00001107983 */ /* 0x001f220000300800 */
[----:B---3--:R-:W-:Y:S03]  /*32480*/  HMMA.16816.F32 R8, R20, R10, R4 ;  /* 0x0000000a1408723c */ /* 0x008fe60000001804 */
[----:B------:R-:W3:Y:S04]  /*32490*/  LDL.LU.64 R6, [R1+0x2ea0] ;  /* 0x002ea00001067983 */ /* 0x000ee80000300a00 */
[----:B------:R-:W4:-:S15]  /*324a0*/  LDL.LU.64 R4, [R1+0x2e98] ;  /* 0x002e980001047983 */ /* 0x000f1e0000300a00 */
[----:B------:R-:W-:-:S01]  /*324b0*/  NOP ;  /* 0x0000000000007918 */ /* 0x000fc20000000000 */
[----:B------:R0:W-:Y:S01]  /*324c0*/  STL [R1+0x50], R8 ;  /* 0x0000500801007387 */ /* 0x0001e20000100800 */
[----:B------:R-:W-:Y:S02]  /*324d0*/  MOV R28, R10 ;  /* 0x0000000a001c7202 */ /* 0x000fe40000000f00 */
[----:B------:R-:W-:Y:S02]  /*324e0*/  MOV R0, R11 ;  /* 0x0000000b00007202 */ /* 0x000fe40000000f00 */
[----:B------:R-:W-:Y:S01]  /*324f0*/  MOV R29, R9 ;  /* 0x00000009001d7202 */ /* 0x000fe20000000f00 */
[----:B------:R-:W3:Y:S04]  /*32500*/  LDL.LU.64 R10, [R1+0x2e90] ;  /* 0x002e9000010a7983 */ /* 0x000ee80000300a00 */
[----:B0-----:R-:W3:Y:S04]  /*32510*/  LDL.LU.64 R8, [R1+0x2e88] ;  /* 0x002e880001087983 */ /* 0x001ee80000300a00 */
[----:B------:R-:W-:Y:S04]  /*32520*/  STL [R1+0x2e5c], R0 ;  /* 0x002e5c0001007387 */ /* 0x000fe80000100800 */
[----:B------:R-:W-:Y:S04]  /*32530*/  STL [R1+0x2e58], R28 ;  /* 0x002e581c01007387 */ /* 0x000fe80000100800 */
[----:B------:R0:W-:Y:S01]  /*32540*/  STL [R1+0x2e54], R29 ;  /* 0x002e541d01007387 */ /* 0x0001e20000100800 */
[----:B--2---:R-:W-:Y:S01]  /*32550*/  IMAD.MOV.U32 R17, RZ, RZ, R3 ;  /* 0x000000ffff117224 */ /* 0x004fe200078e0003 */
[----:B---3--:R-:W-:Y:S02]  /*32560*/  HMMA.16816.F32 R24, R20, R26, R8 ;  /* 0x0000001a1418723c */ /* 0x008fe40000001808 */
[----:B------:R-:W2:Y:S04]  /*32570*/  LDL.LU.64 R10, [R1+0x2e80] ;  /* 0x002e8000010a7983 */ /* 0x000ea80000300a00 */
[----:B------:R-:W2:Y:S01]  /*32580*/  LDL.LU.64 R8, [R1+0x2e78] ;  /* 0x002e780001087983 */ /* 0x000ea20000300a00 */
[----:B0-----:R-:W-:-:S15]  /*32590*/  MOV R29, R6 ;  /* 0x00000006001d7202 */ /* 0x001fde0000000f00 */
[----:B------:R-:W-:-:S01]  /*325a0*/  NOP ;  /* 0x0000000000007918 */ /* 0x000fc20000000000 */
[----:B------:R-:W-:Y:S04]  /*325b0*/  STL [R1+0x44], R25 ;  /* 0x0000441901007387 */ /* 0x000fe80000100800 */
[----:B------:R2:W-:Y:S01]  /*325c0*/  STL.64 [R1+0x48], R26 ;  /* 0x0000481a01007387 */ /* 0x0005e20000100a00 */
[----:B------:R-:W-:Y:S02]  /*325d0*/  MOV R3, R24 ;  /* 0x0000001800037202 */ /* 0x000fe40000000f00 */
[----:B------:R-:W-:Y:S01]  /*325e0*/  MOV R2, R7 ;  /* 0x0000000700027202 */ /* 0x000fe20000000f00 */
[----:B----4-:R-:W-:Y:S01]  /*325f0*/  IMAD.MOV.U32 R0, RZ, RZ, R4 ;  /* 0x000000ffff007224 */ /* 0x010fe200078e0004 */
[----:B------:R-:W-:Y:S01]  /*32600*/  MOV R28, R5 ;  /* 0x00000005001c7202 */ /* 0x000fe20000000f00 */
[-C--:B--2---:R-:W-:Y:S01]  /*32610*/  HMMA.16816.F32 R24, R4, R16.reuse, R8 ;  /* 0x000000100418723c */ /* 0x084fe20000001808 */
[----:B------:R-:W2:Y:S04]  /*32620*/  LDL.LU.64 R6, [R1+0x2e70] ;  /* 0x002e700001067983 */ /* 0x000ea80000300a00 */
[----:B------:R-:W2:Y:S02]  /*32630*/  LDL.LU.64 R4, [R1+0x2e68] ;  /* 0x002e680001047983 */ /* 0x000ea40000300a00 */
[----:B------:R-:W-:Y:S01]  /*32640*/  MOV R10, R14 ;  /* 0x0000000e000a7202 */ /* 0x000fe20000000f00 */
[----:B------:R-:W-:Y:S01]  /*32650*/  IMAD.MOV.U32 R11, RZ, RZ, R15 ;  /* 0x000000ffff0b7224 */ /* 0x000fe200078e000f */
[----:B------:R-:W3:Y:S04]  /*32660*/  LDL.LU R14, [R1+0x2e64] ;  /* 0x002e6400010e7983 */ /* 0x000ee80000300800 */
[----:B------:R-:W3:Y:S10]  /*32670*/  LDL.LU R15, [R1+0x2e60] ;  /* 0x002e6000010f7983 */ /* 0x000ef40000300800 */
[----:B------:R-:W-:Y:S04]  /*32680*/  STL.64 [R1+0x2de0], R26 ;  /* 0x002de01a01007387 */ /* 0x000fe80000100a00 */
[----:B------:R0:W-:Y:S04]  /*32690*/  STL.64 [R1+0x2dd8], R24 ;  /* 0x002dd81801007387 */ /* 0x0001e80000100a00 */
[----:B0-----:R-:W2:Y:S04]  /*326a0*/  LDL.LU.64 R24, [R1+0x20] ;  /* 0x0000200001187983 */ /* 0x001ea80000300a00 */
[----:B------:R-:W2:Y:S02]  /*326b0*/  LDL.LU.64 R26, [R1+0x28] ;  /* 0x00002800011a7983 */ /* 0x000ea40000300a00 */
[----:B--2---:R-:W-:Y:S06]  /*326c0*/  HMMA.16816.F32 R16, R24, R16, R4 ;  /* 0x000000101810723c */ /* 0x004fec0000001804 */
[----:B------:R-:W-:Y:S04]  /*326d0*/  STL.64 [R1+0x2e28], R26 ;  /* 0x002e281a01007387 */ /* 0x000fe80000100a00 */
[----:B------:R-:W-:Y:S01]  /*326e0*/  STL.64 [R1+0x2e20], R24 ;  /* 0x002e201801007387 */ /* 0x000fe20000100a00 */
[----:B---3--:R-:W-:-:S12]  /*326f0*/  HMMA.16816.F32 R20, R20, R10, R12 ;  /* 0x0000000a1414723c */ /* 0x008fd8000000180c */
[----:B------:R-:W-:Y:S04]  /*32700*/  STL.64 [R1+0x2df0], R18 ;  /* 0x002df01201007387 */ /* 0x000fe80000100a00 */
[----:B------:R0:W-:Y:S04]  /*32710*/  STL.64 [R1+0x2de8], R16 ;  /* 0x002de81001007387 */ /* 0x0001e80000100a00 */
[----:B0-----:R-:W2:Y:S04]  /*32720*/  LDL.LU R16, [R1+0x100] ;  /* 0x0001000001107983 */ /* 0x001ea80000300800 */
[----:B------:R-:W2:Y:S04]  /*32730*/  LDL.LU R17, [R1+0x104] ;  /* 0x0001040001117983 */ /* 0x000ea80000300800 */
[----:B------:R-:W3:Y:S04]  /*32740*/  LDL.LU R8, [R1+0x70] ;  /* 0x0000700001087983 */ /* 0x000ee80000300800 */
[----:B------:R-:W3:Y:S04]  /*32750*/  LDL.LU R9, [R1+0x74] ;  /* 0x0000740001097983 */ /* 0x000ee80000300800 */
[----:B------:R-:W3:Y:S04]  /*32760*/  LDL.LU R10, [R1+0x78] ;  /* 0x00007800010a7983 */ /* 0x000ee80000300800 */
[----:B------:R-:W3:Y:S04]  /*32770*/  LDL.LU R11, [R1+0x7c] ;  /* 0x00007c00010b7983 */ /* 0x000ee80000300800 */
[----:B------:R-:W4:Y:S04]  /*32780*/  LDL.LU R15, [R1+0x144] ;  /* 0x00014400010f7983 */ /* 0x000f280000300800 */
[----:B------:R-:W-:Y:S04]  /*32790*/  STL [R1+0x2db8], R20 ;  /* 0x002db81401007387 */ /* 0x000fe80000100800 */
[----:B------:R-:W-:Y:S04]  /*327a0*/  STL [R1+0x2db4], R21 ;  /* 0x002db41501007387 */ /* 0x000fe80000100800 */
[----:B------:R-:W-:Y:S04]  /*327b0*/  STL [R1+0x2db0], R22 ;  /* 0x002db01601007387 */ /* 0x000fe80000100800 */
[----:B------:R-:W-:Y:S01]  /*327c0*/  STL [R1+0x2dac], R23 ;  /* 0x002dac1701007387 */ /* 0x000fe20000100800 */
[----:B------:R-:W-:-:S02]  /*327d0*/  MOV R12, R0 ;  /* 0x00000000000c7202 */ /* 0x000fc40000000f00 */
[----:B------:R-:W-:Y:S02]  /*327e0*/  MOV R13, R28 ;  /* 0x0000001c000d7202 */ /* 0x000fe40000000f00 */
[----:B------:R-:W-:Y:S01]  /*327f0*/  MOV R14, R29 ;  /* 0x0000001d000e7202 */ /* 0x000fe20000000f00 */
[----:B----4-:R-:W-:Y:S04]  /*32800*/  STL [R1+0x2e30], R15 ;  /* 0x002e300f01007387 */ /* 0x010fe80000100800 */
[----:B------:R-:W4:Y:S04]  /*32810*/  LDL.LU R0, [R1+0x2e5c] ;  /* 0x002e5c0001007983 */ /* 0x000f280000300800 */
[----:B------:R0:W1:Y:S04]  /*32820*/  LDSM.16.MT88.4 R4, [R15+UR6+0x27800] ;  /* 0x027800060f04783b */ /* 0x0000680008004200 */
[----:B------:R-:W4:Y:S04]  /*32830*/  LDL.LU R28, [R1+0x2e58] ;  /* 0x002e5800011c7983 */ /* 0x000f280000300800 */
[----:B------:R-:W4:Y:S01]  /*32840*/  LDL.LU R29, [R1+0x2e54] ;  /* 0x002e5400011d7983 */ /* 0x000f220000300800 */
[----:B0-----:R-:W-:-:S03]  /*32850*/  MOV R15, R2 ;  /* 0x00000002000f7202 */ /* 0x001fc60000000f00 */
[----:B------:R-:W2:Y:S04]  /*32860*/  LDL.LU R2, [R1+0x2e50] ;  /* 0x002e500001027983 */ /* 0x000ea80000300800 */
[----:B-1----:R-:W-:Y:S04]  /*32870*/  STL.64 [R1+0x2d68], R6 ;  /* 0x002d680601007387 */ /* 0x002fe80000100a00 */
[----:B------:R0:W-:Y:S04]  /*32880*/  STL.64 [R1+0x2d60], R4 ;  /* 0x002d600401007387 */ /* 0x0001e80000100a00 */
[----:B0-----:R-:W3:Y:S04]  /*32890*/  LDL.LU R4, [R1] ;  /* 0x0000000001047983 */ /* 0x001ee80000300800 */
[----:B------:R-:W3:Y:S04]  /*328a0*/  LDL.LU R5, [R1+0x4] ;  /* 0x0000040001057983 */ /* 0x000ee80000300800 */
[----:B------:R-:W4:Y:S04]  /*328b0*/  LDL.LU R6, [R1+0x8] ;  /* 0x0000080001067983 */ /* 0x000f280000300800 */
[----:B------:R-:W4:Y:S04]  /*328c0*/  LDL.LU R7, [R1+0xc] ;  /* 0x00000c0001077983 */ /* 0x000f280000300800 */
[----:B------:R-:W3:Y:S04]  /*328d0*/  LDL.LU R20, [R1+0xb0] ;  /* 0x0000b00001147983 */ /* 0x000ee80000300800 */
[----:B------:R-:W3:Y:S04]  /*328e0*/  LDL.LU R21, [R1+0xb4] ;  /* 0x0000b40001157983 */ /* 0x000ee80000300800 */
[----:B------:R-:W3:Y:S01]  /*328f0*/  LDL.LU R22, [R1+0xb8] ;  /* 0x0000b80001167983 */ /* 0x000ee20000300800 */
[----:B--2---:R-:W-:-:S03]  /*32900*/  IMAD.MOV.U32 R23, RZ, RZ, R2 ;  /* 0x000000ffff177224 */ /* 0x004fc600078e0002 */
[----:B------:R-:W2:Y:S04]  /*32910*/  LDL.LU R2, [R1+0x2e4c] ;  /* 0x002e4c0001027983 */ /* 0x000ea80000300800 */
[----:B------:R-:W4:Y:S04]  /*32920*/  LDL.LU.64 R24, [R1+0x110] ;  /* 0x0001100001187983 */ /* 0x000f280000300a00 */
[----:B----4-:R-:W-:Y:S04]  /*32930*/  STL.64 [R1+0x2e40], R24 ;  /* 0x002e401801007387 */ /* 0x010fe80000100a00 */
[----:B------:R-:W-:Y:S04]  /*32940*/  STL.64 [R1+0x2e00], R6 ;  /* 0x002e000601007387 */ /* 0x000fe80000100a00 */
[----:B---3--:R0:W-:Y:S02]  /*32950*/  STL.64 [R1+0x2df8], R4 ;  /* 0x002df80401007387 */ /* 0x0081e40000100a00 */
[----:B0-----:R-:W-:-:S02]  /*32960*/  MOV R4, R3 ;  /* 0x0000000300047202 */ /* 0x001fc40000000f00 */
[----:B------:R-:W3:Y:S04]  /*32970*/  LDL.LU R3, [R1+0x2e48] ;  /* 0x002e480001037983 */ /* 0x000ee80000300800 */
[----:B------:R-:W4:Y:S04]  /*32980*/  LDL.LU R5, [R1+0x44] ;  /* 0x0000440001057983 */ /* 0x000f280000300800 */
[----:B------:R-:W2:Y:S04]  /*32990*/  LDL.LU R6, [R1+0x48] ;  /* 0x0000480001067983 */ /* 0x000ea80000300800 */
[----:B------:R-:W2:Y:S04]  /*329a0*/  LDL.LU R7, [R1+0x4c] ;  /* 0x00004c0001077983 */ /* 0x000ea80000300800 */
[----:B---3--:R-:W0:Y:S04]  /*329b0*/  LDSM.16.M88.4 R24, [R3+UR6+0x8380] ;  /* 0x008380060318783b */ /* 0x008e280008000200 */
[----:B--2---:R-:W-:Y:S04]  /*329c0*/  STL.64 [R1+0x2e10], R6 ;  /* 0x002e100601007387 */ /* 0x004fe80000100a00 */
[----:B----4-:R1:W-:Y:S04]  /*329d0*/  STL.64 [R1+0x2e08], R4 ;  /* 0x002e080401007387 */ /* 0x0103e80000100a00 */
[----:B-1----:R-:W2:Y:S01]  /*329e0*/  LDL.LU R4, [R1+0x120] ;  /* 0x0001200001047983 */ /* 0x002ea20000300800 */
[----:B------:R-:W-:-:S02]  /*329f0*/  MOV R5, R2 ;  /* 0x0000000200057202 */ /* 0x000fc40000000f00 */
[----:B0-----:R-:W-:Y:S01]  /*32a00*/  MOV R2, R27 ;  /* 0x0000001b00027202 */ /* 0x001fe20000000f00 */
[----:B------:R-:W-:Y:S04]  /*32a10*/  STL.64 [R1+0xd0], R24 ;  /* 0x0000d01801007387 */ /* 0x000fe80000100a00 */
[----:B------:R-:W-:Y:S04]  /*32a20*/  STL [R1+0xd8], R26 ;  /* 0x0000d81a01007387 */ /* 0x000fe80000100800 */
[----:B------:R0:W-:Y:S04]  /*32a30*/  STL [R1+0x2cd8], R2 ;  /* 0x002cd80201007387 */ /* 0x0001e80000100800 */
[----:B0-----:R-:W3:Y:S01]  /*32a40*/  LDL.LU R2, [R1+0x148] ;  /* 0x0001480001027983 */ /* 0x001ee20000300800 */
[----:B--2---:R-:W-:Y:S06]  /*32a50*/  HMMA.16816.F32 R8, R12, R4, R8 ;  /* 0x000000040c08723c */ /* 0x004fec0000001808 */
[----:B------:R0:W-:Y:S04]  /*32a60*/  STL.64 [R1+0x2e38], R4 ;  /* 0x002e380401007387 */ /* 0x0001e80000100a00 */
[----:B0-----:R-:W2:-:S13]  /*32a70*/  LDL.LU R4, [R1+0x60] ;  /* 0x0000600001047983 */ /* 0x001e9a0000300800 */
[----:B------:R-:W-:Y:S04]  /*32a80*/  STL.64 [R1+0xc0], R8 ;  /* 0x0000c00801007387 */ /* 0x000fe80000100a00 */
[----:B------:R-:W-:Y:S04]  /*32a90*/  STL.64 [R1+0xc8], R10 ;  /* 0x0000c80a01007387 */ /* 0x000fe80000100a00 */
[----:B------:R-:W2:Y:S04]  /*32aa0*/  LDL.LU R5, [R1+0x64] ;  /* 0x0000640001057983 */ /* 0x000ea80000300800 */
[----:B------:R-:W2:Y:S04]  /*32ab0*/  LDL.LU R6, [R1+0x68] ;  /* 0x0000680001067983 */ /* 0x000ea80000300800 */
[----:B------:R-:W2:Y:S04]  /*32ac0*/  LDL.LU R7, [R1+0x6c] ;  /* 0x00006c0001077983 */ /* 0x000ea80000300800 */
[----:B---3--:R-:W0:Y:S04]  /*32ad0*/  LDSM.16.MT88.4 R8, [R2+UR6+0x27800] ;  /* 0x027800060208783b */ /* 0x008e280008004200 */
[----:B------:R-:W-:Y:S04]  /*32ae0*/  STL [R1+0x2da8], R2 ;  /* 0x002da80201007387 */ /* 0x000fe80000100800 */
[----:B0-----:R-:W-:Y:S04]  /*32af0*/  STL [R1+0x2d24], R8 ;  /* 0x002d240801007387 */ /* 0x001fe80000100800 */
[----:B------:R-:W-:Y:S04]  /*32b00*/  STL [R1+0x2d20], R9 ;  /* 0x002d200901007387 */ /* 0x000fe80000100800 */
[----:B------:R0:W-:Y:S04]  /*32b10*/  STL [R1+0x2d1c], R10 ;  /* 0x002d1c0a01007387 */ /* 0x0001e80000100800 */
[----:B------:R1:W-:Y:S04]  /*32b20*/  STL [R1+0x2d18], R11 ;  /* 0x002d180b01007387 */ /* 0x0003e80000100800 */
[----:B0-----:R-:W3:Y:S04]  /*32b30*/  LDL.LU R10, [R1+0xe8] ;  /* 0x0000e800010a7983 */ /* 0x001ee80000300800 */
[----:B-1----:R-:W3:Y:S01]  /*32b40*/  LDL.LU R11, [R1+0xec] ;  /* 0x0000ec00010b7983 */ /* 0x002ee20000300800 */
[----:B------:R-:W-:-:S15]  /*32b50*/  HMMA.16816.F32 R24, R12, R16, R20 ;  /* 0x000000100c18723c */ /* 0x000fde0000001814 */
[----:B------:R-:W-:-:S09]  /*32b60*/  NOP ;  /* 0x0000000000007918 */ /* 0x000fd20000000000 */
[----:B------:R-:W-:Y:S02]  /*32b70*/  MOV R20, R24 ;  /* 0x0000001800147202 */ /* 0x000fe40000000f00 */
[----:B------:R-:W-:Y:S01]  /*32b80*/  MOV R21, R25 ;  /* 0x0000001900157202 */ /* 0x000fe20000000f00 */
[----:B---3--:R-:W-:Y:S04]  /*32b90*/  STL.64 [R1+0x2e18], R10 ;  /* 0x002e180a01007387 */ /* 0x008fe80000100a00 */
[----:B------:R-:W3:Y:S04]  /*32ba0*/  LDL.LU R8, [R1+0x50] ;  /* 0x0000500001087983 */ /* 0x000ee80000300800 */
[----:B------:R-:W2:Y:S01]  /*32bb0*/  LDL.LU.64 R24, [R1+0x2e40] ;  /* 0x002e400001187983 */ /* 0x000ea20000300a00 */
[----:B------:R-:W-:Y:S01]  /*32bc0*/  MOV R22, R26 ;  /* 0x0000001a00167202 */ /* 0x000fe20000000f00 */
[----:B------:R-:W-:Y:S01]  /*32bd0*/  IMAD.MOV.U32 R23, RZ, RZ, R27 ;  /* 0x000000ffff177224 */ /* 0x000fe200078e001b */
[----:B--2---:R-:W-:Y:S01]  /*32be0*/  HMMA.16816.F32 R12, R12, R24, R4 ;  /* 0x000000180c0c723c */ /* 0x004fe20000001804 */
[----:B------:R-:W3:-:S15]  /*32bf0*/  LDL.LU.64 R4, [R1+0x2e38] ;  /* 0x002e380001047983 */ /* 0x000ede0000300a00 */
[----:B------:R-:W-:-:S07]  /*32c00*/  NOP ;  /* 0x0000000000007918 */ /* 0x000fce0000000000 */
[----:B------:R0:W-:Y:S04]  /*32c10*/  STL.64 [R1+0x80], R12 ;  /* 0x0000800c01007387 */ /* 0x0001e80000100a00 */
[----:B------:R1:W-:Y:S01]  /*32c20*/  STL.64 [R1+0x88], R14 ;  /* 0x0000880e01007387 */ /* 0x0003e20000100a00 */
[----:B0-----:R-:W-:-:S03]  /*32c30*/  MOV R13, R24 ;  /* 0x00000018000d7202 */ /* 0x001fc60000000f00 */
[----:B-1----:R-:W2:Y:S01]  /*32c40*/  LDL.LU R15, [R1+0x2e30] ;  /* 0x002e3000010f7983 */ /* 0x002ea20000300800 */
[----:B------:R-:W-:-:S03]  /*32c50*/  MOV R12, R25 ;  /* 0x00000019000c7202 */ /* 0x000fc60000000f00 */
[----:B------:R-:W3:Y:S04]  /*32c60*/  LDL.LU.64 R26, [R1+0x2e28] ;  /* 0x002e2800011a7983 */ /* 0x000ee80000300a00 */
[----:B------:R-:W3:Y:S01]  /*32c70*/  LDL.LU.64 R24, [R1+0x2e20] ;  /* 0x002e200001187983 */ /* 0x000ee20000300a00 */
[----:B------:R-:W-:Y:S01]  /*32c80*/  MOV R9, R29 ;  /* 0x0000001d00097202 */ /* 0x000fe20000000f00 */
[----:B------:R-:W-:Y:S01]  /*32c90*/  IMAD.MOV.U32 R10, RZ, RZ, R28 ;  /* 0x000000ffff0a7224 */ /* 0x000fe200078e001c */
[----:B------:R-:W-:-:S07]  /*32ca0*/  MOV R11, R0 ;  /* 0x00000000000b7202 */ /* 0x000fce0000000f00 */
[----:B---3--:R-:W-:Y:S01]  /*32cb0*/  HMMA.16816.F32 R4, R24, R4, R8 ;  /* 0x000000041804723c */ /* 0x008fe20000001808 */
[----:B------:R-:W3:-:S15]  /*32cc0*/  LDL.LU.64 R10, [R1+0x2e18] ;  /* 0x002e1800010a7983 */ /* 0x000ede0000300a00 */
[----:B------:R-:W-:-:S07]  /*32cd0*/  NOP ;  /* 0x0000000000007918 */ /* 0x000fce0000000000 */
[----:B------:R-:W-:Y:S04]  /*32ce0*/  STL.64 [R1+0xf0], R4 ;  /* 0x0000f00401007387 */ /* 0x000fe80000100a00 */
[----:B------:R0:W-:Y:S01]  /*32cf0*/  STL [R1+0xf8], R6 ;  /* 0x0000f80601007387 */ /* 0x0001e20000100800 */
[----:B------:R-:W-:-:S03]  /*32d00*/  MOV R28, R7 ;  /* 0x00000007001c7202 */ /* 0x000fc60000000f00 */
[----:B0-----:R-:W4:Y:S04]  /*32d10*/  LDL.LU.64 R6, [R1+0x2e10] ;  /* 0x002e100001067983 */ /* 0x001f280000300a00 */
[----:B------:R-:W4:Y:S04]  /*32d20*/  LDL.LU.64 R4, [R1+0x2e08] ;  /* 0x002e080001047983 */ /* 0x000f280000300a00 */
[----:B------:R0:W-:Y:S01]  /*32d30*/  STL [R1+0x2d28], R28 ;  /* 0x002d281c01007387 */ /* 0x0001e20000100800 */
[----:B------:R-:W-:Y:S02]  /*32d40*/  MOV R14, R27 ;  /* 0x0000001b000e7202 */ /* 0x000fe40000000f00 */
[----:B------:R-:W-:Y:S01]  /*32d50*/  MOV R29, R24 ;  /* 0x00000018001d7202 */ /* 0x000fe20000000f00 */
[----:B------:R-:W-:Y:S01]  /*32d60*/  IMAD.MOV.U32 R0, RZ, RZ, R25 ;  /* 0x000000ffff007224 */ /* 0x000fe200078e0019 */
[----:B0-----:R-:W-:Y:S01]  /*32d70*/  MOV R28, R26 ;  /* 0x0000001a001c7202 */ /* 0x001fe20000000f00 */
[----:B----4-:R-:W-:Y:S01]  /*32d80*/  HMMA.16816.F32 R16, R24, R16, R4 ;  /* 0x000000101810723c */ /* 0x010fe20000001804 */
[----:B------:R-:W3:Y:S04]  /*32d90*/  LDL.LU.64 R6, [R1+0x2e00] ;  /* 0x002e000001067983 */ /* 0x000ee80000300a00 */
[----:B------:R-:W3:-:S15]  /*32da0*/  LDL.LU.64 R4, [R1+0x2df8] ;  /* 0x002df80001047983 */ /* 0x000ede0000300a00 */
[----:B------:R-:W-:-:S03]  /*32db0*/  NOP ;  /* 0x0000000000007918 */ /* 0x000fc60000000000 */
[----:B------:R-:W-:Y:S04]  /*32dc0*/  STL.64 [R1+0x70], R16 ;  /* 0x0000701001007387 */ /* 0x000fe80000100a00 */
[----:B------:R0:W-:Y:S04]  /*32dd0*/  STL.64 [R1+0x78], R18 ;  /* 0x0000781201007387 */ /* 0x0001e80000100a00 */
[----:B0-----:R-:W4:Y:S04]  /*32de0*/  LDL.LU.64 R18, [R1+0x2df0] ;  /* 0x002df00001127983 */ /* 0x001f280000300a00 */
[----:B------:R-:W4:Y:S04]  /*32df0*/  LDL.LU.64 R16, [R1+0x2de8] ;  /* 0x002de80001107983 */ /* 0x000f280000300a00 */
[----:B------:R-:W3:Y:S04]  /*32e00*/  LDL.LU.64 R26, [R1+0x2de0] ;  /* 0x002de000011a7983 */ /* 0x000ee80000300a00 */
[----:B------:R-:W3:Y:S02]  /*32e10*/  LDL.LU.64 R24, [R1+0x2dd8] ;  /* 0x002dd80001187983 */ /* 0x000ee40000300a00 */
[----:B---3--:R-:W-:-:S15]  /*32e20*/  HMMA.16816.F32 R24, R4, R10, R24 ;  /* 0x0000000a0418723c */ /* 0x008fde0000001818 */
[----:B------:R-:W-:-:S08]  /*32e30*/  NOP ;  /* 0x0000000000007918 */ /* 0x000fd00000000000 */
[----:B------:R-:W-:Y:S04]  /*32e40*/  STL.64 [R1+0x50], R24 ;  /* 0x0000501801007387 */ /* 0x000fe80000100a00 */
[----:B------:R0:W-:Y:S01]  /*32e50*/  STL [R1+0x58], R26 ;  /* 0x0000581a01007387 */ /* 0x0001e20000100800 */
[----:B------:R-:W-:-:S03]  /*32e60*/  MOV R2, R27 ;  /* 0x0000001b00027202 */ /* 0x000fc60000000f00 */
[----:B0-----:R-:W4:Y:S04]  /*32e70*/  LDL.LU.64 R26, [R1+0x2dd0] ;  /* 0x002dd000011a7983 */ /* 0x001f280000300a00 */
[----:B------:R-:W4:Y:S02]  /*32e80*/  LDL.LU.64 R24, [R1+0x2dc8] ;  /* 0x002dc80001187983 */ /* 0x000f240000300a00 */
[----:B----4-:R-:W-:-:S15]  /*32e90*/  HMMA.16816.F32 R16, R24, R10, R16 ;  /* 0x0000000a1810723c */ /* 0x010fde0000001810 */
[----:B------:R-:W-:-:S09]  /*32ea0*/  NOP ;  /* 0x0000000000007918 */ /* 0x000fd20000000000 */
[----:B------:R-:W-:Y:S01]  /*32eb0*/  MOV R8, R16 ;  /* 0x0000001000087202 */ /* 0x000fe20000000f00 */
[----:B------:R-:W-:Y:S01]  /*32ec0*/  IMAD.MOV.U32 R9, RZ, RZ, R17 ;  /* 0x000000ffff097224 */ /* 0x000fe200078e0011 */
[----:B------:R-:W-:Y:S02]  /*32ed0*/  MOV R16, R29 ;  /* 0x0000001d00107202 */ /* 0x000fe40000000f00 */
[----:B------:R-:W-:Y:S01]  /*32ee0*/  MOV R17, R0 ;  /* 0x0000000000117202 */ /* 0x000fe20000000f00 */
[----:B------:R-:W3:Y:S04]  /*32ef0*/  LDL.LU R29, [R1+0x2dc0] ;  /* 0x002dc000011d7983 */ /* 0x000ee80000300800 */
[----:B------:R-:W4:Y:S04]  /*32f00*/  LDL.LU R0, [R1+0x2dbc] ;  /* 0x002dbc0001007983 */ /* 0x000f280000300800 */
[----:B------:R-:W-:Y:S04]  /*32f10*/  STL.64 [R1+0x2d58], R26 ;  /* 0x002d581a01007387 */ /* 0x000fe80000100a00 */
[----:B------:R-:W-:Y:S04]  /*32f20*/  STL.64 [R1+0x2d50], R24 ;  /* 0x002d501801007387 */ /* 0x000fe80000100a00 */
[----:B------:R-:W0:Y:S01]  /*32f30*/  LDSM.16.M88.4 R24, [R3+UR6+0x380] ;  /* 0x000380060318783b */ /* 0x000e220008000200 */
[----:B------:R-:W-:-:S02]  /*32f40*/  MOV R11, R19 ;  /* 0x00000013000b7202 */ /* 0x000fc40000000f00 */
[----:B------:R-:W-:-:S03]  /*32f50*/  MOV R10, R18 ;  /* 0x00000012000a7202 */ /* 0x000fc60000000f00 */
[----:B------:R-:W-:Y:S04]  /*32f60*/  STL [R1+0x2d38], R11 ;  /* 0x002d380b01007387 */ /* 0x000fe80000100800 */
[----:B------:R-:W-:Y:S04]  /*32f70*/  STL [R1+0x2d34], R8 ;  /* 0x002d340801007387 */ /* 0x000fe80000100800 */
[----:B------:R-:W-:Y:S04]  /*32f80*/  STL [R1+0x2d30], R9 ;  /* 0x002d300901007387 */ /* 0x000fe80000100800 */
[----:B------:R-:W-:Y:S04]  /*32f90*/  STL [R1+0x2d2c], R10 ;  /* 0x002d2c0a01007387 */ /* 0x000fe80000100800 */
[----:B0-----:R-:W-:Y:S04]  /*32fa0*/  STL.64 [R1+0xb0], R24 ;  /* 0x0000b01801007387 */ /* 0x001fe80000100a00 */
[----:B------:R-:W-:Y:S04]  /*32fb0*/  STL.64 [R1+0xb8], R26 ;  /* 0x0000b81a01007387 */ /* 0x000fe80000100a00 */
[----:B------:R-:W0:Y:S04]  /*32fc0*/  LDSM.16.M88.4 R24, [R3+UR6+0x10380] ;  /* 0x010380060318783b */ /* 0x000e280008000200 */
[----:B0-----:R-:W-:Y:S04]  /*32fd0*/  STL.64 [R1+0x60], R24 ;  /* 0x0000601801007387 */ /* 0x001fe80000100a00 */
[----:B------:R-:W-:Y:S04]  /*32fe0*/  STL.64 [R1+0x68], R26 ;  /* 0x0000681a01007387 */ /* 0x000fe80000100a00 */
[----:B------:R-:W0:Y:S04]  /*32ff0*/  LDSM.16.M88.4 R24, [R3+UR6+0x18380] ;  /* 0x018380060318783b */ /* 0x000e280008000200 */
[----:B0-----:R0:W-:Y:S04]  /*33000*/  STL.64 [R1+0xa0], R24 ;  /* 0x0000a01801007387 */ /* 0x0011e80000100a00 */
[----:B------:R-:W-:Y:S04]  /*33010*/  STL.64 [R1+0xa8], R26 ;  /* 0x0000a81a01007387 */ /* 0x000fe80000100a00 */
[----:B0-----:R-:W2:Y:S04]  /*33020*/  LDL.LU.64 R24, [R1+0xd0] ;  /* 0x0000d00001187983 */ /* 0x001ea80000300a00 */
[----:B--2---:R0:W-:Y:S04]  /*33030*/  STL.64 [R1+0x2d70], R24 ;  /* 0x002d701801007387 */ /* 0x0041e80000100a00 */
[----:B0-----:R-:W2:Y:S04]  /*33040*/  LDL.LU R24, [R1+0x80] ;  /* 0x0000800001187983 */ /* 0x001ea80000300800 */
[----:B------:R-:W2:Y:S04]  /*33050*/  LDL.LU R25, [R1+0x84] ;  /* 0x0000840001197983 */ /* 0x000ea80000300800 */
[----:B------:R-:W3:Y:S04]  /*33060*/  LDL.LU R26, [R1+0x88] ;  /* 0x00008800011a7983 */ /* 0x000ee80000300800 */
[----:B------:R-:W3:Y:S01]  /*33070*/  LDL.LU R27, [R1+0x8c] ;  /* 0x00008c00011b7983 */ /* 0x000ee20000300800 */
[----:B------:R-:W-:-:S02]  /*33080*/  MOV R19, R14 ;  /* 0x0000000e00137202 */ /* 0x000fc40000000f00 */
[----:B------:R-:W-:Y:S02]  /*33090*/  MOV R8, R13 ;  /* 0x0000000d00087202 */ /* 0x000fe40000000f00 */
[----:B------:R-:W-:Y:S02]  /*330a0*/  MOV R9, R12 ;  /* 0x0000000c00097202 */ /* 0x000fe40000000f00 */
[----:B------:R-:W0:Y:S04]  /*330b0*/  LDSM.16.MT88.4 R12, [R15+UR6+0x27c00] ;  /* 0x027c00060f0c783b */ /* 0x000e280008004200 */
[----:B---3--:R-:W-:Y:S04]  /*330c0*/  STL.64 [R1+0x2d80], R26 ;  /* 0x002d801a01007387 */ /* 0x008fe80000100a00 */
[----:B--2---:R1:W-:Y:S02]  /*330d0*/  STL.64 [R1+0x2d78], R24 ;  /* 0x002d781801007387 */ /* 0x0043e40000100a00 */
[----:B-1----:R-:W-:Y:S01]  /*330e0*/  MOV R24, R20 ;  /* 0x0000001400187202 */ /* 0x002fe20000000f00 */
[----:B------:R-:W-:Y:S01]  /*330f0*/  IMAD.MOV.U32 R25, RZ, RZ, R21 ;  /* 0x000000ffff197224 */ /* 0x000fe200078e0015 */
[----:B------:R-:W2:Y:S04]  /*33100*/  LDL.LU R20, [R1+0x2db8] ;  /* 0x002db80001147983 */ /* 0x000ea80000300800 */
[----:B------:R-:W2:Y:S01]  /*33110*/  LDL.LU R21, [R1+0x2db4] ;  /* 0x002db40001157983 */ /* 0x000ea20000300800 */
[----:B------:R-:W-:-:S02]  /*33120*/  MOV R26, R22 ;  /* 0x00000016001a7202 */ /* 0x000fc40000000f00 */
[----:B------:R-:W-:Y:S01]  /*33130*/  MOV R27, R23 ;  /* 0x00000017001b7202 */ /* 0x000fe20000000f00 */
[----:B------:R-:W2:Y:S04]  /*33140*/  LDL.LU R22, [R1+0x2db0] ;  /* 0x002db00001167983 */ /* 0x000ea80000300800 */
[----:B------:R-:W2:Y:S01]  /*33150*/  LDL.LU R23, [R1+0x2dac] ;  /* 0x002dac0001177983 */ /* 0x000ea20000300800 */
[----:B------:R-:W-:-:S03]  /*33160*/  IMAD.MOV.U32 R18, RZ, RZ, R28 ;  /* 0x000000ffff127224 */ /* 0x000fc600078e001c */
[----:B------:R-:W-:Y:S04]  /*33170*/  STL.64 [R1+0x2d90], R26 ;  /* 0x002d901a01007387 */ /* 0x000fe80000100a00 */
[----:B------:R1:W-:Y:S04]  /*33180*/  STL.64 [R1+0x2d88], R24 ;  /* 0x002d881801007387 */ /* 0x0003e80000100a00 */
[----:B-1----:R-:W3:Y:S04]  /*33190*/  LDL.LU R24, [R1+0xc0] ;  /* 0x0000c00001187983 */ /* 0x002ee80000300800 */
[----:B------:R-:W3:Y:S04]  /*331a0*/  LDL.LU R25, [R1+0xc4] ;  /* 0x0000c40001197983 */ /* 0x000ee80000300800 */
[----:B------:R-:W3:Y:S04]  /*331b0*/  LDL.LU R26, [R1+0xc8] ;  /* 0x0000c800011a7983 */ /* 0x000ee80000300800 */
[----:B------:R-:W3:Y:S04]  /*331c0*/  LDL.LU R27, [R1+0xcc] ;  /* 0x0000cc00011b7983 */ /* 0x000ee80000300800 */
[----:B0-----:R-:W-:Y:S04]  /*331d0*/  STL.64 [R1+0x2ca0], R14 ;  /* 0x002ca00e01007387 */ /* 0x001fe80000100a00 */
[----:B------:R-:W-:Y:S01]  /*331e0*/  STL.64 [R1+0x2c98], R12 ;  /* 0x002c980c01007387 */ /* 0x000fe20000100a00 */
[----:B--2---:R-:W-:Y:S03]  /*331f0*/  HMMA.16816.F32 R16, R16, R8, R20 ;  /* 0x000000081010723c */ /* 0x004fe60000001814 */
[----:B------:R-:W2:Y:S04]  /*33200*/  LDL.LU R20, [R1+0x50] ;  /* 0x0000500001147983 */ /* 0x000ea80000300800 */
[----:B------:R-:W2:Y:S04]  /*33210*/  LDL.LU R21, [R1+0x54] ;  /* 0x0000540001157983 */ /* 0x000ea80000300800 */
[----:B------:R-:W4:Y:S01]  /*33220*/  LDL.LU R22, [R1+0x58] ;  /* 0x0000580001167983 */ /* 0x000f220000300800 */
[----:B------:R-:W-:-:S03]  /*33230*/  MOV R23, R2 ;  /* 0x0000000200177202 */ /* 0x000fc60000000f00 */
[----:B------:R-:W3:Y:S04]  /*33240*/  LDL.LU R2, [R1+0x2da8] ;  /* 0x002da80001027983 */ /* 0x000ee80000300800 */
[----:B----4-:R0:W-:Y:S04]  /*33250*/  STL.64 [R1+0x2da0], R22 ;  /* 0x002da01601007387 */ /* 0x0101e80000100a00 */
[----:B--2---:R-:W-:Y:S04]  /*33260*/  STL.64 [R1+0x2d98], R20 ;  /* 0x002d981401007387 */ /* 0x004fe80000100a00 */
[----:B0-----:R-:W2:Y:S01]  /*33270*/  LDL.LU.64 R22, [R1+0x128] ;  /* 0x0001280001167983 */ /* 0x001ea20000300a00 */
[----:B------:R-:W-:-:S02]  /*33280*/  MOV R8, R16 ;  /* 0x0000001000087202 */ /* 0x000fc40000000f00 */
[----:B------:R-:W-:Y:S01]  /*33290*/  MOV R9, R17 ;  /* 0x0000001100097202 */ /* 0x000fe20000000f00 */
[----:B------:R-:W-:Y:S01]  /*332a0*/  IMAD.MOV.U32 R10, RZ, RZ, R18 ;  /* 0x000000ffff0a7224 */ /* 0x000fe200078e0012 */
[----:B------:R-:W-:Y:S02]  /*332b0*/  MOV R28, R19 ;  /* 0x00000013001c7202 */ /* 0x000fe40000000f00 */
[----:B---3--:R-:W0:Y:S04]  /*332c0*/  LDSM.16.MT88.4 R16, [R2+UR6+0x27c00] ;  /* 0x027c00060210783b */ /* 0x008e280008004200 */
[----:B------:R-:W-:Y:S04]  /*332d0*/  STL [R1+0x2d4c], R8 ;  /* 0x002d4c0801007387 */ /* 0x000fe80000100800 */
[----:B------:R-:W-:Y:S04]  /*332e0*/  STL [R1+0x2d48], R9 ;  /* 0x002d480901007387 */ /* 0x000fe80000100800 */
[----:B------:R1:W-:Y:S04]  /*332f0*/  STL [R1+0x2d44], R10 ;  /* 0x002d440a01007387 */ /* 0x0003e80000100800 */
[----:B------:R-:W3:Y:S04]  /*33300*/  LDL R11, [R1+0x11c] ;  /* 0x00011c00010b7983 */ /* 0x000ee80000100800 */
[----:B-1----:R-:W3:Y:S04]  /*33310*/  LDL R10, [R1+0x118] ;  /* 0x00011800010a7983 */ /* 0x002ee80000100800 */
[----:B------:R-:W-:Y:S04]  /*33320*/  STL [R1+0x2d40], R28 ;  /* 0x002d401c01007387 */ /* 0x000fe80000100800 */
[----:B------:R-:W-:Y:S04]  /*33330*/  STL [R1+0x2c68], R0 ;  /* 0x002c680001007387 */ /* 0x000fe80000100800 */
[----:B------:R-:W-:Y:S04]  /*33340*/  STL [R1+0x2c64], R29 ;  /* 0x002c641d01007387 */ /* 0x000fe80000100800 */
[----:B0-----:R0:W-:Y:S04]  /*33350*/  STL.64 [R1+0x2c58], R18 ;  /* 0x002c581201007387 */ /* 0x0011e80000100a00 */
[----:B------:R-:W-:Y:S01]  /*33360*/  STL.64 [R1+0x2c50], R16 ;  /* 0x002c501001007387 */ /* 0x000fe20000100a00 */
[----:B------:R-:W-:Y:S06]  /*33370*/  BAR.SYNC.DEFER_BLOCKING 0x0 ;  /* 0x0000000000007b1d */ /* 0x000fec0000010000 */
[----:B0-----:R-:W4:Y:S04]  /*33380*/  LDL.LU R18, [R1+0x108] ;  /* 0x0001080001127983 */ /* 0x001f280000300800 */
[----:B------:R-:W4:Y:S01]  /*33390*/  LDL.LU R19, [R1+0x10c] ;  /* 0x00010c0001137983 */ /* 0x000f220000300800 */
[----:B--2---:R-:W-:Y:S06]  /*333a0*/  HMMA.16816.F32 R24, R4, R22, R24 ;  /* 0x000000160418723c */ /* 0x004fec0000001818 */
[----:B------:R-:W-:-:S02]  /*333b0*/  MOV R13, R22 ;  /* 0x00000016000d7202 */ /* 0x000fc40000000f00 */
[----:B------:R-:W-:Y:S02]  /*333c0*/  MOV R12, R23 ;  /* 0x00000017000c7202 */ /* 0x000fe40000000f00 */
[----:B------:R-:W2:Y:S04]  /*333d0*/  LDL.LU.64 R22, [R1+0x2da0] ;  /* 0x002da00001167983 */ /* 0x000ea80000300a00 */
[----:B------:R-:W2:Y:S10]  /*333e0*/  LDL.LU.64 R20, [R1+0x2d98] ;  /* 0x002d980001147983 */ /* 0x000eb40000300a00 */
[----:B------:R-:W-:-:S02]  /*333f0*/  MOV R14, R26 ;  /* 0x0000001a000e7202 */ /* 0x000fc40000000f00 */
[----:B------:R-:W-:Y:S01]  /*33400*/  MOV R0, R27 ;  /* 0x0000001b00007202 */ /* 0x000fe20000000f00 */
[----:B------:R-:W-:Y:S01]  /*33410*/  IMAD.MOV.U32 R29, RZ, RZ, R24 ;  /* 0x000000ffff1d7224 */ /* 0x000fe200078e0018 */
[----:B------:R-:W-:Y:S01]  /*33420*/  MOV R15, R25 ;  /* 0x00000019000f7202 */ /* 0x000fe20000000f00 */
[----:B------:R-:W4:Y:S04]  /*33430*/  LDL.LU.64 R26, [R1+0x2d90] ;  /* 0x002d9000011a7983 */ /* 0x000f280000300a00 */
[----:B------:R-:W4:Y:S04]  /*33440*/  LDL.LU.64 R24, [R1+0x2d88] ;  /* 0x002d880001187983 */ /* 0x000f280000300a00 */
[----:B------:R-:W-:Y:S01]  /*33450*/  STL [R1+0x2d3c], R13 ;  /* 0x002d3c0d01007387 */ /* 0x000fe20000100800 */
[----:B----4-:R-:W-:-:S15]  /*33460*/  HMMA.16816.F32 R24, R4, R18, R24 ;  /* 0x000000120418723c */ /* 0x010fde0000001818 */
[----:B------:R-:W-:-:S08]  /*33470*/  NOP ;  /* 0x0000000000007918 */ /* 0x000fd00000000000 */
[----:B------:R0:W-:Y:S01]  /*33480*/  STL.64 [R1+0x10], R24 ;  /* 0x0000101801007387 */ /* 0x0001e20000100a00 */
[----:B------:R-:W-:Y:S01]  /*33490*/  MOV R2, R26 ;  /* 0x0000001a00027202 */ /* 0x000fe20000000f00 */
[----:B------:R-:W-:Y:S02]  /*334a0*/  IMAD.MOV.U32 R3, RZ, RZ, R27 ;  /* 0x000000ffff037224 */ /* 0x000fe400078e001b */
[----:B------:R-:W3:Y:S04]  /*334b0*/  LDL.LU.64 R26, [R1+0x2d80] ;  /* 0x002d8000011a7983 */ /* 0x000ee80000300a00 */
[----:B0-----:R-:W3:Y:S02]  /*334c0*/  LDL.LU.64 R24, [R1+0x2d78] ;  /* 0x002d780001187983 */ /* 0x001ee40000300a00 */
[----:B---3--:R-:W-:Y:S02]  /*334d0*/  HMMA.16816.F32 R4, R4, R10, R24 ;  /* 0x0000000a0404723c */ /* 0x008fe40000001818 */
[----:B------:R-:W3:-:S15]  /*334e0*/  LDL.LU.64 R24, [R1+0x2d70] ;  /* 0x002d700001187983 */ /* 0x000ede0000300a00 */
[----:B------:R-:W-:-:S07]  /*334f0*/  NOP ;  /* 0x0000000000007918 */ /* 0x000fce0000000000 */
[----:B------:R-:W-:Y:S02]  /*33500*/  MOV R13, R6 ;  /* 0x00000006000d7202 */ /* 0x000fe40000000f00 */
[----:B------:R-:W-:Y:S02]  /*33510*/  MOV R11, R7 ;  /* 0x00000007000b7202 */ /* 0x000fe40000000f00 */
[----:B------:R-:W-:Y:S02]  /*33520*/  MOV R10, R4 ;  /* 0x00000004000a7202 */ /* 0x000fe40000000f00 */
[----:B------:R-:W-:Y:S01]  /*33530*/  MOV R28, R5 ;  /* 0x00000005001c7202 */ /* 0x000fe20000000f00 */
[----:B------:R-:W2:Y:S04]  /*33540*/  LDL.LU.64 R6, [R1+0x2d68] ;  /* 0x002d680001067983 */ /* 0x000ea80000300a00 */
[----:B------:R-:W2:Y:S04]  /*33550*/  LDL.LU.64 R4, [R1+0x2d60] ;  /* 0x002d600001047983 */ /* 0x000ea80000300a00 */
[----:B------:R-:W4:Y:S01]  /*33560*/  LDL.LU.64 R26, [R1+0x2d58] ;  /* 0x002d5800011a7983 */ /* 0x000f220000300a00 */
[----:B---3--:R-:W-:Y:S01]  /*33570*/  IMAD.MOV.U32 R8, RZ, RZ, R24 ;  /* 0x000000ffff087224 */ /* 0x008fe200078e0018 */
[----:B------:R-:W-:Y:S01]  /*33580*/  MOV R9, R25 ;  /* 0x0000001900097202 */ /* 0x000fe20000000f00 */
[----:B--2---:R-:W-:Y:S01]  /*33590*/  HMMA.16816.F32 R20, R4, R24, R20 ;  /* 0x000000180414723c */ /* 0x004fe20000001814 */
[----:B------:R-:W2:Y:S05]  /*335a0*/  LDL.LU.64 R24, [R1+0x2d50] ;  /* 0x002d500001187983 */ /* 0x000eaa0000300a00 */
[----:B------:R-:W-:Y:S04]  /*335b0*/  STL.64 [R1+0x2ce8], R6 ;  /* 0x002ce80601007387 */ /* 0x000fe80000100a00 */
[----:B------:R0:W-:Y:S04]  /*335c0*/  STL.64 [R1+0x2ce0], R4 ;  /* 0x002ce00401007387 */ /* 0x0001e80000100a00 */
[----:B0-----:R-:W3:Y:S04]  /*335d0*/  LDL.LU R4, [R1+0x70] ;  /* 0x0000700001047983 */ /* 0x001ee80000300800 */
[----:B------:R-:W3:Y:S04]  /*335e0*/  LDL.LU R5, [R1+0x74] ;  /* 0x0000740001057983 */ /* 0x000ee80000300800 */
[----:B------:R-:W3:Y:S04]  /*335f0*/  LDL.LU R6, [R1+0x78] ;  /* 0x0000780001067983 */ /* 0x000ee80000300800 */
[----:B------:R-:W3:Y:S04]  /*33600*/  LDL.LU R7, [R1+0x7c] ;  /* 0x00007c0001077983 */ /* 0x000ee80000300800 */
[----:B------:R-:W-:Y:S04]  /*33610*/  STL.64 [R1+0x2cb0], R22 ;  /* 0x002cb01601007387 */ /* 0x000fe80000100a00 */
[----:B------:R0:W-:Y:S04]  /*33620*/  STL.64 [R1+0x2ca8], R20 ;  /* 0x002ca81401007387 */ /* 0x0001e80000100a00 */
[----:B----4-:R-:W-:Y:S01]  /*33630*/  STL.64 [R1+0x2d08], R26 ;  /* 0x002d081a01007387 */ /* 0x010fe20000100a00 */
[----:B0-----:R-:W-:-:S03]  /*33640*/  MOV R20, R10 ;  /* 0x0000000a00147202 */ /* 0x001fc60000000f00 */
[----:B--2---:R0:W-:Y:S01]  /*33650*/  STL.64 [R1+0x2d00], R24 ;  /* 0x002d001801007387 */ /* 0x0041e20000100a00 */
[----:B---3--:R-:W-:Y:S07]  /*33660*/  HMMA.16816.F32 R16, R24, R18, R4 ;  /* 0x000000121810723c */ /* 0x008fee0000001804 */
[----:B0-----:R-:W-:Y:S02]  /*33670*/  MOV R24, R8 ;  /* 0x0000000800187202 */ /* 0x001fe40000000f00 */
[----:B------:R-:W-:Y:S01]  /*33680*/  MOV R25, R9 ;  /* 0x0000000900197202 */ /* 0x000fe20000000f00 */
[----:B------:R-:W2:Y:S04]  /*33690*/  LDL.LU R8, [R1+0x2d4c] ;  /* 0x002d4c0001087983 */ /* 0x000ea80000300800 */
[----:B------:R-:W3:Y:S04]  /*336a0*/  LDL.LU R9, [R1+0x2d48] ;  /* 0x002d480001097983 */ /* 0x000ee80000300800 */
[----:B------:R-:W4:Y:S01]  /*336b0*/  LDL.LU R10, [R1+0x2d44] ;  /* 0x002d4400010a7983 */ /* 0x000f220000300800 */
[----:B------:R-:W-:-:S03]  /*336c0*/  IMAD.MOV.U32 R21, RZ, RZ, R28 ;  /* 0x000000ffff157224 */ /* 0x000fc600078e001c */
[----:B------:R-:W4:Y:S01]  /*336d0*/  LDL.LU R28, [R1+0x2d40] ;  /* 0x002d4000011c7983 */ /* 0x000f220000300800 */
[----:B------:R-:W-:-:S03]  /*336e0*/  MOV R22, R13 ;  /* 0x0000000d00167202 */ /* 0x000fc60000000f00 */
[----:B------:R-:W4:Y:S01]  /*336f0*/  LDL.LU R13, [R1+0x2d3c] ;  /* 0x002d3c00010d7983 */ /* 0x000f220000300800 */
[----:B------:R-:W-:-:S03]  /*33700*/  MOV R23, R11 ;  /* 0x0000000b00177202 */ /* 0x000fc60000000f00 */
[----:B------:R-:W4:Y:S01]  /*33710*/  LDL.LU R11, [R1+0x2d38] ;  /* 0x002d3800010b7983 */ /* 0x000f220000300800 */
[----:B--2---:R-:W-:Y:S02]  /*33720*/  MOV R4, R8 ;  /* 0x0000000800047202 */ /* 0x004fe40000000f00 */
[----:B---3--:R-:W-:Y:S01]  /*33730*/  MOV R5, R9 ;  /* 0x0000000900057202 */ /* 0x008fe20000000f00 */
[----:B------:R-:W2:Y:S04]  /*33740*/  LDL.LU R8, [R1+0x2d34] ;  /* 0x002d340001087983 */ /* 0x000ea80000300800 */
[----:B------:R-:W3:Y:S01]  /*33750*/  LDL.LU R9, [R1+0x2d30] ;  /* 0x002d300001097983 */ /* 0x000ee20000300800 */
[----:B----4-:R-:W-:-:S03]  /*33760*/  IMAD.MOV.U32 R6, RZ, RZ, R10 ;  /* 0x000000ffff067224 */ /* 0x010fc600078e000a */
[----:B------:R-:W4:Y:S01]  /*33770*/  LDL.LU R10, [R1+0x2d2c] ;  /* 0x002d2c00010a7983 */ /* 0x000f220000300800 */
[----:B------:R-:W-:-:S03]  /*33780*/  MOV R7, R28 ;  /* 0x0000001c00077202 */ /* 0x000fc60000000f00 */
[----:B------:R-:W4:Y:S04]  /*33790*/  LDL.LU R28, [R1+0x2d28] ;  /* 0x002d2800011c7983 */ /* 0x000f280000300800 */
[----:B------:R0:W-:Y:S04]  /*337a0*/  STL.64 [R1+0x2cf8], R6 ;  /* 0x002cf80601007387 */ /* 0x0001e80000100a00 */
[----:B------:R-:W-:Y:S01]  /*337b0*/  STL.64 [R1+0x2cf0], R4 ;  /* 0x002cf00401007387 */ /* 0x000fe20000100a00 */
[----:B0-----:R-:W-:Y:S02]  /*337c0*/  MOV R6, R13 ;  /* 0x0000000d00067202 */ /* 0x001fe40000000f00 */
[----:B------:R-:W-:-:S05]  /*337d0*/  MOV R7, R12 ;  /* 0x0000000c00077202 */ /* 0x000fca0000000f00 */
[----:B------:R0:W-:Y:S02]  /*337e0*/  STL.64 [R1+0x2d10], R6 ;  /* 0x002d100601007387 */ /* 0x0001e40000100a00 */
[----:B0-----:R-:W-:Y:S02]  /*337f0*/  MOV R7, R11 ;  /* 0x0000000b00077202 */ /* 0x001fe40000000f00 */
[----:B--2---:R-:W-:Y:S01]  /*33800*/  MOV R4, R8 ;  /* 0x0000000800047202 */ /* 0x004fe20000000f00 */
[----:B---3--:R-:W-:Y:S01]  /*33810*/  IMAD.MOV.U32 R5, RZ, RZ, R9 ;  /* 0x000000ffff057224 */ /* 0x008fe200078e0009 */
[----:B------:R-:W2:Y:S04]  /*33820*/  LDL.LU R8, [R1+0x2d24] ;  /* 0x002d240001087983 */ /* 0x000ea80000300800 */
[----:B------:R-:W2:Y:S01]  /*33830*/  LDL.LU R9, [R1+0x2d20] ;  /* 0x002d200001097983 */ /* 0x000ea20000300800 */
[----:B----4-:R-:W-:-:S03]  /*33840*/  MOV R6, R10 ;  /* 0x0000000a00067202 */ /* 0x010fc60000000f00 */
[----:B------:R-:W2:Y:S04]  /*33850*/  LDL.LU R10, [R1+0x2d1c] ;  /* 0x002d1c00010a7983 */ /* 0x000ea80000300800 */
[----:B------:R-:W2:Y:S04]  /*33860*/  LDL.LU R11, [R1+0x2d18] ;  /* 0x002d1800010b7983 */ /* 0x000ea80000300800 */
[----:B------:R-:W-:Y:S04]  /*33870*/  STL.64 [R1+0x2cc0], R22 ;  /* 0x002cc01601007387 */ /* 0x000fe80000100a00 */
[----:B------:R0:W-:Y:S04]  /*33880*/  STL.64 [R1+0x2cb8], R20 ;  /* 0x002cb81401007387 */ /* 0x0001e80000100a00 */
[----:B0-----:R-:W3:Y:S04]  /*33890*/  LDL.LU.64 R20, [R1+0x60] ;  /* 0x0000600001147983 */ /* 0x001ee80000300a00 */
[----:B---3--:R0:W-:Y:S04]  /*338a0*/  STL.64 [R1+0x2cc8], R20 ;  /* 0x002cc81401007387 */ /* 0x0081e80000100a00 */
[----:B0-----:R-:W3:Y:S04]  /*338b0*/  LDL.LU.64 R20, [R1+0xb0] ;  /* 0x0000b00001147983 */ /* 0x001ee80000300a00 */
[----:B------:R-:W4:Y:S01]  /*338c0*/  LDL.LU.64 R12, [R1+0xa0] ;  /* 0x0000a000010c7983 */ /* 0x000f220000300a00 */
[----:B--2---:R-:W-:Y:S03]  /*338d0*/  HMMA.16816.F32 R24, R8, R24, R4 ;  /* 0x000000180818723c */ /* 0x004fe60000001804 */
[----:B----4-:R-:W-:Y:S04]  /*338e0*/  STL.64 [R1+0x2cd0], R12 ;  /* 0x002cd00c01007387 */ /* 0x010fe80000100a00 */
[----:B------:R0:W-:Y:S04]  /*338f0*/  STL [R1+0x2c78], R16 ;  /* 0x002c781001007387 */ /* 0x0001e80000100800 */
[----:B------:R1:W-:Y:S04]  /*33900*/  STL [R1+0x2c74], R17 ;  /* 0x002c741101007387 */ /* 0x0003e80000100800 */
[----:B------:R2:W-:Y:S04]  /*33910*/  STL [R1+0x2c70], R18 ;  /* 0x002c701201007387 */ /* 0x0005e80000100800 */
[----:B------:R4:W-:Y:S04]  /*33920*/  STL [R1+0x2c6c], R19 ;  /* 0x002c6c1301007387 */ /* 0x0009e80000100800 */
[----:B0-----:R-:W3:Y:S04]  /*33930*/  LDL.LU R16, [R1+0xf0] ;  /* 0x0000f00001107983 */ /* 0x001ee80000300800 */
[----:B-1----:R-:W3:Y:S04]  /*33940*/  LDL.LU R17, [R1+0xf4] ;  /* 0x0000f40001117983 */ /* 0x002ee80000300800 */
[----:B--2---:R-:W3:Y:S01]  /*33950*/  LDL.LU R18, [R1+0xf8] ;  /* 0x0000f80001127983 */ /* 0x004ee20000300800 */
[----:B------:R-:W-:-:S02]  /*33960*/  MOV R12, R29 ;  /* 0x0000001d000c7202 */ /* 0x000fc40000000f00 */
[----:B------:R-:W-:Y:S02]  /*33970*/  MOV R13, R15 ;  /* 0x0000000f000d7202 */ /* 0x000fe40000000f00 */
[----:B----4-:R-:W-:Y:S01]  /*33980*/  MOV R19, R28 ;  /* 0x0000001c00137202 */ /* 0x010fe20000000f00 */
[----:B------:R-:W3:Y:S01]  /*33990*/  LDL.LU.64 R6, [R1+0x2d10] ;  /* 0x002d100001067983 */ /* 0x000ee20000300a00 */
[----:B------:R-:W-:Y:S01]  /*339a0*/  IMAD.MOV.U32 R15, RZ, RZ, R0 ;  /* 0x000000ffff0f7224 */ /* 0x000fe200078e0000 */
[----:B------:R-:W-:Y:S02]  /*339b0*/  MOV R29, R26 ;  /* 0x0000001a001d7202 */ /* 0x000fe40000000f00 */
[----:B------:R0:W-:Y:S01]  /*339c0*/  STL [R1+0x40], R24 ;  /* 0x0000401801007387 */ /* 0x0001e20000100800 */
[----:B------:R-:W-:Y:S02]  /*339d0*/  MOV R28, R27 ;  /* 0x0000001b001c7202 */ /* 0x000fe40000000f00 */
[----:B------:R-:W-:Y:S01]  /*339e0*/  MOV R0, R25 ;  /* 0x0000001900007202 */ /* 0x000fe20000000f00 */
[----:B------:R-:W3:Y:S04]  /*339f0*/  LDL.LU.64 R26, [R1+0x2d08] ;  /* 0x002d0800011a7983 */ /* 0x000ee80000300a00 */
[----:B0-----:R-:W3:Y:S04]  /*33a00*/  LDL.LU.64 R24, [R1+0x2d00] ;  /* 0x002d000001187983 */ /* 0x001ee80000300a00 */
[----:B------:R-:W-:Y:S04]  /*33a10*/  STL [R1+0x2c90], R29 ;  /* 0x002c901d01007387 */ /* 0x000fe80000100800 */
[----:B------:R-:W-:Y:S04]  /*33a20*/  STL [R1+0x2c8c], R0 ;  /* 0x002c8c0001007387 */ /* 0x000fe80000100800 */
[----:B------:R-:W-:Y:S04]  /*33a30*/  STL [R1+0x2c88], R8 ;  /* 0x002c880801007387 */ /* 0x000fe80000100800 */
[----:B------:R-:W-:Y:S04]  /*33a40*/  STL [R1+0x2c84], R9 ;  /* 0x002c840901007387 */ /* 0x000fe80000100800 */
[----:B------:R0:W-:Y:S04]  /*33a50*/  STL [R1+0x2c80], R10 ;  /* 0x002c800a01007387 */ /* 0x0001e80000100800 */
[----:B------:R1:W-:Y:S04]  /*33a60*/  STL [R1+0x2c7c], R11 ;  /* 0x002c7c0b01007387 */ /* 0x0003e80000100800 */
[----:B0-----:R-:W2:Y:S04]  /*33a70*/  LDL.LU R10, [R1+0x118] ;  /* 0x00011800010a7983 */ /* 0x001ea80000300800 */
[----:B-1----:R-:W2:Y:S01]  /*33a80*/  LDL.LU R11, [R1+0x11c] ;  /* 0x00011c00010b7983 */ /* 0x002ea20000300800 */
[----:B---3--:R-:W-:-:S15]  /*33a90*/  HMMA.16816.F32 R4, R24, R6, R16 ;  /* 0x000000061804723c */ /* 0x008fde0000001810 */
[----:B------:R-:W-:-:S09]  /*33aa0*/  NOP ;  /* 0x0000000000007918 */ /* 0x000fd20000000000 */
[----:B------:R-:W-:Y:S02]  /*33ab0*/  MOV R18, R6 ;  /* 0x0000000600127202 */ /* 0x000fe40000000f00 */
[----:B------:R-:W-:Y:S01]  /*33ac0*/  MOV R19, R7 ;  /* 0x0000000700137202 */ /* 0x000fe20000000f00 */
[----:B------:R-:W-:Y:S01]  /*33ad0*/  IMAD.MOV.U32 R16, RZ, RZ, R4 ;  /* 0x000000ffff107224 */ /* 0x000fe200078e0004 */
[----:B------:R-:W-:Y:S01]  /*33ae0*/  MOV R17, R5 ;  /* 0x0000000500117202 */ /* 0x000fe20000000f00 */
[----:B------:R-:W2:Y:S04]  /*33af0*/  LDL.LU.64 R6, [R1+0x2cf8] ;  /* 0x002cf80001067983 */ /* 0x000ea80000300a00 */
[----:B------:R-:W2:Y:S02]  /*33b00*/  LDL.LU.64 R4, [R1+0x2cf0] ;  /* 0x002cf00001047983 */ /* 0x000ea40000300a00 */
[----:B--2---:R-:W-:Y:S02]  /*33b10*/  HMMA.16816.F32 R24, R24, R10, R4 ;  /* 0x0000000a1818723c */ /* 0x004fe40000001804 */
[----:B------:R-:W2:Y:S04]  /*33b20*/  LDL.LU.64 R6, [R1+0x2ce8] ;  /* 0x002ce80001067983 */ /* 0x000ea80000300a00 */
[----:B------:R-:W2:-:S15]  /*33b30*/  LDL.LU.64 R4, [R1+0x2ce0] ;  /* 0x002ce00001047983 */ /* 0x000e9e0000300a00 */
[----:B------:R-:W-:-:S03]  /*33b40*/  NOP ;  /* 0x0000000000007918 */ /* 0x000fc60000000000 */
[----:B------:R-:W-:Y:S01]  /*33b50*/  MOV R8, R24 ;  /* 0x0000001800087202 */ /* 0x000fe20000000f00 */
[----:B------:R-:W-:Y:S01]  /*33b60*/  IMAD.MOV.U32 R9, RZ, RZ, R25 ;  /* 0x000000ffff097224 */ /* 0x000fe200078e0019 */
[----:B------:R-:W-:Y:S01]  /*33b70*/  MOV R10, R26 ;  /* 0x0000001a000a7202 */ /* 0x000fe20000000f00 */
[----:B------:R-:W3:Y:S04]  /*33b80*/  LDL.LU R24, [R1+0x10] ;  /* 0x0000100001187983 */ /* 0x000ee80000300800 */
[----:B------:R-:W3:Y:S01]  /*33b90*/  LDL.LU R25, [R1+0x14] ;  /* 0x0000140001197983 */ /* 0x000ee20000300800 */
[----:B------:R-:W-:Y:S02]  /*33ba0*/  MOV R26, R2 ;  /* 0x00000002001a7202 */ /* 0x000fe40000000f00 */
[----:B------:R-:W-:Y:S01]  /*33bb0*/  MOV R11, R27 ;  /* 0x0000001b000b7202 */ /* 0x000fe20000000f00 */
[----:B------:R-:W4:Y:S01]  /*33bc0*/  LDL.LU R2, [R1+0x2cd8] ;  /* 0x002cd80001027983 */ /* 0x000f220000300800 */
[----:B------:R-:W-:-:S02]  /*33bd0*/  MOV R27, R3 ;  /* 0x00000003001b7202 */ /* 0x000fc40000000f00 */
[----:B------:R-:W-:Y:S01]  /*33be0*/  MOV R3, R21 ;  /* 0x0000001500037202 */ /* 0x000fe20000000f00 */
[----:B--2---:R-:W-:-:S15]  /*33bf0*/  HMMA.16816.F32 R12, R4, R20, R12 ;  /* 0x00000014040c723c */ /* 0x004fde000000180c */
[----:B------:R-:W-:-:S08]  /*33c00*/  NOP ;  /* 0x0000000000007918 */ /* 0x000fd00000000000 */
[----:B------:R0:W-:Y:S04]  /*33c10*/  STL.64 [R1+0x80], R12 ;  /* 0x0000800c01007387 */ /* 0x0001e80000100a00 */
[----:B------:R1:W-:Y:S04]  /*33c20*/  STL.64 [R1+0x88], R14 ;  /* 0x0000880e01007387 */ /* 0x0003e80000100a00 */
[----:B0-----:R-:W2:Y:S01]  /*33c30*/  LDL.LU.64 R12, [R1+0x2cd0] ;  /* 0x002cd000010c7983 */ /* 0x001ea20000300a00 */
[----:B-1----:R-:W-:-:S03]  /*33c40*/  IMAD.MOV.U32 R14, RZ, RZ, R20 ;  /* 0x000000ffff0e7224 */ /* 0x002fc600078e0014 */
[----:B------:R-:W3:Y:S04]  /*33c50*/  LDL.LU.64 R20, [R1+0x2cc8] ;  /* 0x002cc80001147983 */ /* 0x000ee80000300a00 */
[----:B------:R-:W2:Y:S01]  /*33c60*/  LDL.LU.64 R22, [R1+0x2cc0] ;  /* 0x002cc00001167983 */ /* 0x000ea20000300a00 */
[----:B---3--:R-:W-:Y:S06]  /*33c70*/  HMMA.16816.F32 R24, R4, R20, R24 ;  /* 0x000000140418723c */ /* 0x008fec0000001818 */
[----:B------:R-:W-:-:S02]  /*33c80*/  MOV R29, R20 ;  /* 0x00000014001d7202 */ /* 0x000fc40000000f00 */
[----:B------:R-:W-:Y:S02]  /*33c90*/  MOV R0, R21 ;  /* 0x0000001500007202 */ /* 0x000fe40000000f00 */
[----:B------:R-:W3:-:S13]  /*33ca0*/  LDL.LU.64 R20, [R1+0x2cb8] ;  /* 0x002cb80001147983 */ /* 0x000eda0000300a00 */
[----:B------:R0:W-:Y:S04]  /*33cb0*/  STL [R1+0x2bf8], R25 ;  /* 0x002bf81901007387 */ /* 0x0001e80000100800 */
[----:B------:R-:W-:Y:S04]  /*33cc0*/  STL [R1+0x2bf4], R26 ;  /* 0x002bf41a01007387 */ /* 0x000fe80000100800 */
[----:B------:R-:W-:Y:S04]  /*33cd0*/  STL [R1+0x2bf0], R27 ;  /* 0x002bf01b01007387 */ /* 0x000fe80000100800 */
[----:B------:R1:W-:Y:S01]  /*33ce0*/  STL [R1+0x2c20], R24 ;  /* 0x002c201801007387 */ /* 0x0003e20000100800 */
[----:B0-----:R-:W-:Y:S01]  /*33cf0*/  IMAD.MOV.U32 R25, RZ, RZ, R3 ;  /* 0x000000ffff197224 */ /* 0x001fe200078e0003 */
[----:B-1----:R-:W-:-:S05]  /*33d00*/  MOV R24, R14 ;  /* 0x0000000e00187202 */ /* 0x002fca0000000f00 */
[----:B------:R-:W-:Y:S04]  /*33d10*/  STL.64 [R1+0x2c38], R24 ;  /* 0x002c381801007387 */ /* 0x000fe80000100a00 */
[----:B------:R-:W3:Y:S01]  /*33d20*/  LDL.LU R26, [R1+0xd8] ;  /* 0x0000d800011a7983 */ /* 0x000ee20000300800 */
[----:B----4-:R-:W-:Y:S02]  /*33d30*/  MOV R27, R2 ;  /* 0x00000002001b7202 */ /* 0x010fe40000000f00 */
[----:B--2---:R-:W-:Y:S02]  /*33d40*/  MOV R3, R12 ;  /* 0x0000000c00037202 */ /* 0x004fe40000000f00 */
[----:B------:R-:W-:Y:S01]  /*33d50*/  MOV R2, R13 ;  /* 0x0000000d00027202 */ /* 0x000fe20000000f00 */
[----:B---3--:R-:W-:Y:S01]  /*33d60*/  HMMA.16816.F32 R4, R4, R12, R20 ;  /* 0x0000000c0404723c */ /* 0x008fe20000001814 */
[----:B------:R-:W2:Y:S04]  /*33d70*/  LDL.LU.64 R22, [R1+0x2cb0] ;  /* 0x002cb00001167983 */ /* 0x000ea80000300a00 */
[----:B------:R-:W2:-:S15]  /*33d80*/  LDL.LU.64 R20, [R1+0x2ca8] ;  /* 0x002ca80001147983 */ /* 0x000e9e0000300a00 */
[----:B------:R-:W-:-:S03]  /*33d90*/  NOP ;  /* 0x0000000000007918 */ /* 0x000fc60000000000 */
[----:B------:R-:W-:Y:S04]  /*33da0*/  STL.64 [R1+0x20], R4 ;  /* 0x0000200401007387 */ /* 0x000fe80000100a00 */
[----:B------:R2:W-:Y:S04]  /*33db0*/  STL.64 [R1+0x28], R6 ;  /* 0x0000280601007387 */ /* 0x0005e80000100a00 */
[----:B------:R-:W2:Y:S04]  /*33dc0*/  LDL.LU.64 R14, [R1+0x2ca0] ;  /* 0x002ca000010e7983 */ /* 0x000ea80000300a00 */
[----:B------:R-:W2:Y:S02]  /*33dd0*/  LDL.LU.64 R12, [R1+0x2c98] ;  /* 0x002c9800010c7983 */ /* 0x000ea40000300a00 */
[----:B--2---:R-:W-:Y:S07]  /*33de0*/  HMMA.16816.F32 R4, R12, R26, R20 ;  /* 0x0000001a0c04723c */ /* 0x004fee0000001814 */
[----:B------:R-:W-:Y:S01]  /*33df0*/  MOV R20, R29 ;  /* 0x0000001d00147202 */ /* 0x000fe20000000f00 */
[----:B------:R-:W-:Y:S01]  /*33e00*/  IMAD.MOV.U32 R21, RZ, RZ, R0 ;  /* 0x000000ffff157224 */ /* 0x000fe200078e0000 */
[----:B------:R-:W2:Y:S04]  /*33e10*/  LDL.LU R29, [R1+0x2c90] ;  /* 0x002c9000011d7983 */ /* 0x000ea80000300800 */
[----:B------:R-:W3:Y:S10]  /*33e20*/  LDL.LU R0, [R1+0x2c8c] ;  /* 0x002c8c0001007983 */ /* 0x000ef40000300800 */
[----:B------:R0:W-:Y:S04]  /*33e30*/  STL.64 [R1+0x2c18], R6 ;  /* 0x002c180601007387 */ /* 0x0001e80000100a00 */
[----:B------:R1:W-:Y:S01]  /*33e40*/  STL.64 [R1+0x2c10], R4 ;  /* 0x002c100401007387 */ /* 0x0003e20000100a00 */
[----:B0-----:R-:W-:-:S02]  /*33e50*/  MOV R6, R10 ;  /* 0x0000000a00067202 */ /* 0x001fc40000000f00 */
[----:B-1----:R-:W-:Y:S02]  /*33e60*/  MOV R4, R8 ;  /* 0x0000000800047202 */ /* 0x002fe40000000f00 */
[----:B------:R-:W-:Y:S01]  /*33e70*/  MOV R7, R11 ;  /* 0x0000000b00077202 */ /* 0x000fe20000000f00 */
[----:B------:R-:W4:Y:S01]  /*33e80*/  LDL.LU R8, [R1+0x2c88] ;  /* 0x002c880001087983 */ /* 0x000f220000300800 */
[----:B------:R-:W-:-:S03]  /*33e90*/  MOV R5, R9 ;  /* 0x0000000900057202 */ /* 0x000fc60000000f00 */
[----:B------:R-:W4:Y:S04]  /*33ea0*/  LDL.LU R9, [R1+0x2c84] ;  /* 0x002c840001097983 */ /* 0x000f280000300800 */
[----:B------:R-:W4:Y:S04]  /*33eb0*/  LDL.LU R10, [R1+0x2c80] ;  /* 0x002c8000010a7983 */ /* 0x000f280000300800 */
[----:B------:R-:W4:Y:S04]  /*33ec0*/  LDL.LU R11, [R1+0x2c7c] ;  /* 0x002c7c00010b7983 */ /* 0x000f280000300800 */
[----:B------:R-:W-:Y:S04]  /*33ed0*/  STL.64 [R1+0x2c30], R6 ;  /* 0x002c300601007387 */ /* 0x000fe80000100a00 */
[----:B------:R0:W-:Y:S02]  /*33ee0*/  STL.64 [R1+0x2c28], R4 ;  /* 0x002c280401007387 */ /* 0x0001e40000100a00 */
[----:B0-----:R-:W-:Y:S01]  /*33ef0*/  IMAD.MOV.U32 R4, RZ, RZ, R16 ;  /* 0x000000ffff047224 */ /* 0x001fe200078e0010 */
[----:B------:R-:W-:Y:S01]  /*33f00*/  MOV R5, R17 ;  /* 0x0000001100057202 */ /* 0x000fe20000000f00 */
[----:B------:R-:W4:Y:S04]  /*33f10*/  LDL.LU R16, [R1+0x2c78] ;  /* 0x002c780001107983 */ /* 0x000f280000300800 */
[----:B------:R-:W4:Y:S01]  /*33f20*/  LDL.LU R17, [R1+0x2c74] ;  /* 0x002c740001117983 */ /* 0x000f220000300800 */
[----:B------:R-:W-:-:S02]  /*33f30*/  MOV R6, R18 ;  /* 0x0000001200067202 */ /* 0x000fc40000000f00 */
[----:B------:R-:W-:Y:S01]  /*33f40*/  MOV R7, R19 ;  /* 0x0000001300077202 */ /* 0x000fe20000000f00 */
[----:B------:R-:W4:Y:S04]  /*33f50*/  LDL.LU R18, [R1+0x2c70] ;  /* 0x002c700001127983 */ /* 0x000f280000300800 */
[----:B------:R-:W4:Y:S04]  /*33f60*/  LDL.LU R19, [R1+0x2c6c] ;  /* 0x002c6c0001137983 */ /* 0x000f280000300800 */
[----:B------:R-:W-:Y:S04]  /*33f70*/  STL.64 [R1+0x2c48], R6 ;  /* 0x002c480601007387 */ /* 0x000fe80000100a00 */
[----:B------:R0:W-:Y:S04]  /*33f80*/  STL.64 [R1+0x2c40], R4 ;  /* 0x002c400401007387 */ /* 0x0001e80000100a00 */
[----:B0-----:R-:W4:Y:S01]  /*33f90*/  LDL.LU R4, [R1+0x40] ;  /* 0x0000400001047983 */ /* 0x001f220000300800 */
[----:B------:R-:W-:Y:S01]  /*33fa0*/  MOV R7, R28 ;  /* 0x0000001c00077202 */ /* 0x000fe20000000f00 */
[----:B--2---:R-:W-:Y:S01]  /*33fb0*/  IMAD.MOV.U32 R6, RZ, RZ, R29 ;  /* 0x000000ffff067224 */ /* 0x004fe200078e001d */
[----:B---3--:R-:W-:-:S02]  /*33fc0*/  MOV R5, R0 ;  /* 0x0000000000057202 */ /* 0x008fc40000000f00 */
[----:B------:R-:W2:Y:S04]  /*33fd0*/  LDL.LU R0, [R1+0x2c68] ;  /* 0x002c680001007983 */ /* 0x000ea80000300800 */
[----:B------:R-:W3:Y:S04]  /*33fe0*/  LDL.LU R29, [R1+0x2c64] ;  /* 0x002c6400011d7983 */ /* 0x000ee80000300800 */
[----:B------:R-:W3:Y:S04]  /*33ff0*/  LDL.LU R28, [R1+0x2c60] ;  /* 0x002c6000011c7983 */ /* 0x000ee80000300800 */
[----:B------:R-:W-:Y:S04]  /*34000*/  STL.64 [R1+0x2c08], R14 ;  /* 0x002c080e01007387 */ /* 0x000fe80000100a00 */
[----:B------:R0:W-:Y:S01]  /*34010*/  STL.64 [R1+0x2c00], R12 ;  /* 0x002c000c01007387 */ /* 0x0001e20000100a00 */
[----:B----4-:R-:W-:Y:S03]  /*34020*/  HMMA.16816.F32 R20, R8, R20, R16 ;  /* 0x000000140814723c */ /* 0x010fe60000001810 */
[----:B------:R-:W4:Y:S04]  /*34030*/  LDL.LU.64 R18, [R1+0x2c58] ;  /* 0x002c580001127983 */ /* 0x000f280000300a00 */
[----:B------:R-:W4:Y:S01]  /*34040*/  LDL.LU.64 R16, [R1+0x2c50] ;  /* 0x002c500001107983 */ /* 0x000f220000300a00 */
[----:B0-----:R-:W-:-:S02]  /*34050*/  MOV R12, R3 ;  /* 0x00000003000c7202 */ /* 0x001fc40000000f00 */
[----:B--2---:R-:W-:Y:S01]  /*34060*/  LOP3.LUT R3, R0, 0x6, RZ, 0xc0, !PT ;  /* 0x0000000600037812 */ /* 0x004fe200078ec0ff */
[----:B----4-:R-:W-:Y:S01]  /*34070*/  HMMA.16816.F32 R24, R16, R26, R4 ;  /* 0x0000001a1018723c */ /* 0x010fe20000001804 */
[----:B------:R-:W2:Y:S04]  /*34080*/  LDL.LU.64 R6, [R1+0x2c48] ;  /* 0x002c480001067983 */ /* 0x000ea80000300a00 */
[----:B------:R-:W2:-:S15]  /*34090*/  LDL.LU.64 R4, [R1+0x2c40] ;  /* 0x002c400001047983 */ /* 0x000e9e0000300a00 */
[----:B------:R-:W-:-:S03]  /*340a0*/  NOP ;  /* 0x0000000000007918 */ /* 0x000fc60000000000 */
[----:B------:R0:W-:Y:S01]  /*340b0*/  STL [R1], R24 ;  /* 0x0000001801007387 */ /* 0x0001e20000100800 */
[----:B------:R-:W-:-:S03]  /*340c0*/  MOV R0, R25 ;  /* 0x0000001900007202 */ /* 0x000fc60000000f00 */
[----:B------:R2:W-:Y:S04]  /*340d0*/  STL [R1+0x8], R26 ;  /* 0x0000081a01007387 */ /* 0x0005e80000100800 */
[----:B0-----:R-:W2:Y:S01]  /*340e0*/  LDL.LU.64 R24, [R1+0x2c38] ;  /* 0x002c380001187983 */ /* 0x001ea20000300a00 */
[----:B------:R-:W-:Y:S01]  /*340f0*/  MOV R13, R2 ;  /* 0x00000002000d7202 */ /* 0x000fe20000000f00 */
[----:B------:R-:W-:-:S05]  /*34100*/  IMAD.MOV.U32 R2, RZ, RZ, R27 ;  /* 0x000000ffff027224 */ /* 0x000fca00078e001b */
[----:B------:R0:W-:Y:S01]  /*34110*/  STL [R1+0x2bd8], R2 ;  /* 0x002bd80201007387 */ /* 0x0001e20000100800 */
[----:B--2---:R-:W-:Y:S03]  /*34120*/  HMMA.16816.F32 R24, R8, R24, R4 ;  /* 0x000000180818723c */ /* 0x004fe60000001804 */
[----:B------:R-:W2:Y:S04]  /*34130*/  LDL.LU.64 R6, [R1+0x2c30] ;  /* 0x002c300001067983 */ /* 0x000ea80000300a00 */
[----:B------:R-:W2:Y:S01]  /*34140*/  LDL.LU.64 R4, [R1+0x2c28] ;  /* 0x002c280001047983 */ /* 0x000ea20000300a00 */
[----:B0-----:R-:W0:-:S15]  /*34150*/  S2R R2, SR_CTAID.X ;  /* 0x0000000000027919 */ /* 0x001e1e0000002500 */
[----:B------:R1:W-:Y:S04]  /*34160*/  STL.64 [R1+0x10], R24 ;  /* 0x0000101801007387 */ /* 0x0003e80000100a00 */
[----:B------:R4:W-:Y:S01]  /*34170*/  STL.64 [R1+0x18], R26 ;  /* 0x0000181a01007387 */ /* 0x0009e20000100a00 */
[----:B-1----:R-:W1:Y:S01]  /*34180*/  S2R R25, SR_CTAID.X ;  /* 0x0000000000197919 */ /* 0x002e620000002500 */
[----:B----4-:R-:W4:Y:S02]  /*34190*/  S2R R27, SR_TID.X ;  /* 0x00000000001b7919 */ /* 0x010f240000002100 */
[----:B------:R-:W2:Y:S01]  /*341a0*/  LDL.LU R24, [R1+0x2c20] ;  /* 0x002c200001187983 */ /* 0x000ea20000300800 */
[----:B---3--:R-:W-:Y:S02]  /*341b0*/  LEA.HI R3, R28, R3, RZ, 0x1e ;  /* 0x000000031c037211 */ /* 0x008fe400078ff0ff */
[----:B0-----:R-:W-:-:S02]  /*341c0*/  SHF.L.U32 R2, R2, 0x5, RZ ;  /* 0x0000000502027819 */ /* 0x001fc400000006ff */
[----:B------:R-:W-:-:S04]  /*341d0*/  IADD3 R3, R3, UR4, RZ ;  /* 0x0000000403037c10 */ /* 0x000fc8000fffe0ff */
[C---:B------:R-:W-:Y:S02]  /*341e0*/  IADD3 R26, R3.reuse, 0x20, RZ ;  /* 0x00000020031a7810 */ /* 0x040fe40007ffe0ff */
[----:B------:R-:W-:Y:S02]  /*341f0*/  IADD3 R3, R3, 0x21, RZ ;  /* 0x0000002103037810 */ /* 0x000fe40007ffe0ff */
[----:B----4-:R-:W-:Y:S01]  /*34200*/  SHF.R.U32.HI R28, RZ, 0x2, R27 ;  /* 0x00000002ff1c7819 */ /* 0x010fe2000001161b */
[----:B-1----:R-:W-:-:S03]  /*34210*/  IMAD.SHL.U32 R25, R25, 0x20, RZ ;  /* 0x0000002019197824 */ /* 0x002fc600078e00ff */
[----:B------:R-:W-:-:S04]  /*34220*/  SGXT.U32 R28, R28, 0x3 ;  /* 0x000000031c1c781a */ /* 0x000fc80000000000 */
[----:B------:R-:W-:-:S04]  /*34230*/  LOP3.LUT R28, R2, 0x8, R28, 0xfe, !PT ;  /* 0x00000008021c7812 */ /* 0x000fc800078efe1c */
[----:B------:R-:W-:Y:S01]  /*34240*/  ISETP.GE.AND P1, PT, R28, R26, PT ;  /* 0x0000001a1c00720c */ /* 0x000fe20003f26270 */
[----:B--2---:R-:W-:Y:S01]  /*34250*/  HMMA.16816.F32 R8, R8, R12, R4 ;  /* 0x0000000c0808723c */ /* 0x004fe20000001804 */
[----:B------:R-:W2:Y:S04]  /*34260*/  LDL.LU.64 R6, [R1+0x2c18] ;  /* 0x002c180001067983 */ /* 0x000ea80000300a00 */
[----:B------:R-:W3:Y:S04]  /*34270*/  LDL.LU.64 R4, [R1+0x2c10] ;  /* 0x002c100001047983 */ /* 0x000ee80000300a00 */
[----:B------:R-:W4:Y:S04]  /*34280*/  LDL.LU.64 R14, [R1+0x2c08] ;  /* 0x002c0800010e7983 */ /* 0x000f280000300a00 */
[----:B------:R-:W4:Y:S10]  /*34290*/  LDL.LU.64 R12, [R1+0x2c00] ;  /* 0x002c0000010c7983 */ /* 0x000f340000300a00 */
[----:B------:R0:W-:Y:S04]  /*342a0*/  STL.64 [R1+0x2bd0], R10 ;  /* 0x002bd00a01007387 */ /* 0x0001e80000100a00 */
[----:B------:R1:W-:Y:S04]  /*342b0*/  STL.64 [R1+0x2bc8], R8 ;  /* 0x002bc80801007387 */ /* 0x0003e80000100a00 */
[----:B0-----:R-:W4:Y:S01]  /*342c0*/  LDL.LU R10, [R1+0x68] ;  /* 0x00006800010a7983 */ /* 0x001f220000300800 */
[----:B-1----:R-:W-:-:S02]  /*342d0*/  SHF.R.U32.HI R9, RZ, 0x2, R27 ;  /* 0x00000002ff097819 */ /* 0x002fc4000001161b */
[--C-:B------:R-:W-:Y:S02]  /*342e0*/  SHF.R.U32.HI R8, RZ, 0x2, R27.reuse ;  /* 0x00000002ff087819 */ /* 0x100fe4000001161b */
[----:B------:R-:W-:Y:S01]  /*342f0*/  SHF.R.U32.HI R27, RZ, 0x2, R27 ;  /* 0x00000002ff1b7819 */ /* 0x000fe2000001161b */
[----:B------:R-:W4:Y:S01]  /*34300*/  LDL.LU R11, [R1+0x6c] ;  /* 0x00006c00010b7983 */ /* 0x000f220000300800 */
[----:B------:R-:W-:Y:S02]  /*34310*/  SGXT.U32 R9, R9, 0x3 ;  /* 0x000000030909781a */ /* 0x000fe40000000000 */
[----:B------:R-:W-:Y:S02]  /*34320*/  SGXT.U32 R8, R8, 0x3 ;  /* 0x000000030808781a */ /* 0x000fe40000000000 */
[----:B------:R-:W-:Y:S02]  /*34330*/  SGXT.U32 R27, R27, 0x3 ;  /* 0x000000031b1b781a */ /* 0x000fe40000000000 */
[----:B------:R-:W-:-:S02]  /*34340*/  LOP3.LUT R9, R25, 0x18, R9, 0xfe, !PT ;  /* 0x0000001819097812 */ /* 0x000fc400078efe09 */
[----:B------:R-:W-:Y:S02]  /*34350*/  LOP3.LUT R8, R25, 0x10, R8, 0xfe, !PT ;  /* 0x0000001019087812 */ /* 0x000fe400078efe08 */
[----:B------:R-:W-:Y:S02]  /*34360*/  LOP3.LUT R27, R27, R25, RZ, 0xfc, !PT ;  /* 0x000000191b1b7212 */ /* 0x000fe400078efcff */
[----:B------:R-:W4:Y:S01]  /*34370*/  LDL.LU R25, [R1+0x2bf8] ;  /* 0x002bf80001197983 */ /* 0x000f220000300800 */
[-C--:B------:R-:W-:Y:S02]  /*34380*/  ISETP.GE.AND P2, PT, R8, R26.reuse, PT ;  /* 0x0000001a0800720c */ /* 0x080fe40003f46270 */
[-C--:B------:R-:W-:Y:S02]  /*34390*/  ISETP.GE.AND P6, PT, R27, R26.reuse, PT ;  /* 0x0000001a1b00720c */ /* 0x080fe40003fc6270 */
[----:B------:R-:W-:Y:S02]  /*343a0*/  ISETP.GE.AND P3, PT, R9, R26, PT ;  /* 0x0000001a0900720c */ /* 0x000fe40003f66270 */
[----:B------:R-:W-:Y:S01]  /*343b0*/  ISETP.GE.AND P4, PT, R27, R3, PT ;  /* 0x000000031b00720c */ /* 0x000fe20003f86270 */
[----:B------:R-:W4:Y:S04]  /*343c0*/  LDL.LU R26, [R1+0x2bf4] ;  /* 0x002bf400011a7983 */ /* 0x000f280000300800 */
[----:B------:R-:W4:Y:S01]  /*343d0*/  LDL.LU R27, [R1+0x2bf0] ;  /* 0x002bf000011b7983 */ /* 0x000f220000300800 */
[----:B---3--:R-:W-:Y:S01]  /*343e0*/  FMUL R4, R4, UR9 ;  /* 0x0000000904047c20 */ /* 0x008fe20008400000 */
[----:B--2---:R-:W-:Y:S01]  /*343f0*/  FMUL R6, R6, UR9 ;  /* 0x0000000906067c20 */ /* 0x004fe20008400000 */
[----:B----4-:R-:W-:-:S15]  /*34400*/  HMMA.16816.F32 R24, R12, R10, R24 ;  /* 0x0000000a0c18723c */ /* 0x010fde0000001818 */
[----:B------:R-:W-:-:S08]  /*34410*/  NOP ;  /* 0x0000000000007918 */ /* 0x000fd00000000000 */
[----:B------:R0:W-:Y:S02]  /*34420*/  STL [R1+0x2bdc], R27 ;  /* 0x002bdc1b01007387 */ /* 0x0001e40000100800 */
[----:B0-----:R-:W-:Y:S02]  /*34430*/  FSEL R27, R4, -INF , P6 ;  /* 0xff800000041b7808 */ /* 0x001fe40003000000 */
[----:B------:R-:W-:Y:S01]  /*34440*/  ISETP.GE.AND P6, PT, R8, R3, PT ;  /* 0x000000030800720c */ /* 0x000fe20003fc6270 */
[----:B------:R-:W2:Y:S04]  /*34450*/  LDL.LU R4, [R1+0x8] ;  /* 0x0000080001047983 */ /* 0x000ea80000300800 */
[----:B------:R0:W-:Y:S01]  /*34460*/  STL [R1+0x44], R27 ;  /* 0x0000441b01007387 */ /* 0x0001e20000100800 */
[----:B------:R-:W-:-:S03]  /*34470*/  FSEL R8, R6, -INF , P1 ;  /* 0xff80000006087808 */ /* 0x000fc60000800000 */
[----:B------:R-:W3:Y:S01]  /*34480*/  LDL.LU R6, [R1] ;  /* 0x0000000001067983 */ /* 0x000ee20000300800 */
[-C--:B------:R-:W-:Y:S02]  /*34490*/  ISETP.GE.AND P5, PT, R28, R3.reuse, PT ;  /* 0x000000031c00720c */ /* 0x080fe40003fa6270 */
[----:B------:R-:W-:Y:S02]  /*344a0*/  ISETP.GE.AND P1, PT, R9, R3, PT ;  /* 0x000000030900720c */ /* 0x000fe40003f26270 */
[----:B0-----:R-:W-:-:S04]  /*344b0*/  SHF.L.U32 R27, R29, 0x1, RZ ;  /* 0x000000011d1b7819 */ /* 0x001fc800000006ff */
[----:B------:R-:W-:Y:S02]  /*344c0*/  LOP3.LUT R3, R27, 0x6, RZ, 0xc0, !PT ;  /* 0x000000061b037812 */ /* 0x000fe400078ec0ff */
[----:B------:R-:W0:Y:S01]  /*344d0*/  S2R R27, SR_TID.X ;  /* 0x00000000001b7919 */ /* 0x000e220000002100 */
[----:B------:R-:W-:Y:S01]  /*344e0*/  HMMA.16816.F32 R20, R16, R10, R20 ;  /* 0x0000000a1014723c */ /* 0x000fe20000001814 */
[----:B------:R-:W-:Y:S05]  /*344f0*/  STL [R1+0x50], R8 ;  /* 0x0000500801007387 */ /* 0x000fea0000100800 */
[----:B------:R1:W-:Y:S04]  /*34500*/  STL.64 [R1+0x2be8], R18 ;  /* 0x002be81201007387 */ /* 0x0003e80000100a00 */
[----:B------:R0:W-:Y:S01]  /*34510*/  STL.64 [R1+0x2be0], R16 ;  /* 0x002be01001007387 */ /* 0x0001e20000100a00 */
[----:B------:R-:W-:-:S03]  /*34520*/  LOP3.LUT R11, R29, 0x60, RZ, 0xc0, !PT ;  /* 0x000000601d0b7812 */ /* 0x000fc600078ec0ff */
[----:B-1----:R-:W4:Y:S01]  /*34530*/  LDL.LU.64 R18, [R1+0xb8] ;  /* 0x0000b80001127983 */ /* 0x002f220000300a00 */
[----:B------:R-:W-:-:S08]  /*34540*/  LEA.HI R3, R11, R3, RZ, 0x1e ;  /* 0x000000030b037211 */ /* 0x000fd000078ff0ff */
[----:B------:R1:W-:Y:S04]  /*34550*/  STL.64 [R1+0x2bc0], R22 ;  /* 0x002bc01601007387 */ /* 0x0003e80000100a00 */
[----:B------:R-:W-:Y:S01]  /*34560*/  STL.64 [R1+0x2bb8], R20 ;  /* 0x002bb81401007387 */ /* 0x000fe20000100a00 */
[----:B0-----:R-:W-:Y:S01]  /*34570*/  SHF.R.U32.HI R17, RZ, 0x2, R27 ;  /* 0x00000002ff117819 */ /* 0x001fe2000001161b */
[----:B------:R-:W-:Y:S02]  /*34580*/  FMUL R27, R5, UR9 ;  /* 0x00000009051b7c20 */ /* 0x000fe40008400000 */
[----:B-1----:R-:W4:Y:S04]  /*34590*/  LDL.LU R22, [R1+0xa8] ;  /* 0x0000a80001167983 */ /* 0x002f280000300800 */
[----:B------:R-:W4:Y:S04]  /*345a0*/  LDL.LU R23, [R1+0xac] ;  /* 0x0000ac0001177983 */ /* 0x000f280000300800 */
[----:B------:R-:W4:Y:S04]  /*345b0*/  LDL.LU R8, [R1+0x20] ;  /* 0x0000200001087983 */ /* 0x000f280000300800 */
[----:B------:R-:W4:Y:S04]  /*345c0*/  LDL.LU R9, [R1+0x24] ;  /* 0x0000240001097983 */ /* 0x000f280000300800 */
[----:B------:R-:W4:Y:S04]  /*345d0*/  LDL.LU R10, [R1+0x28] ;  /* 0x00002800010a7983 */ /* 0x000f280000300800 */
[----:B------:R-:W4:Y:S01]  /*345e0*/  LDL.LU R11, [R1+0x2c] ;  /* 0x00002c00010b7983 */ /* 0x000f220000300800 */
[----:B------:R-:W-:-:S04]  /*345f0*/  SGXT.U32 R17, R17, 0x3 ;  /* 0x000000031111781a */ /* 0x000fc80000000000 */
[----:B------:R-:W-:Y:S01]  /*34600*/  LOP3.LUT R17, R17, R2, RZ, 0xfc, !PT ;  /* 0x0000000211117212 */ /* 0x000fe200078efcff */
[----:B------:R-:W-:Y:S01]  /*34610*/  FMUL R2, R7, UR9 ;  /* 0x0000000907027c20 */ /* 0x000fe20008400000 */
[----:B--2---:R-:W-:Y:S01]  /*34620*/  FMUL R4, R4, UR9 ;  /* 0x0000000904047c20 */ /* 0x004fe20008400000 */
[----:B---3--:R-:W-:-:S04]  /*34630*/  FMUL R6, R6, UR9 ;  /* 0x0000000906067c20 */ /* 0x008fc80008400000 */
[----:B------:R-:W-:Y:S02]  /*34640*/  FSEL R5, R4, -INF , P3 ;  /* 0xff80000004057808 */ /* 0x000fe40001800000 */
[----:B------:R-:W-:-:S05]  /*34650*/  FSEL R6, R6, -INF , P2 ;  /* 0xff80000006067808 */ /* 0x000fca0001000000 */
[----:B------:R-:W-:Y:S04]  /*34660*/  STL [R1+0x4c], R6 ;  /* 0x00004c0601007387 */ /* 0x000fe80000100800 */
[----:B------:R-:W2:Y:S04]  /*34670*/  LDL.LU R4, [R1+0x80] ;  /* 0x0000800001047983 */ /* 0x000ea80000300800 */
[----:B------:R0:W-:Y:S04]  /*34680*/  STL [R1+0x48], R5 ;  /* 0x0000480501007387 */ /* 0x0001e80000100800 */
[----:B0-----:R-:W2:Y:S04]  /*34690*/  LDL.LU R5, [R1+0x84] ;  /* 0x0000840001057983 */ /* 0x001ea80000300800 */
[----:B------:R-:W2:Y:S04]  /*346a0*/  LDL.LU R6, [R1+0x88] ;  /* 0x0000880001067983 */ /* 0x000ea80000300800 */
[----:B------:R-:W2:Y:S01]  /*346b0*/  LDL.LU R7, [R1+0x8c] ;  /* 0x00008c0001077983 */ /* 0x000ea20000300800 */
[----:B------:R-:W-:-:S04]  /*346c0*/  IADD3 R3, R3, UR4, RZ ;  /* 0x0000000403037c10 */ /* 0x000fc8000fffe0ff */
[----:B------:R-:W-:Y:S02]  /*346d0*/  IADD3 R3, R3, 0x40, RZ ;  /* 0x0000004003037810 */ /* 0x000fe40007ffe0ff */
[----:B----4-:R-:W-:Y:S01]  /*346e0*/  MOV R21, R18 ;  /* 0x0000001200157202 */ /* 0x010fe20000000f00 */
[----:B------:R-:W-:Y:S01]  /*346f0*/  IMAD.MOV.U32 R20, RZ, RZ, R19 ;  /* 0x000000ffff147224 */ /* 0x000fe200078e0013 */
[----:B------:R-:W-:Y:S01]  /*34700*/  ISETP.GE.AND P2, PT, R17, R3, PT ;  /* 0x000000031100720c */ /* 0x000fe20003f46270 */
[----:B--2---:R-:W-:Y:S01]  /*34710*/  HMMA.16816.F32 R4, R12, R18, R4 ;  /* 0x000000120c04723c */ /* 0x004fe20000001804 */
[----:B------:R-:W2:Y:S04]  /*34720*/  LDL.LU.64 R18, [R1+0x2be8] ;  /* 0x002be80001127983 */ /* 0x000ea80000300a00 */
[----:B------:R-:W2:-:S15]  /*34730*/  LDL.LU.64 R16, [R1+0x2be0] ;  /* 0x002be00001107983 */ /* 0x000e9e0000300a00 */
[----:B------:R-:W-:-:S03]  /*34740*/  NOP ;  /* 0x0000000000007918 */ /* 0x000fc60000000000 */
[----:B------:R0:W-:Y:S02]  /*34750*/  STL.64 [R1+0x2ba0], R6 ;  /* 0x002ba00601007387 */ /* 0x0001e40000100a00 */
[----:B0-----:R-:W0:Y:S01]  /*34760*/  S2R R7, SR_TID.X ;  /* 0x0000000000077919 */ /* 0x001e220000002100 */
[----:B------:R-:W1:Y:S01]  /*34770*/  S2R R6, SR_CTAID.X ;  /* 0x0000000000067919 */ /* 0x000e620000002500 */
[----:B------:R3:W-:Y:S02]  /*34780*/  STL.64 [R1+0x2b98], R4 ;  /* 0x002b980401007387 */ /* 0x0007e40000100a00 */
[----:B---3--:R-:W-:Y:S02]  /*34790*/  FSEL R4, R27, -INF , P4 ;  /* 0xff8000001b047808 */ /* 0x008fe40002000000 */
[----:B------:R-:W3:Y:S04]  /*347a0*/  LDL.LU R27, [R1+0x2bdc] ;  /* 0x002bdc00011b7983 */ /* 0x000ee80000300800 */
[----:B------:R4:W-:Y:S01]  /*347b0*/  STL [R1+0x38], R4 ;  /* 0x0000380401007387 */ /* 0x0009e20000100800 */
[----:B0-----:R-:W-:-:S02]  /*347c0*/  SHF.R.U32.HI R5, RZ, 0x2, R7 ;  /* 0x00000002ff057819 */ /* 0x001fc40000011607 */
[----:B------:R-:W-:Y:S02]  /*347d0*/  SHF.R.U32.HI R7, RZ, 0x2, R7 ;  /* 0x00000002ff077819 */ /* 0x000fe40000011607 */
[----:B-1----:R-:W-:Y:S02]  /*347e0*/  SHF.L.U32 R6, R6, 0x5, RZ ;  /* 0x0000000506067819 */ /* 0x002fe400000006ff */
[----:B------:R-:W-:-:S04]  /*347f0*/  SGXT.U32 R7, R7, 0x3 ;  /* 0x000000030707781a */ /* 0x000fc80000000000 */
[----:B------:R-:W-:Y:S02]  /*34800*/  LOP3.LUT R7, R6, 0x18, R7, 0xfe, !PT ;  /* 0x0000001806077812 */ /* 0x000fe400078efe07 */
[----:B------:R-:W-:Y:S02]  /*34810*/  FSEL R6, R2, -INF , P5 ;  /* 0xff80000002067808 */ /* 0x000fe40002800000 */
[----:B------:R-:W2:Y:S04]  /*34820*/  LDL.LU R2, [R1+0x2bd8] ;  /* 0x002bd80001027983 */ /* 0x000ea80000300800 */
[----:B------:R-:W-:Y:S01]  /*34830*/  STL [R1+0x3c], R6 ;  /* 0x00003c0601007387 */ /* 0x000fe20000100800 */
[----:B------:R-:W-:Y:S03]  /*34840*/  HMMA.16816.F32 R12, R12, R22, R8 ;  /* 0x000000160c0c723c */ /* 0x000fe60000001808 */
[----:B------:R-:W3:Y:S04]  /*34850*/  LDL.LU.64 R10, [R1+0x2bd0] ;  /* 0x002bd000010a7983 */ /* 0x000ee80000300a00 */
[----:B------:R-:W3:Y:S01]  /*34860*/  LDL.LU.64 R8, [R1+0x2bc8] ;  /* 0x002bc80001087983 */ /* 0x000ee20000300a00 */
[----:B------:R-:W-:-:S02]  /*34870*/  ISETP.GE.AND P3, PT, R28, R3, PT ;  /* 0x000000031c00720c */ /* 0x000fc40003f66270 */
[----:B------:R-:W0:Y:S01]  /*34880*/  S2R R28, SR_CTAID.X ;  /* 0x00000000001c7919 */ /* 0x000e220000002500 */
[----:B----4-:R-:W-:-:S12]  /*34890*/  SHF.L.U32 R4, R29, 0x1, RZ ;  /* 0x000000011d047819 */ /* 0x010fd800000006ff */
[----:B------:R1:W-:Y:S02]  /*348a0*/  STL.64 [R1+0x2bb0], R14 ;  /* 0x002bb00e01007387 */ /* 0x0003e40000100a00 */
[----:B-1----:R-:W1:Y:S01]  /*348b0*/  S2R R15, SR_TID.X ;  /* 0x00000000000f7919 */ /* 0x002e620000002100 */
[----:B------:R-:W4:Y:S01]  /*348c0*/  S2R R14, SR_CTAID.X ;  /* 0x00000000000e7919 */ /* 0x000f220000002500 */
[----:B------:R-:W-:Y:S02]  /*348d0*/  LOP3.LUT R6, R29, 0x60, RZ, 0xc0, !PT ;  /* 0x000000601d067812 */ /* 0x000fe400078ec0ff */
[----:B------:R-:W-:Y:S01]  /*348e0*/  LOP3.LUT R4, R4, 0x6, RZ, 0xc0, !PT ;  /* 0x0000000604047812 */ /* 0x000fe200078ec0ff */
[----:B------:R-:W-:-:S03]  /*348f0*/  FMUL R0, R0, UR9 ;  /* 0x0000000900007c20 */ /* 0x000fc60008400000 */
[----:B------:R-:W-:Y:S01]  /*34900*/  LEA.HI R4, R6, R4, RZ, 0x1e ;  /* 0x0000000406047211 */ /* 0x000fe200078ff0ff */
[----:B------:R2:W-:Y:S01]  /*34910*/  STL.64 [R1+0x2ba8], R12 ;  /* 0x002ba80c01007387 */ /* 0x0005e20000100a00 */
[----:B------:R-:W-:Y:S02]  /*34920*/  FSEL R0, R0, -INF , P6 ;  /* 0xff80000000007808 */ /* 0x000fe40003000000 */
[----:B0-----:R-:W-:Y:S02]  /*34930*/  SHF.L.U32 R28, R28, 0x5, RZ ;  /* 0x000000051c1c7819 */ /* 0x001fe400000006ff */
[----:B------:R-:W-:Y:S01]  /*34940*/  SGXT.U32 R5, R5, 0x3 ;  /* 0x000000030505781a */ /* 0x000fe20000000000 */
[----:B------:R-:W-:Y:S01]  /*34950*/  FMUL R24, R24, UR9 ;  /* 0x0000000918187c20 */ /* 0x000fe20008400000 */
[----:B------:R-:W-:Y:S01]  /*34960*/  FMUL R26, R26, UR9 ;  /* 0x000000091a1a7c20 */ /* 0x000fe20008400000 */
[----:B------:R-:W-:Y:S02]  /*34970*/  IADD3 R4, R4, UR4, RZ ;  /* 0x0000000404047c10 */ /* 0x000fe4000fffe0ff */
[----:B------:R-:W-:Y:S01]  /*34980*/  LOP3.LUT R5, R28, 0x10, R5, 0xfe, !PT ;  /* 0x000000101c057812 */ /* 0x000fe200078efe05 */
[----:B------:R-:W-:Y:S01]  /*34990*/  STL [R1+0x2b88], R0 ;  /* 0x002b880001007387 */ /* 0x000fe20000100800 */
[----:B------:R-:W-:-:S02]  /*349a0*/  ISETP.GE.AND P5, PT, R7, R3, PT ;  /* 0x000000030700720c */ /* 0x000fc40003fa6270 */
[----:B------:R-:W-:Y:S01]  /*349b0*/  ISETP.GE.AND P4, PT, R5, R3, PT ;  /* 0x000000030500720c */ /* 0x000fe20003f86270 */
[----:B------:R-:W-:Y:S01]  /*349c0*/  VIADD R3, R4, 0x41 ;  /* 0x0000004104037836 */ /* 0x000fe20000000000 */
[----:B-1----:R-:W-:Y:S02]  /*349d0*/  SHF.R.U32.HI R15, RZ, 0x2, R15 ;  /* 0x00000002ff0f7819 */ /* 0x002fe4000001160f */
[----:B----4-:R-:W-:Y:S02]  /*349e0*/  SHF.L.U32 R14, R14, 0x5, RZ ;  /* 0x000000050e0e7819 */ /* 0x010fe400000006ff */
[----:B------:R-:W-:-:S04]  /*349f0*/  SGXT.U32 R15, R15, 0x3 ;  /* 0x000000030f0f781a */ /* 0x000fc80000000000 */
[----:B------:R-:W-:-:S04]  /*34a00*/  LOP3.LUT R15, R15, R14, RZ, 0xfc, !PT ;  /* 0x0000000e0f0f7212 */ /* 0x000fc800078efcff */
[----:B------:R-:W-:Y:S01]  /*34a10*/  ISETP.GE.AND P6, PT, R15, R3, PT ;  /* 0x000000030f00720c */ /* 0x000fe20003fc6270 */
[----:B--2---:R-:W-:-:S05]  /*34a20*/  FMUL R6, R2, UR9 ;  /* 0x0000000902067c20 */ /* 0x004fca0008400000 */
[----:B------:R-:W-:Y:S02]  /*34a30*/  FSEL R12, R6, -INF , P1 ;  /* 0xff800000060c7808 */ /* 0x000fe40000800000 */
[----:B------:R-:W-:-:S03]  /*34a40*/  FSEL R6, R24, -INF , P2 ;  /* 0xff80000018067808 */ /* 0x000fc60001000000 */
[----:B------:R0:W-:Y:S04]  /*34a50*/  STL [R1+0x30], R12 ;  /* 0x0000300c01007387 */ /* 0x0001e80000100800 */
[----:B------:R1:W-:Y:S01]  /*34a60*/  STL [R1+0x28], R6 ;  /* 0x0000280601007387 */ /* 0x0003e20000100800 */
[----:B0-----:R-:W-:Y:S02]  /*34a70*/  FSEL R12, R26, -INF , P3 ;  /* 0xff8000001a0c7808 */ /* 0x001fe40001800000 */
[----:B------:R-:W-:-:S03]  /*34a80*/  ISETP.GE.AND P3, PT, R7, R3, PT ;  /* 0x000000030700720c */ /* 0x000fc60003f66270 */
[----:B------:R0:W-:Y:S01]  /*34a90*/  STL [R1+0x2c], R12 ;  /* 0x00002c0c01007387 */ /* 0x0001e20000100800 */
[----:B---3--:R-:W-:Y:S01]  /*34aa0*/  HMMA.16816.F32 R8, R16, R22, R8 ;  /* 0x000000161008723c */ /* 0x008fe20000001808 */
[----:B-1----:R-:W-:Y:S02]  /*34ab0*/  MOV R6, R21 ;  /* 0x0000001500067202 */ /* 0x002fe40000000f00 */
[----:B------:R-:W-:Y:S01]  /*34ac0*/  MOV R7, R20 ;  /* 0x0000001400077202 */ /* 0x000fe20000000f00 */
[----:B0-----:R-:W2:Y:S04]  /*34ad0*/  LDL.LU R12, [R1+0x10] ;  /* 0x00001000010c7983 */ /* 0x001ea80000300800 */
[----:B------:R-:W2:Y:S04]  /*34ae0*/  LDL.LU R13, [R1+0x14] ;  /* 0x00001400010d7983 */ /* 0x000ea80000300800 */
[----:B------:R-:W2:Y:S04]  /*34af0*/  LDL.LU R14, [R1+0x18] ;  /* 0x00001800010e7983 */ /* 0x000ea80000300800 */
[----:B------:R-:W2:Y:S04]  /*34b00*/  LDL.LU R15, [R1+0x1c] ;  /* 0x00001c00010f7983 */ /* 0x000ea80000300800 */
[----:B------:R-:W3:Y:S04]  /*34b10*/  LDL.LU.64 R22, [R1+0x2bc0] ;  /* 0x002bc00001167983 */ /* 0x000ee80000300a00 */
[----:B------:R-:W4:Y:S01]  /*34b20*/  LDL.LU.64 R20, [R1+0x2bb8] ;  /* 0x002bb80001147983 */ /* 0x000f220000300a00 */
[----:B------:R-:W0:Y:S01]  /*34b30*/  S2R R2, SR_TID.X ;  /* 0x0000000000027919 */ /* 0x000e220000002100 */
[----:B------:R-:W-:-:S02]  /*34b40*/  ISETP.GE.AND P2, PT, R5, R3, PT ;  /* 0x000000030500720c */ /* 0x000fc40003f46270 */
[----:B0-----:R-:W-:-:S04]  /*34b50*/  SHF.R.U32.HI R0, RZ, 0x2, R2 ;  /* 0x00000002ff007819 */ /* 0x001fc80000011602 */
[----:B------:R-:W-:-:S04]  /*34b60*/  SGXT.U32 R0, R0, 0x3 ;  /* 0x000000030000781a */ /* 0x000fc80000000000 */
[----:B------:R-:W-:-:S04]  /*34b70*/  LOP3.LUT R0, R28, 0x8, R0, 0xfe, !PT ;  /* 0x000000081c007812 */ /* 0x000fc800078efe00 */
[----:B------:R-:W-:Y:S02]  /*34b80*/  ISETP.GE.AND P1, PT, R0, R3, PT ;  /* 0x000000030000720c */ /* 0x000fe40003f26270 */
[----:B------:R-:W-:Y:S01]  /*34b90*/  IADD3 R3, R4, 0x60, RZ ;  /* 0x0000006004037810 */ /* 0x000fe20007ffe0ff */
[----:B----4-:R-:W-:Y:S01]  /*34ba0*/  FMUL R26, R20, UR9 ;  /* 0x00000009141a7c20 */ /* 0x010fe20008400000 */
[----:B------:R-:W-:Y:S01]  /*34bb0*/  FMUL R20, R27, UR9 ;  /* 0x000000091b147c20 */ /* 0x000fe20008400000 */
[----:B------:R-:W-:Y:S01]  /*34bc0*/  SHF.R.U32.HI R27, RZ, 0x2, R2 ;  /* 0x00000002ff1b7819 */ /* 0x000fe20000011602 */
[----:B---3--:R-:W-:Y:S01]  /*34bd0*/  FMUL R24, R22, UR9 ;  /* 0x0000000916187c20 */ /* 0x008fe20008400000 */
[----:B------:R-:W-:Y:S02]  /*34be0*/  FMUL R22, R25, UR9 ;  /* 0x0000000919167c20 */ /* 0x000fe40008400000 */
[----:B------:R-:W-:Y:S02]  /*34bf0*/  SGXT.U32 R27, R27, 0x3 ;  /* 0x000000031b1b781a */ /* 0x000fe40000000000 */
[----:B------:R-:W-:-:S02]  /*34c00*/  FSEL R26, R26, -INF , P4 ;  /* 0xff8000001a1a7808 */ /* 0x000fc40002000000 */
[----:B------:R-:W-:Y:S02]  /*34c10*/  FSEL R25, R24, -INF , P5 ;  /* 0xff80000018197808 */ /* 0x000fe40002800000 */
[----:B------:R-:W-:Y:S02]  /*34c20*/  LOP3.LUT R27, R27, R28, RZ, 0xfc, !PT ;  /* 0x0000001c1b1b7212 */ /* 0x000fe400078efcff */
[----:B------:R-:W-:Y:S01]  /*34c30*/  FSEL R28, R22, -INF , P6 ;  /* 0xff800000161c7808 */ /* 0x000fe20003000000 */
[----:B------:R-:W-:Y:S04]  /*34c40*/  STL [R1+0x24], R26 ;  /* 0x0000241a01007387 */ /* 0x000fe80000100800 */
[----:B------:R-:W-:Y:S01]  /*34c50*/  STL [R1+0x2b8c], R26 ;  /* 0x002b8c1a01007387 */ /* 0x000fe20000100800 */
[----:B--2---:R-:W-:Y:S03]  /*34c60*/  HMMA.16816.F32 R16, R16, R6, R12 ;  /* 0x000000061010723c */ /* 0x004fe6000000180c */
[----:B------:R0:W-:Y:S04]  /*34c70*/  STL [R1+0x2b90], R28 ;  /* 0x002b901c01007387 */ /* 0x0001e80000100800 */
[----:B------:R-:W-:Y:S04]  /*34c80*/  STL [R1+0x20], R25 ;  /* 0x0000201901007387 */ /* 0x000fe80000100800 */
[----:B------:R1:W-:Y:S04]  /*34c90*/  STL [R1+0x2b94], R25 ;  /* 0x002b941901007387 */ /* 0x0003e80000100800 */
[----:B------:R-:W2:Y:S04]  /*34ca0*/  LDL.LU.64 R14, [R1+0x2bb0] ;  /* 0x002bb000010e7983 */ /* 0x000ea80000300a00 */
[----:B------:R-:W3:Y:S01]  /*34cb0*/  LDL.LU.64 R12, [R1+0x2ba8] ;  /* 0x002ba800010c7983 */ /* 0x000ee20000300a00 */
[----:B------:R-:W-:-:S03]  /*34cc0*/  ISETP.GE.AND P6, PT, R5, R3, PT ;  /* 0x000000030500720c */ /* 0x000fc60003fc6270 */
[----:B------:R-:W4:Y:S04]  /*34cd0*/  LDL.LU.64 R6, [R1+0x2ba0] ;  /* 0x002ba00001067983 */ /* 0x000f280000300a00 */
[----:B------:R-:W4:Y:S01]  /*34ce0*/  LDL.LU.64 R4, [R1+0x2b98] ;  /* 0x002b980001047983 */ /* 0x000f220000300a00 */
[----:B0-----:R-:W0:Y:S01]  /*34cf0*/  S2R R28, SR_CTAID.X ;  /* 0x00000000001c7919 */ /* 0x001e220000002500 */
[C---:B------:R-:W-:Y:S02]  /*34d00*/  SHF.L.U32 R26, R29.reuse, 0x1, RZ ;  /* 0x000000011d1a7819 */ /* 0x040fe400000006ff */
[----:B------:R-:W-:Y:S02]  /*34d10*/  SHF.R.U32.HI R22, RZ, 0x2, R2 ;  /* 0x00000002ff167819 */ /* 0x000fe40000011602 */
[----:B------:R-:W-:-:S02]  /*34d20*/  LOP3.LUT R24, R29, 0x60, RZ, 0xc0, !PT ;  /* 0x000000601d187812 */ /* 0x000fc400078ec0ff */
[----:B------:R-:W-:Y:S02]  /*34d30*/  LOP3.LUT R26, R26, 0x6, RZ, 0xc0, !PT ;  /* 0x000000061a1a7812 */ /* 0x000fe400078ec0ff */
[----:B------:R-:W-:Y:S02]  /*34d40*/  SGXT.U32 R22, R22, 0x3 ;  /* 0x000000031616781a */ /* 0x000fe40000000000 */
[-C--:B------:R-:W-:Y:S02]  /*34d50*/  ISETP.GE.AND P5, PT, R0, R3.reuse, PT ;  /* 0x000000030000720c */ /* 0x080fe40003fa6270 */
[----:B------:R-:W-:Y:S01]  /*34d60*/  LEA.HI R26, R24, R26, RZ, 0x1e ;  /* 0x0000001a181a7211 */ /* 0x000fe200078ff0ff */
[----:B------:R-:W-:Y:S01]  /*34d70*/  FMUL R21, R21, UR9 ;  /* 0x0000000915157c20 */ /* 0x000fe20008400000 */
[----:B------:R-:W-:Y:S01]  /*34d80*/  FSEL R2, R20, -INF , P1 ;  /* 0xff80000014027808 */ /* 0x000fe20000800000 */
[----:B------:R-:W-:Y:S01]  /*34d90*/  FMUL R20, R8, UR9 ;  /* 0x0000000908147c20 */ /* 0x000fe20008400000 */
[----:B------:R-:W-:Y:S01]  /*34da0*/  IADD3 R26, R26, UR4, RZ ;  /* 0x000000041a1a7c10 */ /* 0x000fe2000fffe0ff */
[----:B------:R-:W-:Y:S01]  /*34db0*/  FMUL R23, R23, UR9 ;  /* 0x0000000917177c20 */ /* 0x000fe20008400000 */
[----:B------:R-:W-:-:S02]  /*34dc0*/  ISETP.GE.AND P4, PT, R27, R3, PT ;  /* 0x000000031b00720c */ /* 0x000fc40003f86270 */
[----:B------:R-:W-:Y:S02]  /*34dd0*/  FSEL R24, R21, -INF , P2 ;  /* 0xff80000015187808 */ /* 0x000fe40001000000 */
[----:B------:R-:W-:Y:S01]  /*34de0*/  ISETP.GE.AND P2, PT, R27, R26, PT ;  /* 0x0000001a1b00720c */ /* 0x000fe20003f46270 */
[----:B0-----:R-:W-:-:S05]  /*34df0*/  IMAD.SHL.U32 R28, R28, 0x20, RZ ;  /* 0x000000201c1c7824 */ /* 0x001fca00078e00ff */
[----:B------:R-:W-:-:S04]  /*34e00*/  LOP3.LUT R22, R28, 0x18, R22, 0xfe, !PT ;  /* 0x000000181c167812 */ /* 0x000fc800078efe16 */
[----:B------:R-:W-:Y:S01]  /*34e10*/  ISETP.GE.AND P1, PT, R22, R3, PT ;  /* 0x000000031600720c */ /* 0x000fe20003f26270 */
[----:B------:R-:W-:Y:S01]  /*34e20*/  FMUL R19, R19, UR9 ;  /* 0x0000000913137c20 */ /* 0x000fe20008400000 */
[----:B------:R-:W-:Y:S01]  /*34e30*/  STL [R1], R24 ;  /* 0x0000001801007387 */ /* 0x000fe20000100800 */
[----:B--2---:R-:W-:Y:S01]  /*34e40*/  FMUL R14, R14, UR9 ;  /* 0x000000090e0e7c20 */ /* 0x004fe20008400000 */
[----:B---3--:R-:W-:-:S04]  /*34e50*/  FMUL R3, R12, UR9 ;  /* 0x000000090c037c20 */ /* 0x008fc80008400000 */
[----:B------:R-:W-:Y:S01]  /*34e60*/  FSEL R8, R14, -INF , P5 ;  /* 0xff8000000e087808 */ /* 0x000fe20002800000 */
[----:B----4-:R-:W-:Y:S01]  /*34e70*/  FMUL R14, R4, UR9 ;  /* 0x00000009040e7c20 */ /* 0x010fe20008400000 */
[----:B------:R-:W-:Y:S02]  /*34e80*/  FSEL R4, R20, -INF , P6 ;  /* 0xff80000014047808 */ /* 0x000fe40003000000 */
[----:B------:R-:W-:Y:S01]  /*34e90*/  FSEL R12, R23, -INF , P3 ;  /* 0xff800000170c7808 */ /* 0x000fe20001800000 */
[----:B------:R-:W-:Y:S01]  /*34ea0*/  FMUL R20, R5, UR9 ;  /* 0x0000000905147c20 */ /* 0x000fe20008400000 */
[-C--:B------:R-:W-:Y:S02]  /*34eb0*/  ISETP.GT.AND P3, PT, R27, R26.reuse, PT ;  /* 0x0000001a1b00720c */ /* 0x080fe40003f64270 */
[----:B------:R-:W-:Y:S02]  /*34ec0*/  FSEL R5, R14, -INF , P2 ;  /* 0xff8000000e057808 */ /* 0x000fe40001000000 */
[----:B------:R-:W-:Y:S01]  /*34ed0*/  FSEL R3, R3, -INF , P4 ;  /* 0xff80000003037808 */ /* 0x000fe20002000000 */
[----:B------:R-:W-:Y:S01]  /*34ee0*/  FMUL R14, R6, UR9 ;  /* 0x00000009060e7c20 */ /* 0x000fe20008400000 */
[CC--:B------:R-:W-:Y:S01]  /*34ef0*/  ISETP.GE.AND P4, PT, R0.reuse, R26.reuse, PT ;  /* 0x0000001a0000720c */ /* 0x0c0fe20003f86270 */
[----:B------:R-:W-:Y:S01]  /*34f00*/  FMUL R21, R7, UR9 ;  /* 0x0000000907157c20 */ /* 0x000fe20008400000 */
[----:B------:R-:W-:-:S02]  /*34f10*/  ISETP.GT.AND P5, PT, R0, R26, PT ;  /* 0x0000001a0000720c */ /* 0x000fc40003fa4270 */
[----:B------:R-:W-:Y:S02]  /*34f20*/  FSEL R6, R20, -INF , P3 ;  /* 0xff80000014067808 */ /* 0x000fe40001800000 */
[----:B------:R-:W-:Y:S02]  /*34f30*/  ISETP.GT.AND P3, PT, R22, R26, PT ;  /* 0x0000001a1600720c */ /* 0x000fe40003f64270 */
[----:B------:R-:W-:Y:S02]  /*34f40*/  FSEL R7, R14, -INF , P4 ;  /* 0xff8000000e077808 */ /* 0x000fe40002000000 */
[----:B------:R-:W-:Y:S02]  /*34f50*/  FSEL R14, R21, -INF , P5 ;  /* 0xff800000150e7808 */ /* 0x000fe40002800000 */
[----:B------:R-:W-:Y:S02]  /*34f60*/  FSEL R21, R19, -INF , P3 ;  /* 0xff80000013157808 */ /* 0x000fe40001800000 */
[----:B------:R-:W2:Y:S01]  /*34f70*/  LDL R19, [R1+0x44] ;  /* 0x0000440001137983 */ /* 0x000ea20000100800 */
[----:B-1----:R-:W0:Y:S01]  /*34f80*/  S2R R25, SR_TID.X ;  /* 0x0000000000197919 */ /* 0x002e220000002100 */
[----:B------:R-:W-:Y:S01]  /*34f90*/  FMUL R10, R10, UR9 ;  /* 0x000000090a0a7c20 */ /* 0x000fe20008400000 */
[----:B------:R-:W-:Y:S01]  /*34fa0*/  IADD3 R20, R26, 0x61, RZ ;  /* 0x000000611a147810 */ /* 0x000fe20007ffe0ff */
[----:B------:R-:W-:Y:S01]  /*34fb0*/  FMUL R16, R16, UR9 ;  /* 0x0000000910107c20 */ /* 0x000fe20008400000 */
[----:B------:R-:W-:Y:S01]  /*34fc0*/  FMUL R13, R13, UR9 ;  /* 0x000000090d0d7c20 */ /* 0x000fe20008400000 */
[----:B------:R-:W-:Y:S01]  /*34fd0*/  FMUL R17, R17, UR9 ;  /* 0x0000000911117c20 */ /* 0x000fe20008400000 */
[----:B------:R-:W-:-:S02]  /*34fe0*/  FSEL R10, R10, -INF , P1 ;  /* 0xff8000000a0a7808 */ /* 0x000fc40000800000 */
[----:B------:R-:W-:Y:S01]  /*34ff0*/  ISETP.GE.AND P4, PT, R27, R20, PT ;  /* 0x000000141b00720c */ /* 0x000fe20003f86270 */
[----:B------:R-:W-:Y:S01]  /*35000*/  FMUL R9, R9, UR9 ;  /* 0x0000000909097c20 */ /* 0x000fe20008400000 */
[----:B------:R-:W-:Y:S02]  /*35010*/  ISETP.GE.AND P2, PT, R22, R26, PT ;  /* 0x0000001a1600720c */ /* 0x000fe40003f46270 */
[----:B------:R-:W-:Y:S01]  /*35020*/  ISETP.GE.AND P5, PT, R0, R20, PT ;  /* 0x000000140000720c */ /* 0x000fe20003fa6270 */
[----:B------:R-:W3:Y:S04]  /*35030*/  LDL R27, [R1+0x30] ;  /* 0x00003000011b7983 */ /* 0x000ee80000100800 */
[----:B------:R-:W4:Y:S01]  /*35040*/  LDL R0, [R1+0x48] ;  /* 0x0000480001007983 */ /* 0x000f220000100800 */
[----:B0-----:R-:W-:-:S03]  /*35050*/  SHF.R.U32.HI R23, RZ, 0x2, R25 ;  /* 0x00000002ff177819 */ /* 0x001fc60000011619 */
[----:B------:R-:W3:Y:S01]  /*35060*/  LDL R25, [R1+0x4c] ;  /* 0x00004c0001197983 */ /* 0x000ee20000100800 */
[----:B------:R-:W-:-:S04]  /*35070*/  SGXT.U32 R23, R23, 0x3 ;  /* 0x000000031717781a */ /* 0x000fc80000000000 */
[----:B------:R-:W-:Y:S02]  /*35080*/  LOP3.LUT R23, R28, 0x10, R23, 0xfe, !PT ;  /* 0x000000101c177812 */ /* 0x000fe400078efe17 */
[----:B------:R-:W4:Y:S02]  /*35090*/  LDL R28, [R1+0x38] ;  /* 0x00003800011c7983 */ /* 0x000f240000100800 */
[CC--:B------:R-:W-:Y:S02]  /*350a0*/  ISETP.GE.AND P6, PT, R23.reuse, R26.reuse, PT ;  /* 0x0000001a1700720c */ /* 0x0c0fe40003fc6270 */
[C---:B------:R-:W-:Y:S02]  /*350b0*/  ISETP.GT.AND P1, PT, R23.reuse, R26, PT ;  /* 0x0000001a1700720c */ /* 0x040fe40003f24270 */
[----:B------:R-:W4:Y:S01]  /*350c0*/  LDL R26, [R1+0x3c] ;  /* 0x00003c00011a7983 */ /* 0x000f220000100800 */
[----:B------:R-:W-:Y:S02]  /*350d0*/  FSEL R16, R16, -INF , P6 ;  /* 0xff80000010107808 */ /* 0x000fe40003000000 */
[----:B------:R-:W-:Y:S01]  /*350e0*/  ISETP.GE.AND P6, PT, R23, R20, PT ;  /* 0x000000141700720c */ /* 0x000fe20003fc6270 */
[----:B------:R-:W-:Y:S01]  /*350f0*/  FMUL R23, R15, UR9 ;  /* 0x000000090f177c20 */ /* 0x000fe20008400000 */
[----:B------:R-:W-:-:S02]  /*35100*/  FSEL R15, R13, -INF , P4 ;  /* 0xff8000000d0f7808 */ /* 0x000fc40002000000 */
[----:B------:R-:W-:Y:S02]  /*35110*/  FSEL R17, R17, -INF , P1 ;  /* 0xff80000011117808 */ /* 0x000fe40000800000 */
[----:B------:R-:W-:Y:S02]  /*35120*/  FMNMX R13, R5, R6, !PT ;  /* 0x00000006050d7209 */ /* 0x000fe40007800000 */
[----:B------:R-:W-:Y:S02]  /*35130*/  ISETP.GE.AND P1, PT, R22, R20, PT ;  /* 0x000000141600720c */ /* 0x000fe40003f26270 */
[----:B------:R-:W-:Y:S02]  /*35140*/  FSEL R22, R9, -INF , P6 ;  /* 0xff80000009167808 */ /* 0x000fe40003000000 */
[----:B------:R-:W-:Y:S01]  /*35150*/  FMNMX R9, R7, R14, !PT ;  /* 0x0000000e07097209 */ /* 0x000fe20007800000 */
[----:B------:R0:W-:Y:S04]  /*35160*/  STL [R1+0x2b84], R7 ;  /* 0x002b840701007387 */ /* 0x0001e80000100800 */
[----:B0-----:R-:W4:Y:S04]  /*35170*/  LDL R7, [R1+0x2c] ;  /* 0x00002c0001077983 */ /* 0x001f280000100800 */
[----:B------:R0:W-:Y:S01]  /*35180*/  STL [R1+0x2b80], R14 ;  /* 0x002b800e01007387 */ /* 0x0001e20000100800 */
[----:B------:R-:W-:Y:S01]  /*35190*/  FMUL R18, R18, UR9 ;  /* 0x0000000912127c20 */ /* 0x000fe20008400000 */
[----:B--2---:R-:W-:Y:S01]  /*351a0*/  FMNMX R19, R19, R13, !PT ;  /* 0x0000000d13137209 */ /* 0x004fe20007800000 */
[----:B------:R-:W-:Y:S01]  /*351b0*/  FMUL R11, R11, UR9 ;  /* 0x000000090b0b7c20 */ /* 0x000fe20008400000 */
[----:B------:R-:W2:Y:S02]  /*351c0*/  LDL R13, [R1+0x50] ;  /* 0x00005000010d7983 */ /* 0x000ea40000100800 */
[----:B------:R-:W-:-:S02]  /*351d0*/  FSEL R18, R18, -INF , P2 ;  /* 0xff80000012127808 */ /* 0x000fc40001000000 */
[----:B0-----:R-:W2:Y:S01]  /*351e0*/  LDL R14, [R1+0x28] ;  /* 0x00002800010e7983 */ /* 0x001ea20000100800 */
[----:B------:R-:W-:Y:S02]  /*351f0*/  FSEL R20, R11, -INF , P1 ;  /* 0xff8000000b147808 */ /* 0x000fe40000800000 */
[----:B------:R-:W-:-:S04]  /*35200*/  FMNMX R11, R16, R17, !PT ;  /* 0x00000011100b7209 */ /* 0x000fc80007800000 */
[----:B---3--:R-:W-:Y:S02]  /*35210*/  FMNMX R11, R25, R11, !PT ;  /* 0x0000000b190b7209 */ /* 0x008fe40007800000 */
[----:B------:R-:W3:Y:S01]  /*35220*/  LDL.LU R25, [R1+0x2b94] ;  /* 0x002b940001197983 */ /* 0x000ee20000300800 */
[----:B----4-:R-:W-:-:S03]  /*35230*/  FMNMX R19, R28, R19, !PT ;  /* 0x000000131c137209 */ /* 0x010fc60007800000 */
[----:B------:R-:W4:Y:S01]  /*35240*/  LDL.LU R28, [R1+0x2b90] ;  /* 0x002b9000011c7983 */ /* 0x000f220000300800 */
[----:B--2---:R-:W-:Y:S02]  /*35250*/  FMNMX R13, R13, R9, !PT ;  /* 0x000000090d0d7209 */ /* 0x004fe40007800000 */
[----:B------:R-:W-:Y:S02]  /*35260*/  FMNMX R9, R18, R21, !PT ;  /* 0x0000001512097209 */ /* 0x000fe40007800000 */
[----:B------:R-:W-:Y:S02]  /*35270*/  FMNMX R13, R26, R13, !PT ;  /* 0x0000000d1a0d7209 */ /* 0x000fe40007800000 */
[----:B------:R-:W-:Y:S01]  /*35280*/  FMNMX R9, R0, R9, !PT ;  /* 0x0000000900097209 */ /* 0x000fe20007800000 */
[----:B------:R-:W2:Y:S04]  /*35290*/  LDL.LU R26, [R1+0x2b8c] ;  /* 0x002b8c00011a7983 */ /* 0x000ea80000300800 */
[----:B------:R-:W2:Y:S01]  /*352a0*/  LDL.LU R0, [R1+0x2b88] ;  /* 0x002b880001007983 */ /* 0x000ea20000300800 */
[----:B------:R-:W-:-:S02]  /*352b0*/  FMNMX R19, R14, R19, !PT ;  /* 0x000000130e137209 */ /* 0x000fc40007800000 */
[----:B------:R-:W-:Y:S02]  /*352c0*/  FMNMX R13, R7, R13, !PT ;  /* 0x0000000d070d7209 */ /* 0x000fe40007800000 */
[----:B------:R-:W-:Y:S02]  /*352d0*/  FMNMX R9, R27, R9, !PT ;  /* 0x000000091b097209 */ /* 0x000fe40007800000 */
[----:B------:R-:W-:Y:S02]  /*352e0*/  FMNMX R13, R2, R13, !PT ;  /* 0x0000000d020d7209 */ /* 0x000fe40007800000 */
[----:B------:R-:W-:Y:S02]  /*352f0*/  FSEL R23, R23, -INF , P5 ;  /* 0xff80000017177808 */ /* 0x000fe40002800000 */
[----:B------:R-:W-:Y:S02]  /*35300*/  FMNMX R13, R8, R13, !PT ;  /* 0x0000000d080d7209 */ /* 0x000fe40007800000 */
[----:B---3--:R-:W-:-:S02]  /*35310*/  FMNMX R9, R25, R9, !PT ;  /* 0x0000000919097209 */ /* 0x008fc40007800000 */
[----:B----4-:R-:W-:-:S04]  /*35320*/  FMNMX R19, R28, R19, !PT ;  /* 0x000000131c137209 */ /* 0x010fc80007800000 */
[----:B------:R-:W-:Y:S02]  /*35330*/  FMNMX R19, R3, R19, !PT ;  /* 0x0000001303137209 */ /* 0x000fe40007800000 */
[----:B------:R-:W-:-:S04]  /*35340*/  FMNMX R9, R12, R9, !PT ;  /* 0x000000090c097209 */ /* 0x000fc80007800000 */
[----:B------:R-:W-:-:S04]  /*35350*/  FMNMX R9, R10, R9, !PT ;  /* 0x000000090a097209 */ /* 0x000fc80007800000 */
[----:B------:R-:W-:Y:S01]  /*35360*/  FMNMX R9, R20, R9, !PT ;  /* 0x0000000914097209 */ /* 0x000fe20007800000 */
[----:B------:R-:W0:Y:S02]  /*35370*/  S2R R7, SR_TID.X ;  /* 0x0000000000077919 */ /* 0x000e240000002100 */
[----:B0-----:R-:W-:Y:S02]  /*35380*/  LOP3.LUT R14, R7, 0x7f, RZ, 0xc0, !PT ;  /* 0x0000007f070e7812 */ /* 0x001fe400078ec0ff */
[----:B------:R-:W-:Y:S02]  /*35390*/  LOP3.LUT R7, R29, 0x1c, RZ, 0xc0, !PT ;  /* 0x0000001c1d077812 */ /* 0x000fe400078ec0ff */
[----:B--2---:R-:W-:-:S04]  /*353a0*/  FMNMX R11, R0, R11, !PT ;  /* 0x0000000b000b7209 */ /* 0x004fc80007800000 */
[----:B------:R-:W-:Y:S02]  /*353b0*/  FMNMX R11, R26, R11, !PT ;  /* 0x0000000b1a0b7209 */ /* 0x000fe40007800000 */
[----:B------:R-:W-:Y:S02]  /*353c0*/  FMNMX R26, R15, R19, !PT ;  /* 0x000000130f1a7209 */ /* 0x000fe40007800000 */
[----:B------:R-:W-:Y:S02]  /*353d0*/  FMNMX R11, R24, R11, !PT ;  /* 0x0000000b180b7209 */ /* 0x000fe40007800000 */
[----:B------:R-:W-:Y:S01]  /*353e0*/  FMNMX R24, R23, R13, !PT ;  /* 0x0000000d17187209 */ /* 0x000fe20007800000 */
[----:B------:R-:W0:Y:S01]  /*353f0*/  SHFL.BFLY PT, R27, R26, 0x2, 0x1f ;  /* 0x0c401f001a1b7f89 */ /* 0x000e2200000e0000 */
[----:B------:R-:W-:-:S03]  /*35400*/  FMNMX R11, R4, R11, !PT ;  /* 0x0000000b040b7209 */ /* 0x000fc60007800000 */
[----:B------:R-:W1:Y:S01]  /*35410*/  SHFL.BFLY PT, R25, R24, 0x2, 0x1f ;  /* 0x0c401f0018197f89 */ /* 0x000e6200000e0000 */
[----:B------:R-:W-:-:S03]  /*35420*/  FMNMX R13, R22, R11, !PT ;  /* 0x0000000b160d7209 */ /* 0x000fc60007800000 */
[----:B------:R-:W-:Y:S04]  /*35430*/  SHFL.BFLY PT, R11, R9, 0x2, 0x1f ;  /* 0x0c401f00090b7f89 */ /* 0x000fe800000e0000 */
[----:B------:R-:W2:Y:S01]  /*35440*/  SHFL.BFLY PT, R19, R13, 0x2, 0x1f ;  /* 0x0c401f000d137f89 */ /* 0x000ea200000e0000 */
[----:B0-----:R-:W-:Y:S02]  /*35450*/  FMNMX R26, R26, R27, !PT ;  /* 0x0000001b1a1a7209 */ /* 0x001fe40007800000 */
[----:B-1----:R-:W-:-:S03]  /*35460*/  FMNMX R24, R24, R25, !PT ;  /* 0x0000001918187209 */ /* 0x002fc60007800000 */
[----:B------:R-:W0:Y:S01]  /*35470*/  SHFL.BFLY PT, R27, R26, 0x1, 0x1f ;  /* 0x0c201f001a1b7f89 */ /* 0x000e2200000e0000 */
[----:B--2---:R-:W-:Y:S02]  /*35480*/  FMNMX R13, R13, R19, !PT ;  /* 0x000000130d0d7209 */ /* 0x004fe40007800000 */
[----:B------:R-:W-:Y:S01]  /*35490*/  FMNMX R19, R9, R11, !PT ;  /* 0x0000000b09137209 */ /* 0x000fe20007800000 */
[----:B------:R-:W1:Y:S04]  /*354a0*/  SHFL.BFLY PT, R25, R24, 0x1, 0x1f ;  /* 0x0c201f0018197f89 */ /* 0x000e6800000e0000 */
[----:B------:R-:W2:Y:S04]  /*354b0*/  SHFL.BFLY PT, R11, R13, 0x1, 0x1f ;  /* 0x0c201f000d0b7f89 */ /* 0x000ea800000e0000 */
[----:B------:R-:W3:Y:S01]  /*354c0*/  SHFL.BFLY PT, R9, R19, 0x1, 0x1f ;  /* 0x0c201f0013097f89 */ /* 0x000ee200000e0000 */
[----:B0-----:R-:W-:-:S02]  /*354d0*/  FMNMX R27, R26, R27, !PT ;  /* 0x0000001b1a1b7209 */ /* 0x001fc40007800000 */
[----:B------:R-:W-:-:S04]  /*354e0*/  SHF.R.U32.HI R26, RZ, 0x2, R29 ;  /* 0x00000002ff1a7819 */ /* 0x000fc8000001161d */
[----:B------:R-:W-:Y:S02]  /*354f0*/  SGXT.U32 R26, R26, 0x3 ;  /* 0x000000031a1a781a */ /* 0x000fe40000000000 */
[----:B-1----:R-:W-:Y:S02]  /*35500*/  FMNMX R25, R24, R25, !PT ;  /* 0x0000001918197209 */ /* 0x002fe40007800000 */
[----:B------:R-:W-:Y:S02]  /*35510*/  SHF.R.U32.HI R24, RZ, 0x3, R14 ;  /* 0x00000003ff187819 */ /* 0x000fe4000001160e */
[----:B--2---:R-:W-:Y:S02]  /*35520*/  FMNMX R11, R13, R11, !PT ;  /* 0x0000000b0d0b7209 */ /* 0x004fe40007800000 */
[----:B---3--:R-:W-:Y:S02]  /*35530*/  FMNMX R13, R19, R9, !PT ;  /* 0x00000009130d7209 */ /* 0x008fe40007800000 */
[----:B------:R-:W-:-:S02]  /*35540*/  LOP3.LUT R19, R26, 0x8, RZ, 0xfc, !PT ;  /* 0x000000081a137812 */ /* 0x000fc400078efcff */
[----:B------:R-:W-:Y:S02]  /*35550*/  LOP3.LUT R9, R24, 0xc, RZ, 0xc0, !PT ;  /* 0x0000000c18097812 */ /* 0x000fe400078ec0ff */
[----:B------:R-:W-:Y:S02]  /*35560*/  SHF.L.U32 R14, R7, 0x2, RZ ;  /* 0x00000002070e7819 */ /* 0x000fe400000006ff */
[C---:B------:R-:W-:Y:S02]  /*35570*/  LOP3.LUT R24, R26.reuse, 0x18, RZ, 0xfc, !PT ;  /* 0x000000181a187812 */ /* 0x040fe400078efcff */
[----:B------:R-:W-:Y:S02]  /*35580*/  LEA R7, R19, UR6, 0x4 ;  /* 0x0000000613077c11 */ /* 0x000fe4000f8e20ff */
[----:B------:R-:W-:Y:S02]  /*35590*/  LOP3.LUT R26, R26, 0x10, RZ, 0xfc, !PT ;  /* 0x000000101a1a7812 */ /* 0x000fe400078efcff */
[----:B------:R-:W-:Y:S01]  /*355a0*/  LEA R19, R24, UR6, 0x4 ;  /* 0x0000000618137c11 */ /* 0x000fe2000f8e20ff */
[----:B------:R-:W-:Y:S01]  /*355b0*/  VIADD R24, R14, UR6 ;  /* 0x000000060e187c36 */ /* 0x000fe20008000000 */
[----:B------:R-:W-:-:S04]  /*355c0*/  LEA R14, R26, UR6, 0x4 ;  /* 0x000000061a0e7c11 */ /* 0x000fc8000f8e20ff */
[----:B------:R-:W-:Y:S02]  /*355d0*/  IADD3 R26, R24, R9, RZ ;  /* 0x00000009181a7210 */ /* 0x000fe40007ffe0ff */
[----:B------:R-:W-:-:S03]  /*355e0*/  IADD3 R24, R9, R7, RZ ;  /* 0x0000000709187210 */ /* 0x000fc60007ffe0ff */
[----:B------:R-:W-:Y:S04]  /*355f0*/  @!P0 STS [R26], R27 ;  /* 0x0000001b1a008388 */ /* 0x000fe80000000800 */
[----:B------:R0:W-:Y:S04]  /*35600*/  STL [R1+0x2b58], R26 ;  /* 0x002b581a01007387 */ /* 0x0001e80000100800 */
[----:B------:R1:W-:Y:S01]  /*35610*/  @!P0 STS [R24], R25 ;  /* 0x0000001918008388 */ /* 0x0003e20000000800 */
[----:B------:R-:W-:-:S03]  /*35620*/  IADD3 R19, R9, R19, RZ ;  /* 0x0000001309137210 */ /* 0x000fc60007ffe0ff */
[----:B0-----:R-:W2:Y:S04]  /*35630*/  LDL.LU R26, [R1+0x28] ;  /* 0x00002800011a7983 */ /* 0x001ea80000300800 */
[----:B-1----:R-:W3:Y:S01]  /*35640*/  LDL R25, [R1+0xa84] ;  /* 0x000a840001197983 */ /* 0x002ee20000100800 */
[----:B------:R-:W-:-:S03]  /*35650*/  IADD3 R9, R9, R14, RZ ;  /* 0x0000000e09097210 */ /* 0x000fc60007ffe0ff */
[----:B------:R0:W-:Y:S04]  /*35660*/  STL [R1+0x2b5c], R24 ;  /* 0x002b5c1801007387 */ /* 0x0001e80000100800 */
[----:B------:R-:W-:Y:S04]  /*35670*/  @!P0 STS [R9], R11 ;  /* 0x0000000b09008388 */ /* 0x000fe80000000800 */
[----:B0-----:R-:W4:Y:S04]  /*35680*/  LDL.LU R24, [R1+0x38] ;  /* 0x0000380001187983 */ /* 0x001f280000300800 */
[----:B------:R0:W-:Y:S04]  /*35690*/  STL [R1+0x2b60], R9 ;  /* 0x002b600901007387 */ /* 0x0001e80000100800 */
[----:B0-----:R-:W2:Y:S01]  /*356a0*/  LDL.LU R9, [R1+0x44] ;  /* 0x0000440001097983 */ /* 0x001ea20000300800 */
[----:B------:R-:W0:Y:S03]  /*356b0*/  S2R R27, SR_TID.X ;  /* 0x00000000001b7919 */ /* 0x000e260000002100 */
[----:B------:R-:W-:Y:S01]  /*356c0*/  @!P0 STS [R19], R13 ;  /* 0x0000000d13008388 */ /* 0x000fe20000000800 */
[----:B------:R-:W-:Y:S01]  /*356d0*/  BAR.SYNC.DEFER_BLOCKING 0x0 ;  /* 0x0000000000007b1d */ /* 0x000fe20000010000 */
[----:B0-----:R-:W-:-:S04]  /*356e0*/  LOP3.LUT R27, R27, 0x7f, RZ, 0xc0, !PT ;  /* 0x0000007f1b1b7812 */ /* 0x001fc800078ec0ff */
[----:B------:R-:W-:-:S05]  /*356f0*/  LEA R27, R27, UR6, 0x2 ;  /* 0x000000061b1b7c11 */ /* 0x000fca000f8e10ff */
[----:B------:R-:W0:Y:S04]  /*35700*/  LDS R11, [R27] ;  /* 0x000000001b0b7984 */ /* 0x000e280000000800 */
[----:B0-----:R-:W0:Y:S02]  /*35710*/  SHFL.BFLY PT, R13, R11, 0x2, 0x1f ;  /* 0x0c401f000b0d7f89 */ /* 0x001e2400000e0000 */
[----:B0-----:R-:W-:-:S05]  /*35720*/  FMNMX R11, R11, R13, !PT ;  /* 0x0000000d0b0b7209 */ /* 0x001fca0007800000 */
[----:B------:R-:W0:Y:S04]  /*35730*/  SHFL.BFLY PT, R13, R11, 0x1, 0x1f ;  /* 0x0c201f000b0d7f89 */ /* 0x000e2800000e0000 */
[----:B------:R1:W-:Y:S01]  /*35740*/  STL [R1+0x2b64], R19 ;  /* 0x002b641301007387 */ /* 0x0003e20000100800 */
[----:B0-----:R-:W-:-:S05]  /*35750*/  FMNMX R11, R11, R13, !PT ;  /* 0x0000000d0b0b7209 */ /* 0x001fca0007800000 */
[----:B------:R-:W-:Y:S01]  /*35760*/  @!P0 STS [R27], R11 ;  /* 0x0000000b1b008388 */ /* 0x000fe20000000800 */
[----:B------:R-:W-:Y:S01]  /*35770*/  BAR.SYNC.DEFER_BLOCKING 0x0 ;  /* 0x0000000000007b1d */ /* 0x000fe20000010000 */
[----:B-1----:R-:W-:-:S05]  /*35780*/  LOP3.LUT R19, R29, 0x1c, RZ, 0xc0, !PT ;  /* 0x0000001c1d137812 */ /* 0x002fca00078ec0ff */
[----:B------:R-:W-:-:S05]  /*35790*/  IMAD.SHL.U32 R19, R19, 0x4, RZ ;  /* 0x0000000413137824 */ /* 0x000fca00078e00ff */
[----:B------:R-:W3:Y:S04]  /*357a0*/  LDS R11, [R19+UR6] ;  /* 0x00000006130b7984 */ /* 0x000ee80008000800 */
[----:B------:R-:W-:Y:S04]  /*357b0*/  STL [R1+0x2b68], R27 ;  /* 0x002b681b01007387 */ /* 0x000fe80000100800 */
[----:B------:R0:W1:Y:S04]  /*357c0*/  LDS R13, [R7] ;  /* 0x00000000070d7984 */ /* 0x0000680000000800 */
[----:B0-----:R-:W4:Y:S01]  /*357d0*/  LDL.LU R7, [R1+0x2b84] ;  /* 0x002b840001077983 */ /* 0x001f220000300800 */
[----:B---3--:R-:W-:-:S05]  /*357e0*/  FMNMX R25, R11, R25, !PT ;  /* 0x000000190b197209 */ /* 0x008fca0007800000 */
[----:B------:R-:W-:-:S04]  /*357f0*/  FADD R5, R5, -R25 ;  /* 0x8000001905057221 */ /* 0x000fc80000000000 */
[----:B------:R-:W-:Y:S01]  /*35800*/  FMUL R5, R5, 1.4426950216293334961 ;  /* 0x3fb8aa3b05057820 */ /* 0x000fe20000400000 */
[----:B------:R-:W-:-:S03]  /*35810*/  FADD R6, R6, -R25 ;  /* 0x8000001906067221 */ /* 0x000fc60000000000 */
[----:B------:R2:W0:Y:S01]  /*35820*/  MUFU.EX2 R11, R5 ;  /* 0x00000005000b7308 */ /* 0x0004220000000800 */
[----:B------:R-:W-:Y:S01]  /*35830*/  FMUL R6, R6, 1.4426950216293334961 ;  /* 0x3fb8aa3b06067820 */ /* 0x000fe20000400000 */
[----:B--2---:R-:W-:-:S04]  /*35840*/  FADD R5, R9, -R25 ;  /* 0x8000001909057221 */ /* 0x004fc80000000000 */
[----:B------:R-:W-:Y:S02]  /*35850*/  FMUL R5, R5, 1.4426950216293334961 ;  /* 0x3fb8aa3b05057820 */ /* 0x000fe40000400000 */
[----:B------:R4:W2:Y:S08]  /*35860*/  MUFU.EX2 R9, R6 ;  /* 0x0000000600097308 */ /* 0x0008b00000000800 */
[----:B------:R-:W3:Y:S01]  /*35870*/  MUFU.EX2 R5, R5 ;  /* 0x0000000500057308 */ /* 0x000ee20000000800 */
[----:B------:R-:W-:Y:S04]  /*35880*/  STL [R1+0x49c], R25 ;  /* 0x00049c1901007387 */ /* 0x000fe80000100800 */
[----:B0-----:R0:W-:Y:S01]  /*35890*/  STL [R1+0x57c], R11 ;  /* 0x00057c0b01007387 */ /* 0x0011e20000100800 */
[----:B----4-:R-:W-:-:S03]  /*358a0*/  FADD R6, R24, -R25 ;  /* 0x8000001918067221 */ /* 0x010fc60000000000 */
[----:B--2---:R-:W-:Y:S04]  /*358b0*/  STL [R1+0x578], R9 ;  /* 0x0005780901007387 */ /* 0x004fe80000100800 */
[----:B0-----:R-:W1:Y:S04]  /*358c0*/  LDL R11, [R1+0xa88] ;  /* 0x000a8800010b7983 */ /* 0x001e680000100800 */
[----:B---3--:R0:W-:Y:S01]  /*358d0*/  STL [R1+0x570], R5 ;  /* 0x0005700501007387 */ /* 0x0081e20000100800 */
[----:B------:R-:W-:-:S03]  /*358e0*/  FMUL R6, R6, 1.4426950216293334961 ;  /* 0x3fb8aa3b06067820 */ /* 0x000fc60000400000 */
[----:B------:R-:W2:Y:S01]  /*358f0*/  LDL.LU R27, [R1+0x50] ;  /* 0x00005000011b7983 */ /* 0x000ea20000300800 */
[----:B0-----:R-:W-:Y:S01]  /*35900*/  FADD R5, R26, -R25 ;  /* 0x800000191a057221 */ /* 0x001fe20000000000 */
[----:B------:R-:W0:Y:S02]  /*35910*/  MUFU.EX2 R19, R6 ;  /* 0x0000000600137308 */ /* 0x000e240000000800 */
[----:B------:R-:W3:Y:S04]  /*35920*/  LDL.LU R9, [R1+0x3c] ;  /* 0x00003c0001097983 */ /* 0x000ee80000300800 */
[----:B------:R-:W4:Y:S01]  /*35930*/  LDL.LU R24, [R1+0x2c] ;  /* 0x00002c0001187983 */ /* 0x000f220000300800 */
[----:B------:R-:W-:-:S04]  /*35940*/  FMUL R5, R5, 1.4426950216293334961 ;  /* 0x3fb8aa3b05057820 */ /* 0x000fc80000400000 */
[----:B------:R0:W0:Y:S02]  /*35950*/  MUFU.EX2 R26, R5 ;  /* 0x00000005001a7308 */ /* 0x0000240000000800 */
[----:B0-----:R0:W4:Y:S04]  /*35960*/  LDS R5, [R14] ;  /* 0x000000000e057984 */ /* 0x0011280000000800 */
[----:B------:R-:W-:Y:S04]  /*35970*/  STL [R1+0x568], R19 ;  /* 0x0005681301007387 */ /* 0x000fe80000100800 */
[----:B------:R-:W-:Y:S04]  /*35980*/  STL [R1+0x2b78], R19 ;  /* 0x002b781301007387 */ /* 0x000fe80000100800 */
[----:B------:R-:W-:Y:S04]  /*35990*/  STL [R1+0x564], R26 ;  /* 0x0005641a01007387 */ /* 0x000fe80000100800 */
[----:B------:R-:W-:Y:S04]  /*359a0*/  STL [R1+0x2b6c], R26 ;  /* 0x002b6c1a01007387 */ /* 0x000fe80000100800 */
[----:B0-----:R-:W2:Y:S01]  /*359b0*/  LDL.LU R14, [R1+0x2b80] ;  /* 0x002b8000010e7983 */ /* 0x001ea20000300800 */
[--C-:B------:R-:W-:Y:S01]  /*359c0*/  FADD R6, R28, -R25.reuse ;  /* 0x800000191c067221 */ /* 0x100fe20000000000 */
[----:B------:R-:W-:-:S03]  /*359d0*/  FADD R3, R3, -R25 ;  /* 0x8000001903037221 */ /* 0x000fc60000000000 */
[----:B------:R-:W-:Y:S01]  /*359e0*/  FMUL R6, R6, 1.4426950216293334961 ;  /* 0x3fb8aa3b06067820 */ /* 0x000fe20000400000 */
[----:B------:R-:W-:-:S03]  /*359f0*/  FMUL R3, R3, 1.4426950216293334961 ;  /* 0x3fb8aa3b03037820 */ /* 0x000fc60000400000 */
[----:B------:R0:W0:Y:S02]  /*35a00*/  MUFU.EX2 R28, R6 ;  /* 0x00000006001c7308 */ /* 0x0000240000000800 */
[----:B0-----:R-:W-:-:S06]  /*35a10*/  FADD R6, R15, -R25 ;  /* 0x800000190f067221 */ /* 0x001fcc0000000000 */
[----:B------:R0:W1:Y:S02]  /*35a20*/  MUFU.EX2 R25, R3 ;  /* 0x0000000300197308 */ /* 0x0000640000000800 */
[----:B0-----:R-:W-:Y:S01]  /*35a30*/  FMUL R3, R6, 1.4426950216293334961 ;  /* 0x3fb8aa3b06037820 */ /* 0x001fe20000400000 */
[----:B------:R-:W-:Y:S04]  /*35a40*/  STL [R1+0x560], R28 ;  /* 0x0005601c01007387 */ /* 0x000fe80000100800 */
[----:B------:R-:W-:Y:S01]  /*35a50*/  STL [R1+0x2b70], R28 ;  /* 0x002b701c01007387 */ /* 0x000fe20000100800 */
[----:B-1----:R-:W-:Y:S02]  /*35a60*/  FMNMX R11, R13, R11, !PT ;  /* 0x0000000b0d0b7209 */ /* 0x002fe40007800000 */
[----:B------:R0:W1:Y:S03]  /*35a70*/  MUFU.EX2 R13, R3 ;  /* 0x00000003000d7308 */ /* 0x0000660000000800 */
[----:B------:R-:W-:-:S04]  /*35a80*/  FADD R7, R7, -R11 ;  /* 0x8000000b07077221 */ /* 0x000fc80000000000 */
[----:B0-----:R-:W-:-:S04]  /*35a90*/  FMUL R3, R7, 1.4426950216293334961 ;  /* 0x3fb8aa3b07037820 */ /* 0x001fc80000400000 */
[----:B------:R-:W0:Y:S01]  /*35aa0*/  MUFU.EX2 R7, R3 ;  /* 0x0000000300077308 */ /* 0x000e220000000800 */
[----:B------:R-:W-:Y:S04]  /*35ab0*/  STL [R1+0x498], R11 ;  /* 0x0004980b01007387 */ /* 0x000fe80000100800 */
[----:B------:R-:W-:Y:S04]  /*35ac0*/  STL [R1+0x55c], R25 ;  /* 0x00055c1901007387 */ /* 0x000fe80000100800 */
[----:B------:R-:W-:Y:S04]  /*35ad0*/  STL [R1+0x2b74], R25 ;  /* 0x002b741901007387 */ /* 0x000fe80000100800 */
[----:B-1----:R-:W-:Y:S04]  /*35ae0*/  STL [R1+0x558], R13 ;  /* 0x0005580d01007387 */ /* 0x002fe80000100800 */
[----:B------:R1:W-:Y:S04]  /*35af0*/  STL [R1+0x2b7c], R13 ;  /* 0x002b7c0d01007387 */ /* 0x0003e80000100800 */
[----:B0-----:R-:W-:Y:S04]  /*35b00*/  STL [R1+0x554], R7 ;  /* 0x0005540701007387 */ /* 0x001fe80000100800 */
[----:B-1----:R-:W4:Y:S01]  /*35b10*/  LDL R13, [R1+0xa8c] ;  /* 0x000a8c00010d7983 */ /* 0x002f220000100800 */
[----:B--2---:R-:W-:-:S04]  /*35b20*/  FADD R6, R14, -R11 ;  /* 0x8000000b0e067221 */ /* 0x004fc80000000000 */
[----:B------:R-:W-:Y:S01]  /*35b30*/  FMUL R3, R6, 1.4426950216293334961 ;  /* 0x3fb8aa3b06037820 */ /* 0x000fe20000400000 */
[----:B------:R-:W-:-:S03]  /*35b40*/  FADD R6, R27, -R11 ;  /* 0x8000000b1b067221 */ /* 0x000fc60000000000 */
[----:B------:R0:W1:Y:S02]  /*35b50*/  MUFU.EX2 R14, R3 ;  /* 0x00000003000e7308 */ /* 0x0000640000000800 */
[----:B0-----:R-:W-:-:S06]  /*35b60*/  FMUL R3, R6, 1.4426950216293334961 ;  /* 0x3fb8aa3b06037820 */ /* 0x001fcc0000400000 */
[----:B------:R0:W2:Y:S01]  /*35b70*/  MUFU.EX2 R26, R3 ;  /* 0x00000003001a7308 */ /* 0x0000a20000000800 */
[----:B-1----:R-:W-:Y:S04]  /*35b80*/  STL [R1+0x550], R14 ;  /* 0x0005500e01007387 */ /* 0x002fe80000100800 */
[----:B------:R-:W2:Y:S01]  /*35b90*/  LDL.LU R27, [R1+0x4c] ;  /* 0x00004c00011b7983 */ /* 0x000ea20000300800 */
[----:B---3--:R-:W-:-:S04]  /*35ba0*/  FADD R6, R9, -R11 ;  /* 0x8000000b09067221 */ /* 0x008fc80000000000 */
[----:B0-----:R-:W-:Y:S01]  /*35bb0*/  FMUL R3, R6, 1.4426950216293334961 ;  /* 0x3fb8aa3b06037820 */ /* 0x001fe20000400000 */
[----:B----4-:R-:W-:Y:S01]  /*35bc0*/  FADD R6, R24, -R11 ;  /* 0x8000000b18067221 */ /* 0x010fe20000000000 */
[----:B--2---:R-:W-:Y:S04]  /*35bd0*/  STL [R1+0x548], R26 ;  /* 0x0005481a01007387 */ /* 0x004fe80000100800 */
[----:B------:R-:W2:Y:S04]  /*35be0*/  LDL.LU R24, [R1+0x24] ;  /* 0x0000240001187983 */ /* 0x000ea80000300800 */
[----:B------:R-:W3:Y:S01]  /*35bf0*/  LDL.LU R28, [R1] ;  /* 0x00000000011c7983 */ /* 0x000ee20000300800 */
[----:B------:R0:W1:Y:S01]  /*35c00*/  MUFU.EX2 R9, R3 ;  /* 0x0000000300097308 */ /* 0x0000620000000800 */
[----:B------:R-:W-:Y:S01]  /*35c10*/  SHF.R.U32.HI R19, RZ, 0x2, R29 ;  /* 0x00000002ff137819 */ /* 0x000fe2000001161d */
[----:B0-----:R-:W-:Y:S01]  /*35c20*/  FMUL R3, R6, 1.4426950216293334961 ;  /* 0x3fb8aa3b06037820 */ /* 0x001fe20000400000 */
[----:B------:R-:W-:-:S05]  /*35c30*/  FADD R6, R2, -R11 ;  /* 0x8000000b02067221 */ /* 0x000fca0000000000 */
[----:B------:R0:W4:Y:S01]  /*35c40*/  MUFU.EX2 R2, R3 ;  /* 0x0000000300027308 */ /* 0x0001220000000800 */
[----:B------:R-:W-:Y:S01]  /*35c50*/  SGXT.U32 R19, R19, 0x3 ;  /* 0x000000031313781a */ /* 0x000fe20000000000 */
[----:B0-----:R-:W-:Y:S01]  /*35c60*/  FMUL R3, R6, 1.4426950216293334961 ;  /* 0x3fb8aa3b06037820 */ /* 0x001fe20000400000 */
[--C-:B------:R-:W-:Y:S02]  /*35c70*/  FADD R6, R8, -R11.reuse ;  /* 0x8000000b08067221 */ /* 0x100fe40000000000 */
[----:B------:R-:W-:Y:S02]  /*35c80*/  LOP3.LUT R19, R19, 0x18, RZ, 0xfc, !PT ;  /* 0x0000001813137812 */ /* 0x000fe400078efcff */
[----:B------:R-:W-:Y:S02]  /*35c90*/  FMUL R6, R6, 1.4426950216293334961 ;  /* 0x3fb8aa3b06067820 */ /* 0x000fe40000400000 */
[----:B------:R-:W-:Y:S02]  /*35ca0*/  LEA R19, R19, UR6, 0x4 ;  /* 0x0000000613137c11 */ /* 0x000fe4000f8e20ff */
[----:B------:R-:W-:Y:S08]  /*35cb0*/  MUFU.EX2 R15, R6 ;  /* 0x00000006000f7308 */ /* 0x000ff00000000800 */
[----:B------:R0:W4:Y:S02]  /*35cc0*/  MUFU.EX2 R29, R3 ;  /* 0x00000003001d7308 */ /* 0x0001240000000800 */
[----:B0-----:R0:W3:Y:S04]  /*35cd0*/  LDS R3, [R19] ;  /* 0x0000000013037984 */ /* 0x0010e80000000800 */
[----:B-1----:R-:W-:Y:S04]  /*35ce0*/  STL [R1+0x53c], R9 ;  /* 0x00053c0901007387 */ /* 0x002fe80000100800 */
[----:B----4-:R-:W-:Y:S01]  /*35cf0*/  STL [R1+0x534], R2 ;  /* 0x0005340201007387 */ /* 0x010fe20000100800 */
[----:B------:R-:W-:Y:S06]  /*35d00*/  BAR.SYNC.DEFER_BLOCKING 0x0 ;  /* 0x0000000000007b1d */ /* 0x000fec0000010000 */
[----:B------:R-:W-:Y:S01]  /*35d10*/  STL [R1+0x528], R29 ;  /* 0x0005281d01007387 */ /* 0x000fe20000100800 */
[----:B------:R-:W-:Y:S01]  /*35d20*/  FMNMX R8, R5, R13, !PT ;  /* 0x0000000d05087209 */ /* 0x000fe20007800000 */
[----:B------:R-:W-:-:S04]  /*35d30*/  FADD R5, R23, -R11 ;  /* 0x8000000b17057221 */ /* 0x000fc80000000000 */
[----:B------:R-:W-:Y:S01]  /*35d40*/  FADD R6, R16, -R8 ;  /* 0x8000000810067221 */ /* 0x000fe20000000000 */
[----:B------:R-:W-:-:S03]  /*35d50*/  FMUL R5, R5, 1.4426950216293334961 ;  /* 0x3fb8aa3b05057820 */ /* 0x000fc60000400000 */
[----:B------:R-:W-:Y:S01]  /*35d60*/  FMUL R6, R6, 1.4426950216293334961 ;  /* 0x3fb8aa3b06067820 */ /* 0x000fe20000400000 */
[----:B------:R1:W4:Y:S08]  /*35d70*/  MUFU.EX2 R11, R5 ;  /* 0x00000005000b7308 */ /* 0x0003300000000800 */
[----:B0-----:R0:W4:Y:S01]  /*35d80*/  MUFU.EX2 R19, R6 ;  /* 0x0000000600137308 */ /* 0x0011220000000800 */
[----:B-1----:R-:W-:-:S04]  /*35d90*/  FADD R5, R17, -R8 ;  /* 0x8000000811057221 */ /* 0x002fc80000000000 */
[----:B------:R-:W-:Y:S01]  /*35da0*/  FMUL R5, R5, 1.4426950216293334961 ;  /* 0x3fb8aa3b05057820 */ /* 0x000fe20000400000 */
[----:B------:R1:W-:Y:S04]  /*35db0*/  STL [R1+0x470], R8 ;  /* 0x0004700801007387 */ /* 0x0003e80000100800 */
[----:B------:R-:W-:Y:S01]  /*35dc0*/  STL [R1+0x524], R15 ;  /* 0x0005240f01007387 */ /* 0x000fe20000100800 */
[----:B------:R1:W2:Y:S01]  /*35dd0*/  MUFU.EX2 R13, R5 ;  /* 0x00000005000d7308 */ /* 0x0002a20000000800 */
[--C-:B0-----:R-:W-:Y:S02]  /*35de0*/  FADD R6, R27, -R8.reuse ;  /* 0x800000081b067221 */ /* 0x101fe40000000000 */
[----:B----4-:R-:W-:Y:S04]  /*35df0*/  STL [R1+0x51c], R11 ;  /* 0x00051c0b01007387 */ /* 0x010fe80000100800 */
[----:B------:R-:W-:Y:S01]  /*35e00*/  STL [R1+0x514], R19 ;  /* 0x0005141301007387 */ /* 0x000fe20000100800 */
[----:B------:R-:W-:Y:S01]  /*35e10*/  FMUL R6, R6, 1.4426950216293334961 ;  /* 0x3fb8aa3b06067820 */ /* 0x000fe20000400000 */
[----:B-1----:R-:W-:-:S02]  /*35e20*/  FADD R5, R0, -R8 ;  /* 0x8000000800057221 */ /* 0x002fc40000000000 */
[----:B------:R-:W4:Y:S01]  /*35e30*/  LDL R0, [R1+0xa80] ;  /* 0x000a800001007983 */ /* 0x000f220000100800 */
[----:B------:R2:W0:Y:S01]  /*35e40*/  MUFU.EX2 R27, R6 ;  /* 0x00000006001b7308 */ /* 0x0004220000000800 */
[----:B------:R-:W-:Y:S02]  /*35e50*/  FMUL R5, R5, 1.4426950216293334961 ;  /* 0x3fb8aa3b05057820 */ /* 0x000fe40000400000 */
[----:B------:R-:W4:Y:S01]  /*35e60*/  LDL.LU R25, [R1+0x48] ;  /* 0x0000480001197983 */ /* 0x000f220000300800 */
[----:B--2---:R-:W-:-:S04]  /*35e70*/  FADD R6, R24, -R8 ;  /* 0x8000000818067221 */ /* 0x004fc80000000000 */
[----:B------:R3:W1:Y:S01]  /*35e80*/  MUFU.EX2 R24, R5 ;  /* 0x0000000500187308 */ /* 0x0006620000000800 */
[----:B------:R-:W-:Y:S01]  /*35e90*/  STL [R1+0x510], R13 ;  /* 0x0005100d01007387 */ /* 0x000fe20000100800 */
[----:B---3--:R-:W-:-:S03]  /*35ea0*/  FADD R5, R28, -R8 ;  /* 0x800000081c057221 */ /* 0x008fc60000000000 */
[----:B0-----:R-:W-:Y:S04]  /*35eb0*/  STL [R1+0x50c], R27 ;  /* 0x00050c1b01007387 */ /* 0x001fe80000100800 */
[----:B------:R-:W2:Y:S01]  /*35ec0*/  LDL.LU R16, [R1+0x20] ;  /* 0x0000200001107983 */ /* 0x000ea20000300800 */
[----:B------:R-:W-:-:S03]  /*35ed0*/  FMUL R5, R5, 1.4426950216293334961 ;  /* 0x3fb8aa3b05057820 */ /* 0x000fc60000400000 */
[----:B-1----:R-:W-:Y:S01]  /*35ee0*/  STL [R1+0x508], R24 ;  /* 0x0005081801007387 */ /* 0x002fe20000100800 */
[----:B------:R0:W-:Y:S03]  /*35ef0*/  MUFU.EX2 R17, R5 ;  /* 0x0000000500117308 */ /* 0x0001e60000000800 */
[----:B0-----:R-:W3:Y:S01]  /*35f00*/  LDL.LU R5, [R1+0x30] ;  /* 0x0000300001057983 */ /* 0x001ee20000300800 */
[----:B------:R-:W-:-:S04]  /*35f10*/  FMUL R6, R6, 1.4426950216293334961 ;  /* 0x3fb8aa3b06067820 */ /* 0x000fc80000400000 */
[----:B------:R-:W0:Y:S02]  /*35f20*/  MUFU.EX2 R23, R6 ;  /* 0x0000000600177308 */ /* 0x000e240000000800 */
[----:B0-----:R-:W-:Y:S04]  /*35f30*/  STL [R1+0x504], R23 ;  /* 0x0005041701007387 */ /* 0x001fe80000100800 */
[----:B------:R-:W2:Y:S01]  /*35f40*/  LDL R6, [R1+0x550] ;  /* 0x0005500001067983 */ /* 0x000ea20000100800 */
[----:B------:R-:W-:Y:S01]  /*35f50*/  FADD R4, R4, -R8 ;  /* 0x8000000804047221 */ /* 0x000fe20000000000 */
[----:B----4-:R-:W-:-:S03]  /*35f60*/  FMNMX R0, R3, R0, !PT ;  /* 0x0000000003007209 */ /* 0x010fc60007800000 */
[----:B------:R-:W-:Y:S01]  /*35f70*/  FMUL R3, R4, 1.4426950216293334961 ;  /* 0x3fb8aa3b04037820 */ /* 0x000fe20000400000 */
[----:B------:R-:W-:-:S03]  /*35f80*/  FADD R4, R22, -R8 ;  /* 0x8000000816047221 */ /* 0x000fc60000000000 */
[----:B------:R0:W1:Y:S02]  /*35f90*/  MUFU.EX2 R14, R3 ;  /* 0x00000003000e7308 */ /* 0x0000640000000800 */
[----:B0-----:R-:W-:Y:S01]  /*35fa0*/  FMUL R3, R4, 1.4426950216293334961 ;  /* 0x3fb8aa3b04037820 */ /* 0x001fe20000400000 */
[----:B------:R-:W-:-:S05]  /*35fb0*/  FADD R4, R18, -R0 ;  /* 0x8000000012047221 */ /* 0x000fca0000000000 */
[----:B------:R0:W4:Y:S02]  /*35fc0*/  MUFU.EX2 R8, R3 ;  /* 0x0000000300087308 */ /* 0x0001240000000800 */
[----:B0-----:R-:W-:Y:S01]  /*35fd0*/  FMUL R3, R4, 1.4426950216293334961 ;  /* 0x3fb8aa3b04037820 */ /* 0x001fe20000400000 */
[----:B------:R-:W-:-:S05]  /*35fe0*/  FADD R4, R21, -R0 ;  /* 0x8000000015047221 */ /* 0x000fca0000000000 */
[----:B------:R0:W4:Y:S02]  /*35ff0*/  MUFU.EX2 R28, R3 ;  /* 0x00000003001c7308 */ /* 0x0001240000000800 */
[----:B0-----:R-:W-:Y:S01]  /*36000*/  FMUL R3, R4, 1.4426950216293334961 ;  /* 0x3fb8aa3b04037820 */ /* 0x001fe20000400000 */
[----:B------:R-:W-:-:S05]  /*36010*/  FADD R4, R25, -R0 ;  /* 0x8000000019047221 */ /* 0x000fca0000000000 */
[----:B------:R0:W4:Y:S02]  /*36020*/  MUFU.EX2 R25, R3 ;  /* 0x0000000300197308 */ /* 0x0001240000000800 */
[----:B0-----:R-:W-:Y:S01]  /*36030*/  FMUL R3, R4, 1.4426950216293334961 ;  /* 0x3fb8aa3b04037820 */ /* 0x001fe20000400000 */
[----:B---3--:R-:W-:-:S05]  /*36040*/  FADD R4, R5, -R0 ;  /* 0x8000000005047221 */ /* 0x008fca0000000000 */
[----:B------:R0:W3:Y:S02]  /*36050*/  MUFU.EX2 R22, R3 ;  /* 0x0000000300167308 */ /* 0x0000e40000000800 */
[----:B0-----:R-:W-:Y:S01]  /*36060*/  FMUL R3, R4, 1.4426950216293334961 ;  /* 0x3fb8aa3b04037820 */ /* 0x001fe20000400000 */
[----:B--2---:R-:W-:-:S05]  /*36070*/  FADD R4, R16, -R0 ;  /* 0x8000000010047221 */ /* 0x004fca0000000000 */
[----:B------:R0:W2:Y:S02]  /*36080*/  MUFU.EX2 R21, R3 ;  /* 0x0000000300157308 */ /* 0x0000a40000000800 */
[----:B0-----:R-:W-:Y:S01]  /*36090*/  FMUL R3, R4, 1.4426950216293334961 ;  /* 0x3fb8aa3b04037820 */ /* 0x001fe20000400000 */
[----:B------:R-:W-:-:S05]  /*360a0*/  FADD R4, R12, -R0 ;  /* 0x800000000c047221 */ /* 0x000fca0000000000 */
[----:B------:R0:W2:Y:S01]  /*360b0*/  MUFU.EX2 R18, R3 ;  /* 0x0000000300127308 */ /* 0x0000a20000000800 */
[----:B------:R1:W-:Y:S01]  /*360c0*/  STL [R1+0x460], R0 ;  /* 0x0004600001007387 */ /* 0x0003e20000100800 */
[----:B0-----:R-:W-:Y:S01]  /*360d0*/  FMUL R3, R4, 1.4426950216293334961 ;  /* 0x3fb8aa3b04037820 */ /* 0x001fe20000400000 */
[----:B------:R-:W-:-:S05]  /*360e0*/  FADD R4, R10, -R0 ;  /* 0x800000000a047221 */ /* 0x000fca0000000000 */
[----:B------:R0:W2:Y:S01]  /*360f0*/  MUFU.EX2 R16, R3 ;  /* 0x0000000300107308 */ /* 0x0000a20000000800 */
[----:B------:R-:W-:Y:S01]  /*36100*/  STL [R1+0x500], R17 ;  /* 0x0005001101007387 */ /* 0x000fe20000100800 */
[----:B0-----:R-:W-:Y:S01]  /*36110*/  FMUL R3, R4, 1.4426950216293334961 ;  /* 0x3fb8aa3b04037820 */ /* 0x001fe20000400000 */
[----:B------:R-:W-:-:S05]  /*36120*/  FADD R4, R20, -R0 ;  /* 0x8000000014047221 */ /* 0x000fca0000000000 */
[----:B-1----:R0:W-:Y:S01]  /*36130*/  MUFU.EX2 R0, R3 ;  /* 0x0000000300007308 */ /* 0x0021e20000000800 */
[----:B------:R-:W-:Y:S04]  /*36140*/  STL [R1+0x4fc], R14 ;  /* 0x0004fc0e01007387 */ /* 0x000fe80000100800 */
[----:B----4-:R-:W-:Y:S04]  /*36150*/  STL [R1+0x4f4], R8 ;  /* 0x0004f40801007387 */ /* 0x010fe80000100800 */
[----:B------:R-:W-:Y:S01]  /*36160*/  STL [R1+0x4f0], R28 ;  /* 0x0004f01c01007387 */ /* 0x000fe20000100800 */
[----:B0-----:R-:W-:-:S03]  /*36170*/  FMUL R3, R4, 1.4426950216293334961 ;  /* 0x3fb8aa3b04037820 */ /* 0x001fc60000400000 */
[----:B------:R0:W-:Y:S01]  /*36180*/  STL [R1+0x4d8], R25 ;  /* 0x0004d81901007387 */ /* 0x0001e20000100800 */
[----:B------:R1:W4:Y:S03]  /*36190*/  MUFU.EX2 R5, R3 ;  /* 0x0000000300057308 */ /* 0x0003260000000800 */
[----:B---3--:R-:W-:Y:S04]  /*361a0*/  STL [R1+0x4d4], R22 ;  /* 0x0004d41601007387 */ /* 0x008fe80000100800 */
[----:B------:R-:W3:Y:S04]  /*361b0*/  LDL R12, [R1+0x570] ;  /* 0x00057000010c7983 */ /* 0x000ee80000100800 */
[----:B--2---:R-:W-:Y:S04]  /*361c0*/  STL [R1+0x4cc], R21 ;  /* 0x0004cc1501007387 */ /* 0x004fe80000100800 */
[----:B------:R-:W2:Y:S04]  /*361d0*/  LDL R10, [R1+0x57c] ;  /* 0x00057c00010a7983 */ /* 0x000ea80000100800 */
[----:B------:R-:W-:Y:S04]  /*361e0*/  STL [R1+0x4c4], R18 ;  /* 0x0004c41201007387 */ /* 0x000fe80000100800 */
[----:B------:R-:W2:Y:S01]  /*361f0*/  LDL R20, [R1+0x578] ;  /* 0x0005780001147983 */ /* 0x000ea20000100800 */
[----:B------:R-:W-:-:S03]  /*36200*/  FADD R7, R7, R6 ;  /* 0x0000000607077221 */ /* 0x000fc60000000000 */
[----:B------:R-:W-:Y:S01]  /*36210*/  STL [R1+0x4c0], R16 ;  /* 0x0004c01001007387 */ /* 0x000fe20000100800 */
[----:B------:R-:W-:-:S03]  /*36220*/  FADD R6, R19, R13 ;  /* 0x0000000d13067221 */ /* 0x000fc60000000000 */
[----:B------:R-:W3:Y:S04]  /*36230*/  LDL.LU R13, [R1+0x2b7c] ;  /* 0x002b7c00010d7983 */ /* 0x000ee80000300800 */
[----:B------:R-:W3:Y:S01]  /*36240*/  LDL.LU R19, [R1+0x2b78] ;  /* 0x002b780001137983 */ /* 0x000ee20000300800 */
[----:B-1----:R-:W-:Y:S01]  /*36250*/  FADD R3, R28, R25 ;  /* 0x000000191c037221 */ /* 0x002fe20000000000 */
[----:B------:R-:W-:Y:S02]  /*36260*/  FADD R7, R26, R7 ;  /* 0x000000071a077221 */ /* 0x000fe40000000000 */
[----:B----4-:R1:W-:Y:S04]  /*36270*/  STL [R1+0x46c], R5 ;  /* 0x00046c0501007387 */ /* 0x0103e80000100800 */
[----:B0-----:R-:W4:Y:S04]  /*36280*/  LDL.LU R25, [R1+0x2b74] ;  /* 0x002b740001197983 */ /* 0x001f280000300800 */
[----:B------:R-:W4:Y:S04]  /*36290*/  LDL.LU R28, [R1+0x2b70] ;  /* 0x002b7000011c7983 */ /* 0x000f280000300800 */
[----:B------:R-:W4:Y:S01]  /*362a0*/  LDL.LU R26, [R1+0x2b6c] ;  /* 0x002b6c00011a7983 */ /* 0x000f220000300800 */
[----:B------:R-:W-:Y:S01]  /*362b0*/  FADD R6, R27, R6 ;  /* 0x000000061b067221 */ /* 0x000fe20000000000 */
[----:B------:R-:W-:-:S02]  /*362c0*/  FADD R7, R9, R7 ;  /* 0x0000000709077221 */ /* 0x000fc40000000000 */
[----:B------:R-:W4:Y:S01]  /*362d0*/  LDL.LU R27, [R1+0x2b68] ;  /* 0x002b6800011b7983 */ /* 0x000f220000300800 */
[----:B------:R-:W-:Y:S01]  /*362e0*/  FADD R6, R24, R6 ;  /* 0x0000000618067221 */ /* 0x000fe20000000000 */
[----:B------:R-:W-:-:S04]  /*362f0*/  FADD R7, R2, R7 ;  /* 0x0000000702077221 */ /* 0x000fc80000000000 */
[----:B------:R-:W-:Y:S01]  /*36300*/  FADD R7, R29, R7 ;  /* 0x000000071d077221 */ /* 0x000fe20000000000 */
[----:B------:R-:W-:Y:S01]  /*36310*/  FADD R3, R22, R3 ;  /* 0x0000000316037221 */ /* 0x000fe20000000000 */
[----:B------:R-:W-:-:S03]  /*36320*/  FADD R6, R23, R6 ;  /* 0x0000000617067221 */ /* 0x000fc60000000000 */
[----:B------:R-:W-:Y:S01]  /*36330*/  FADD R3, R21, R3 ;  /* 0x0000000315037221 */ /* 0x000fe20000000000 */
[----:B------:R-:W-:-:S03]  /*36340*/  FADD R6, R17, R6 ;  /* 0x0000000611067221 */ /* 0x000fc60000000000 */
[----:B------:R-:W-:Y:S01]  /*36350*/  FADD R3, R18, R3 ;  /* 0x0000000312037221 */ /* 0x000fe20000000000 */
[----:B------:R-:W-:-:S03]  /*36360*/  FADD R7, R15, R7 ;  /* 0x000000070f077221 */ /* 0x000fc60000000000 */
[----:B------:R-:W-:Y:S01]  /*36370*/  FADD R3, R16, R3 ;  /* 0x0000000310037221 */ /* 0x000fe20000000000 */
[----:B------:R-:W-:Y:S01]  /*36380*/  FADD R6, R14, R6 ;  /* 0x000000060e067221 */ /* 0x000fe20000000000 */
[----:B------:R-:W-:Y:S02]  /*36390*/  FADD R7, R11, R7 ;  /* 0x000000070b077221 */ /* 0x000fe40000000000 */
[----:B------:R-:W-:Y:S01]  /*363a0*/  FADD R3, R0, R3 ;  /* 0x0000000300037221 */ /* 0x000fe20000000000 */
[----:B------:R-:W-:-:S03]  /*363b0*/  FADD R6, R8, R6 ;  /* 0x0000000608067221 */ /* 0x000fc60000000000 */
[----:B-1----:R-:W-:Y:S01]  /*363c0*/  FADD R5, R5, R3 ;  /* 0x0000000305057221 */ /* 0x002fe20000000000 */
[----:B--2---:R-:W-:-:S04]  /*363d0*/  FADD R4, R10, R20 ;  /* 0x000000140a047221 */ /* 0x004fc80000000000 */
[----:B---3--:R-:W-:-:S04]  /*363e0*/  FADD R4, R12, R4 ;  /* 0x000000040c047221 */ /* 0x008fc80000000000 */
[----:B------:R-:W-:Y:S02]  /*363f0*/  FADD R4, R19, R4 ;  /* 0x0000000413047221 */ /* 0x000fe40000000000 */
[----:B------:R-:W2:Y:S04]  /*36400*/  LDL.LU R19, [R1+0x2b64] ;  /* 0x002b640001137983 */ /* 0x000ea80000300800 */
[----:B------:R-:W3:Y:S04]  /*36410*/  LDL.LU R9, [R1+0x2b60] ;  /* 0x002b600001097983 */ /* 0x000ee80000300800 */
[----:B------:R-:W2:Y:S01]  /*36420*/  LDL.LU R24, [R1+0x2b5c] ;  /* 0x002b5c0001187983 */ /* 0x000ea20000300800 */
[----:B----4-:R-:W-:-:S03]  /*36430*/  FADD R4, R26, R4 ;  /* 0x000000041a047221 */ /* 0x010fc60000000000 */
[----:B------:R-:W4:Y:S04]  /*36440*/  LDL.LU R26, [R1+0x2b58] ;  /* 0x002b5800011a7983 */ /* 0x000f280000300800 */
[----:B------:R-:W3:Y:S01]  /*36450*/  LDL.LU R2, [R1+0x2b54] ;  /* 0x002b540001027983 */ /* 0x000ee20000300800 */
[----:B------:R-:W-:-:S03]  /*36460*/  FADD R4, R28, R4 ;  /* 0x000000041c047221 */ /* 0x000fc60000000000 */
[----:B------:R-:W3:Y:S04]  /*36470*/  LDL.LU R28, [R1+0x2b50] ;  /* 0x002b5000011c7983 */ /* 0x000ee80000300800 */
[----:B------:R-:W3:Y:S01]  /*36480*/  LDL.LU R29, [R1+0x2b4c] ;  /* 0x002b4c00011d7983 */ /* 0x000ee20000300800 */
[----:B------:R-:W-:-:S04]  /*36490*/  FADD R4, R25, R4 ;  /* 0x0000000419047221 */ /* 0x000fc80000000000 */
[----:B------:R-:W-:Y:S01]  /*364a0*/  FADD R10, R13, R4 ;  /* 0x000000040d0a7221 */ /* 0x000fe20000000000 */
[----:B------:R-:W0:Y:S04]  /*364b0*/  SHFL.BFLY PT, R8, R7, 0x2, 0x1f ;  /* 0x0c401f0007087f89 */ /* 0x000e2800000e0000 */
[----:B------:R-:W-:Y:S04]  /*364c0*/  SHFL.BFLY PT, R4, R6, 0x2, 0x1f ;  /* 0x0c401f0006047f89 */ /* 0x000fe800000e0000 */
[----:B------:R-:W1:Y:S04]  /*364d0*/  SHFL.BFLY PT, R11, R10, 0x2, 0x1f ;  /* 0x0c401f000a0b7f89 */ /* 0x000e6800000e0000 */
[----:B------:R-:W1:Y:S01]  /*364e0*/  SHFL.BFLY PT, R3, R5, 0x2, 0x1f ;  /* 0x0c401f0005037f89 */ /* 0x000e6200000e0000 */
[----:B0-----:R-:W-:Y:S01]  /*364f0*/  FADD R7, R7, R8 ;  /* 0x0000000807077221 */ /* 0x001fe20000000000 */
[----:B-1----:R-:W-:Y:S01]  /*36500*/  FADD R11, R10, R11 ;  /* 0x0000000b0a0b7221 */ /* 0x002fe20000000000 */
[----:B------:R-:W-:Y:S01]  /*36510*/  FADD R4, R6, R4 ;  /* 0x0000000406047221 */ /* 0x000fe20000000000 */
[----:B------:R-:W-:-:S02]  /*36520*/  FADD R3, R5, R3 ;  /* 0x0000000305037221 */ /* 0x000fc40000000000 */
[----:B------:R-:W0:Y:S04]  /*36530*/  SHFL.BFLY PT, R6, R7, 0x1, 0x1f ;  /* 0x0c201f0007067f89 */ /* 0x000e2800000e0000 */
[----:B------:R-:W1:Y:S04]  /*36540*/  SHFL.BFLY PT, R5, R11, 0x1, 0x1f ;  /* 0x0c201f000b057f89 */ /* 0x000e6800000e0000 */
[----:B------:R-:W1:Y:S04]  /*36550*/  SHFL.BFLY PT, R8, R4, 0x1, 0x1f ;  /* 0x0c201f0004087f89 */ /* 0x000e6800000e0000 */
[----:B------:R-:W1:Y:S04]  /*36560*/  SHFL.BFLY PT, R10, R3, 0x1, 0x1f ;  /* 0x0c201f00030a7f89 */ /* 0x000e6800000e0000 */
[----:B------:R-:W-:Y:S04]  /*36570*/  STL [R1+0x2a6c], R0 ;  /* 0x002a6c0001007387 */ /* 0x000fe80000100800 */
[----:B------:R-:W3:Y:S04]  /*36580*/  LDL.64 R20, [R1+0x1a98] ;  /* 0x001a980001147983 */ /* 0x000ee80000100a00 */
[----:B------:R-:W3:Y:S04]  /*36590*/  LDL.64 R16, [R1+0x1950] ;  /* 0x0019500001107983 */ /* 0x000ee80000100a00 */
[----:B------:R-:W3:Y:S04]  /*365a0*/  LDL.64 R14, [R1+0x1948] ;  /* 0x00194800010e7983 */ /* 0x000ee80000100a00 */
[----:B------:R-:W3:Y:S04]  /*365b0*/  LDL.64 R12, [R1+0x1928] ;  /* 0x00192800010c7983 */ /* 0x000ee80000100a00 */
[----:B------:R-:W3:Y:S01]  /*365c0*/  LDL.64 R22, [R1+0x1918] ;  /* 0x0019180001167983 */ /* 0x000ee20000100a00 */
[----:B0-----:R-:W-:Y:S01]  /*365d0*/  FADD R6, R7, R6 ;  /* 0x0000000607067221 */ /* 0x001fe20000000000 */
[----:B-1----:R-:W-:Y:S01]  /*365e0*/  FADD R5, R11, R5 ;  /* 0x000000050b057221 */ /* 0x002fe20000000000 */
[----:B------:R-:W-:Y:S01]  /*365f0*/  FADD R4, R4, R8 ;  /* 0x0000000804047221 */ /* 0x000fe20000000000 */
[----:B------:R-:W-:-:S02]  /*36600*/  FADD R3, R3, R10 ;  /* 0x0000000a03037221 */ /* 0x000fc40000000000 */
[----:B------:R-:W3:Y:S04]  /*36610*/  LDL.64 R10, [R1+0x1930] ;  /* 0x00193000010a7983 */ /* 0x000ee80000100a00 */
[----:B----4-:R-:W-:Y:S04]  /*36620*/  @!P0 STS [R26], R5 ;  /* 0x000000051a008388 */ /* 0x010fe80000000800 */
[----:B--2---:R0:W-:Y:S04]  /*36630*/  @!P0 STS [R24], R6 ;  /* 0x0000000618008388 */ /* 0x0041e80000000800 */
[----:B---3--:R-:W-:Y:S04]  /*36640*/  @!P0 STS [R9], R4 ;  /* 0x0000000409008388 */ /* 0x008fe80000000800 */
[----:B------:R-:W-:Y:S01]  /*36650*/  @!P0 STS [R19], R3 ;  /* 0x0000000313008388 */ /* 0x000fe20000000800 */
[----:B------:R-:W-:Y:S06]  /*36660*/  BAR.SYNC.DEFER_BLOCKING 0x0 ;  /* 0x0000000000007b1d */ /* 0x000fec0000010000 */
[----:B0-----:R-:W2:Y:S04]  /*36670*/  LDL.64 R24, [R1+0x1938] ;  /* 0x0019380001187983 */ /* 0x001ea80000100a00 */
[----:B------:R-:W0:Y:S04]  /*36680*/  LDS R3, [R27] ;  /* 0x000000001b037984 */ /* 0x000e280000000800 */
[----:B0-----:R-:W0:Y:S02]  /*36690*/  SHFL.BFLY PT, R4, R3, 0x2, 0x1f ;  /* 0x0c401f0003047f89 */ /* 0x001e2400000e0000 */
[----:B0-----:R-:W-:-:S05]  /*366a0*/  FADD R3, R3, R4 ;  /* 0x0000000403037221 */ /* 0x001fca0000000000 */
[----:B------:R-:W0:Y:S02]  /*366b0*/  SHFL.BFLY PT, R4, R3, 0x1, 0x1f ;  /* 0x0c201f0003047f89 */ /* 0x000e2400000e0000 */
[----:B0-----:R-:W-:-:S05]  /*366c0*/  FADD R3, R3, R4 ;  /* 0x0000000403037221 */ /* 0x001fca0000000000 */
[----:B------:R0:W-:Y:S01]  /*366d0*/  @!P0 STS [R27], R3 ;  /* 0x000000031b008388 */ /* 0x0001e20000000800 */
[----:B------:R-:W-:Y:S01]  /*366e0*/  BAR.SYNC.DEFER_BLOCKING 0x0 ;  /* 0x0000000000007b1d */ /* 0x000fe20000010000 */
[----:B------:R-:W-:-:S05]  /*366f0*/  IMAD.WIDE R4, R2, 0x2, R28 ;  /* 0x0000000202047825 */ /* 0x000fca00078e021c */
[----:B0-----:R-:W3:Y:S04]  /*36700*/  LDL.64 R26, [R1+0x1940] ;  /* 0x00194000011a7983 */ /* 0x001ee80000100a00 */
[----:B------:R0:W4:Y:S01]  /*36710*/  LDG.E.U16 R19, desc[UR10][R4.64] ;  /* 0x0000000a04137981 */ /* 0x000122000c1e1500 */
[----:B------:R-:W-:-:S04]  /*36720*/  IMAD.WIDE R6, R2, 0x2, R20 ;  /* 0x0000000202067825 */ /* 0x000fc800078e0214 */
[C---:B------:R-:W-:Y:S01]  /*36730*/  IMAD.WIDE R8, R2.reuse, 0x2, R16 ;  /* 0x0000000202087825 */ /* 0x040fe200078e0210 */
[----:B------:R-:W4:Y:S04]  /*36740*/  LDL.64 R20, [R1+0x1910] ;  /* 0x0019100001147983 */ /* 0x000f280000100a00 */
[----:B------:R-:W4:Y:S04]  /*36750*/  LDL.64 R16, [R1+0x1920] ;  /* 0x0019200001107983 */ /* 0x000f280000100a00 */
[----:B------:R-:W4:Y:S04]  /*36760*/  LDG.E.U16 R0, desc[UR10][R6.64] ;  /* 0x0000000a06007981 */ /* 0x000f28000c1e1500 */
[----:B------:R2:W4:Y:S01]  /*36770*/  LDG.E.U16 R3, desc[UR10][R8.64] ;  /* 0x0000000a08037981 */ /* 0x000522000c1e1500 */
[----:B0-----:R-:W-:-:S04]  /*36780*/  IMAD.WIDE R4, R2, 0x2, R14 ;  /* 0x0000000202047825 */ /* 0x001fc800078e020e */
[----:B--2---:R-:W-:-:S05]  /*36790*/  IMAD.WIDE R8, R2, 0x2, R24 ;  /* 0x0000000202087825 */ /* 0x004fca00078e0218 */
[----:B------:R-:W2:Y:S01]  /*367a0*/  LDG.E.U16 R25, desc[UR10][R8.64] ;  /* 0x0000000a08197981 */ /* 0x000ea2000c1e1500 */
[----:B---3--:R-:W-:-:S03]  /*367b0*/  IMAD.WIDE R6, R2, 0x2, R26 ;  /* 0x0000000202067825 */ /* 0x008fc600078e021a */
[----:B------:R0:W3:Y:S04]  /*367c0*/  LDG.E.U16 R27, desc[UR10][R4.64] ;  /* 0x0000000a041b7981 */ /* 0x0000e8000c1e1500 */
[----:B------:R1:W2:Y:S04]  /*367d0*/  LDG.E.U16 R24, desc[UR10][R6.64] ;  /* 0x0000000a06187981 */ /* 0x0002a8000c1e1500 */
[----:B----4-:R4:W-:Y:S01]  /*367e0*/  STL [R1+0xa60], R19 ;  /* 0x000a601301007387 */ /* 0x0109e20000100800 */
[----:B------:R-:W-:-:S03]  /*367f0*/  IMAD.WIDE R10, R2, 0x2, R10 ;  /* 0x00000002020a7825 */ /* 0x000fc600078e020a */
[----:B------:R-:W2:Y:S04]  /*36800*/  LDL.64 R14, [R1+0x1a90] ;  /* 0x001a9000010e7983 */ /* 0x000ea80000100a00 */
[----:B----4-:R-:W4:Y:S04]  /*36810*/  LDL.64 R18, [R1+0x1908] ;  /* 0x0019080001127983 */ /* 0x010f280000100a00 */
[----:B------:R0:W-:Y:S04]  /*36820*/  STL [R1+0xa5c], R0 ;  /* 0x000a5c0001007387 */ /* 0x0001e80000100800 */
[----:B0-----:R4:W4:Y:S01]  /*36830*/  LDG.E.U16 R0, desc[UR10][R10.64] ;  /* 0x0000000a0a007981 */ /* 0x001922000c1e1500 */
[----:B------:R-:W-:-:S04]  /*36840*/  IMAD.WIDE R12, R2, 0x2, R12 ;  /* 0x00000002020c7825 */ /* 0x000fc800078e020c */
[C---:B------:R-:W-:Y:S01]  /*36850*/  IMAD.WIDE R4, R2.reuse, 0x2, R16 ;  /* 0x0000000202047825 */ /* 0x040fe200078e0210 */
[----:B------:R0:W-:Y:S03]  /*36860*/  STL [R1+0xa70], R3 ;  /* 0x000a700301007387 */ /* 0x0001e60000100800 */
[C---:B------:R-:W-:Y:S01]  /*36870*/  IMAD.WIDE R8, R2.reuse, 0x2, R20 ;  /* 0x0000000202087825 */ /* 0x040fe200078e0214 */
[----:B------:R-:W4:Y:S03]  /*36880*/  LDL.64 R16, [R1+0x1900] ;  /* 0x0019000001107983 */ /* 0x000f260000100a00 */
[C---:B-1----:R-:W-:Y:S01]  /*36890*/  IMAD.WIDE R6, R2.reuse, 0x2, R22 ;  /* 0x0000000202067825 */ /* 0x042fe200078e0216 */
[----:B------:R-:W4:Y:S04]  /*368a0*/  LDG.E.U16 R5, desc[UR10][R4.64] ;  /* 0x0000000a04057981 */ /* 0x000f28000c1e1500 */
[----:B0-----:R0:W4:Y:S04]  /*368b0*/  LDG.E.U16 R3, desc[UR10][R12.64] ;  /* 0x0000000a0c037981 */ /* 0x001128000c1e1500 */
[----:B---3--:R1:W-:Y:S04]  /*368c0*/  STL [R1+0xa6c], R27 ;  /* 0x000a6c1b01007387 */ /* 0x0083e80000100800 */
[----:B-1----:R-:W3:Y:S04]  /*368d0*/  LDL.64 R26, [R1+0x18e8] ;  /* 0x0018e800011a7983 */ /* 0x002ee80000100a00 */
[----:B--2---:R-:W-:Y:S04]  /*368e0*/  STL [R1+0xa64], R25 ;  /* 0x000a641901007387 */ /* 0x004fe80000100800 */
[----:B------:R1:W-:Y:S04]  /*368f0*/  STL [R1+0xa68], R24 ;  /* 0x000a681801007387 */ /* 0x0003e80000100800 */
[----:B-1----:R-:W2:Y:S01]  /*36900*/  LDL.64 R24, [R1+0x18e0] ;  /* 0x0018e00001187983 */ /* 0x002ea20000100a00 */
[----:B----4-:R-:W-:-:S03]  /*36910*/  IMAD.WIDE R10, R2, 0x2, R18 ;  /* 0x00000002020a7825 */ /* 0x010fc600078e0212 */
[----:B------:R-:W4:Y:S04]  /*36920*/  LDG.E.U16 R19, desc[UR10][R8.64] ;  /* 0x0000000a08137981 */ /* 0x000f28000c1e1500 */
[----:B------:R-:W4:Y:S04]  /*36930*/  LDG.E.U16 R18, desc[UR10][R6.64] ;  /* 0x0000000a06127981 */ /* 0x000f28000c1e1500 */
[----:B------:R-:W4:Y:S04]  /*36940*/  LDL.64 R8, [R1+0x18f0] ;  /* 0x0018f00001087983 */ /* 0x000f280000100a00 */
[----:B------:R-:W4:Y:S01]  /*36950*/  LDL.64 R6, [R1+0x18f8] ;  /* 0x0018f80001067983 */ /* 0x000f220000100a00 */
[----:B0-----:R-:W-:-:S03]  /*36960*/  IMAD.WIDE R12, R2, 0x2, R14 ;  /* 0x00000002020c7825 */ /* 0x001fc600078e020e */
[----:B------:R-:W4:Y:S04]  /*36970*/  LDL.64 R14, [R1+0x18d8] ;  /* 0x0018d800010e7983 */ /* 0x000f280000100a00 */
[----:B------:R0:W-:Y:S04]  /*36980*/  STL [R1+0xa40], R0 ;  /* 0x000a400001007387 */ /* 0x0001e80000100800 */
[----:B------:R-:W4:Y:S04]  /*36990*/  LDL.64 R22, [R1+0x18d0] ;  /* 0x0018d00001167983 */ /* 0x000f280000100a00 */
[----:B------:R-:W4:Y:S04]  /*369a0*/  LDL.64 R20, [R1+0x18c8] ;  /* 0x0018c80001147983 */ /* 0x000f280000100a00 */
[----:B0-----:R3:W4:Y:S04]  /*369b0*/  LDG.E.U16 R0, desc[UR10][R10.64] ;  /* 0x0000000a0a007981 */ /* 0x001728000c1e1500 */
[----:B------:R0:W-:Y:S04]  /*369c0*/  STL [R1+0xa54], R3 ;  /* 0x000a540301007387 */ /* 0x0001e80000100800 */
[----:B------:R1:W-:Y:S04]  /*369d0*/  STL [R1+0xa58], R5 ;  /* 0x000a580501007387 */ /* 0x0003e80000100800 */
[----:B0-----:R2:W4:Y:S01]  /*369e0*/  LDG.E.U16 R3, desc[UR10][R12.64] ;  /* 0x0000000a0c037981 */ /* 0x001522000c1e1500 */
[----:B-1----:R-:W-:-:S04]  /*369f0*/  IMAD.WIDE R4, R2, 0x2, R16 ;  /* 0x0000000202047825 */ /* 0x002fc800078e0210 */
[C---:B---3--:R-:W-:Y:S02]  /*36a00*/  IMAD.WIDE R10, R2.reuse, 0x2, R26 ;  /* 0x00000002020a7825 */ /* 0x048fe400078e021a */
[----:B------:R0:W3:Y:S02]  /*36a10*/  LDG.E.U16 R27, desc[UR10][R4.64] ;  /* 0x0000000a041b7981 */ /* 0x0000e4000c1e1500 */
[C---:B--2---:R-:W-:Y:S02]  /*36a20*/  IMAD.WIDE R12, R2.reuse, 0x2, R24 ;  /* 0x00000002020c7825 */ /* 0x044fe400078e0218 */
[----:B----4-:R-:W-:Y:S04]  /*36a30*/  STL [R1+0xa4c], R19 ;  /* 0x000a4c1301007387 */ /* 0x010fe80000100800 */
[----:B------:R1:W-:Y:S04]  /*36a40*/  STL [R1+0xa50], R18 ;  /* 0x000a501201007387 */ /* 0x0003e80000100800 */
[----:B------:R-:W2:Y:S01]  /*36a50*/  LDL.64 R16, [R1+0x18b8] ;  /* 0x0018b80001107983 */ /* 0x000ea20000100a00 */
[----:B------:R-:W-:-:S04]  /*36a60*/  IMAD.WIDE R8, R2, 0x2, R8 ;  /* 0x0000000202087825 */ /* 0x000fc800078e0208 */
[C---:B------:R-:W-:Y:S01]  /*36a70*/  IMAD.WIDE R6, R2.reuse, 0x2, R6 ;  /* 0x0000000202067825 */ /* 0x040fe200078e0206 */
[----:B-1----:R-:W4:Y:S04]  /*36a80*/  LDL.64 R18, [R1+0x18c0] ;  /* 0x0018c00001127983 */ /* 0x002f280000100a00 */
[----:B------:R1:W2:Y:S04]  /*36a90*/  LDG.E.U16 R25, desc[UR10][R8.64] ;  /* 0x0000000a08197981 */ /* 0x0002a8000c1e1500 */
[----:B------:R1:W2:Y:S04]  /*36aa0*/  LDG.E.U16 R24, desc[UR10][R6.64] ;  /* 0x0000000a06187981 */ /* 0x0002a8000c1e1500 */
[----:B------:R0:W-:Y:S04]  /*36ab0*/  STL [R1+0xa48], R0 ;  /* 0x000a480001007387 */ /* 0x0001e80000100800 */
[----:B0-----:R4:W2:Y:S01]  /*36ac0*/  LDG.E.U16 R0, desc[UR10][R10.64] ;  /* 0x0000000a0a007981 */ /* 0x0018a2000c1e1500 */
[----:B------:R-:W-:-:S03]  /*36ad0*/  IMAD.WIDE R4, R2, 0x2, R14 ;  /* 0x0000000202047825 */ /* 0x000fc600078e020e */
[----:B------:R0:W-:Y:S01]  /*36ae0*/  STL [R1+0xa44], R3 ;  /* 0x000a440301007387 */ /* 0x0001e20000100800 */
[----:B-1----:R-:W-:-:S03]  /*36af0*/  IMAD.WIDE R8, R2, 0x2, R20 ;  /* 0x0000000202087825 */ /* 0x002fc600078e0214 */
[----:B------:R-:W2:Y:S01]  /*36b00*/  LDL.64 R14, [R1+0x18b0] ;  /* 0x0018b000010e7983 */ /* 0x000ea20000100a00 */
[----:B------:R-:W-:-:S03]  /*36b10*/  IMAD.WIDE R6, R2, 0x2, R22 ;  /* 0x0000000202067825 */ /* 0x000fc600078e0216 */
[----:B------:R-:W2:Y:S04]  /*36b20*/  LDG.E.U16 R5, desc[UR10][R4.64] ;  /* 0x0000000a04057981 */ /* 0x000ea8000c1e1500 */
[----:B0-----:R0:W2:Y:S04]  /*36b30*/  LDG.E.U16 R3, desc[UR10][R12.64] ;  /* 0x0000000a0c037981 */ /* 0x0010a8000c1e1500 */
[----:B---3--:R1:W-:Y:S04]  /*36b40*/  STL [R1+0xa24], R27 ;  /* 0x000a241b01007387 */ /* 0x0083e80000100800 */
[----:B-1----:R-:W3:Y:S01]  /*36b50*/  LDL.64 R26, [R1+0x1a80] ;  /* 0x001a8000011a7983 */ /* 0x002ee20000100a00 */
[----:B----4-:R-:W-:-:S03]  /*36b60*/  IMAD.WIDE R10, R2, 0x2, R18 ;  /* 0x00000002020a7825 */ /* 0x010fc600078e0212 */
[----:B--2---:R-:W-:Y:S04]  /*36b70*/  STL [R1+0xa3c], R25 ;  /* 0x000a3c1901007387 */ /* 0x004fe80000100800 */
[----:B------:R1:W-:Y:S04]  /*36b80*/  STL [R1+0xa38], R24 ;  /* 0x000a381801007387 */ /* 0x0003e80000100800 */
[----:B------:R-:W2:Y:S04]  /*36b90*/  LDG.E.U16 R19, desc[UR10][R8.64] ;  /* 0x0000000a08137981 */ /* 0x000ea8000c1e1500 */
[----:B------:R-:W4:Y:S04]  /*36ba0*/  LDG.E.U16 R18, desc[UR10][R6.64] ;  /* 0x0000000a06127981 */ /* 0x000f28000c1e1500 */
[----:B-1----:R-:W4:Y:S04]  /*36bb0*/  LDL.64 R24, [R1+0x1a78] ;  /* 0x001a780001187983 */ /* 0x002f280000100a00 */
        /* <DEDUP_REMOVED lines=13> */
[----:B------:R1:W3:Y:S04]  /*36c90*/  LDG.E.U16 R27, desc[UR10][R4.64] ;  /* 0x0000000a041b7981 */ /* 0x0002e8000c1e1500 */
[----:B--2---:R-:W-:Y:S04]  /*36ca0*/  STL [R1+0xa08], R19 ;  /* 0x000a081301007387 */ /* 0x004fe80000100800 */
[----:B----4-:R2:W-:Y:S04]  /*36cb0*/  STL [R1+0xa28], R18 ;  /* 0x000a281201007387 */ /* 0x0105e80000100800 */
[----:B------:R-:W4:Y:S01]  /*36cc0*/  LDL.64 R14, [R1+0x1880] ;  /* 0x00188000010e7983 */ /* 0x000f220000100a00 */
[----:B------:R-:W-:-:S04]  /*36cd0*/  IMAD.WIDE R8, R2, 0x2, R8 ;  /* 0x0000000202087825 */ /* 0x000fc800078e0208 */
[----:B------:R-:W-:-:S04]  /*36ce0*/  IMAD.WIDE R6, R2, 0x2, R6 ;  /* 0x0000000202067825 */ /* 0x000fc800078e0206 */
[C---:B0-----:R-:W-:Y:S01]  /*36cf0*/  IMAD.WIDE R12, R2.reuse, 0x2, R24 ;  /* 0x00000002020c7825 */ /* 0x041fe200078e0218 */
[----:B--2---:R-:W2:Y:S04]  /*36d00*/  LDL.64 R18, [R1+0x1888] ;  /* 0x0018880001127983 */ /* 0x004ea80000100a00 */
[----:B------:R0:W4:Y:S04]  /*36d10*/  LDG.E.U16 R25, desc[UR10][R8.64] ;  /* 0x0000000a08197981 */ /* 0x000128000c1e1500 */
[----:B------:R0:W4:Y:S04]  /*36d20*/  LDG.E.U16 R24, desc[UR10][R6.64] ;  /* 0x0000000a06187981 */ /* 0x000128000c1e1500 */
[----:B------:R1:W-:Y:S04]  /*36d30*/  STL [R1+0xa04], R0 ;  /* 0x000a040001007387 */ /* 0x0003e80000100800 */
[----:B-1----:R2:W4:Y:S01]  /*36d40*/  LDG.E.U16 R0, desc[UR10][R10.64] ;  /* 0x0000000a0a007981 */ /* 0x002522000c1e1500 */
[----:B------:R-:W-:-:S03]  /*36d50*/  IMAD.WIDE R4, R2, 0x2, R16 ;  /* 0x0000000202047825 */ /* 0x000fc600078e0210 */
[----:B------:R1:W-:Y:S01]  /*36d60*/  STL [R1+0xa1c], R3 ;  /* 0x000a1c0301007387 */ /* 0x0003e20000100800 */
[----:B0-----:R-:W-:-:S03]  /*36d70*/  IMAD.WIDE R8, R2, 0x2, R20 ;  /* 0x0000000202087825 */ /* 0x001fc600078e0214 */
[----:B------:R-:W4:Y:S01]  /*36d80*/  LDL.64 R16, [R1+0x1878] ;  /* 0x0018780001107983 */ /* 0x000f220000100a00 */
[----:B------:R-:W-:-:S03]  /*36d90*/  IMAD.WIDE R6, R2, 0x2, R22 ;  /* 0x0000000202067825 */ /* 0x000fc600078e0216 */
[----:B------:R-:W4:Y:S04]  /*36da0*/  LDG.E.U16 R5, desc[UR10][R4.64] ;  /* 0x0000000a04057981 */ /* 0x000f28000c1e1500 */
[----:B-1----:R0:W4:Y:S04]  /*36db0*/  LDG.E.U16 R3, desc[UR10][R12.64] ;  /* 0x0000000a0c037981 */ /* 0x002128000c1e1500 */
[----:B---3--:R1:W-:Y:S04]  /*36dc0*/  STL [R1+0xa20], R27 ;  /* 0x000a201b01007387 */ /* 0x0083e80000100800 */
[----:B-1----:R-:W3:Y:S01]  /*36dd0*/  LDL.64 R26, [R1+0x1860] ;  /* 0x00186000011a7983 */ /* 0x002ee20000100a00 */
[----:B--2---:R-:W-:-:S03]  /*36de0*/  IMAD.WIDE R10, R2, 0x2, R18 ;  /* 0x00000002020a7825 */ /* 0x004fc600078e0212 */
[----:B----4-:R-:W-:Y:S04]  /*36df0*/  STL [R1+0xa14], R25 ;  /* 0x000a141901007387 */ /* 0x010fe80000100800 */
        /* <DEDUP_REMOVED lines=1042> */
[----:B------:R-:W4:Y:S01]  /*3af20*/  LDG.E.U16 R18, desc[UR10][R6.64] ;  /* 0x0000000a06127981 */ /* 0x000f22000c1e1500 */
[----:B0-----:R-:W-:-:S03]  /*3af30*/  IMAD.WIDE R12, R2, 0x2, R14 ;  /* 0x00000002020c7825 */ /* 0x001fc600078e020e */
[----:B------:R-:W4:Y:S04]  /*3af40*/  LDL.64 R14, [R1+0x1150] ;  /* 0x00115000010e7983 */ /* 0x000f280000100a00 */
[----:B-1----:R-:W4:Y:S04]  /*3af50*/  LDL.64 R24, [R1+0x1158] ;  /* 0x0011580001187983 */ /* 0x002f280000100a00 */
[----:B------:R-:W4:Y:S04]  /*3af60*/  LDL.64 R8, [R1+0x1168] ;  /* 0x0011680001087983 */ /* 0x000f280000100a00 */
        /* <DEDUP_REMOVED lines=18> */
[----:B------:R0:W2:Y:S04]  /*3b090*/  LDG.E.U16 R25, desc[UR10][R8.64] ;  /* 0x0000000a08197981 */ /* 0x0000a8000c1e1500 */
[----:B------:R0:W2:Y:S04]  /*3b0a0*/  LDG.E.U16 R24, desc[UR10][R6.64] ;  /* 0x0000000a06187981 */ /* 0x0000a8000c1e1500 */
[----:B------:R1:W-:Y:S04]  /*3b0b0*/  STL [R1+0x300], R0 ;  /* 0x0003000001007387 */ /* 0x0003e80000100800 */
[----:B-1----:R-:W2:Y:S04]  /*3b0c0*/  LDG.E.U16 R0, desc[UR10][R10.64] ;  /* 0x0000000a0a007981 */ /* 0x002ea8000c1e1500 */
[----:B------:R1:W-:Y:S01]  /*3b0d0*/  STL [R1+0x2fc], R3 ;  /* 0x0002fc0301007387 */ /* 0x0003e20000100800 */
[----:B------:R-:W-:-:S04]  /*3b0e0*/  IMAD.WIDE R4, R2, 0x2, R14 ;  /* 0x0000000202047825 */ /* 0x000fc800078e020e */
[C---:B0-----:R-:W-:Y:S01]  /*3b0f0*/  IMAD.WIDE R8, R2.reuse, 0x2, R20 ;  /* 0x0000000202087825 */ /* 0x041fe200078e0214 */
[----:B------:R-:W2:Y:S03]  /*3b100*/  LDL.64 R14, [R1+0x1128] ;  /* 0x00112800010e7983 */ /* 0x000ea60000100a00 */
[C---:B------:R-:W-:Y:S01]  /*3b110*/  IMAD.WIDE R6, R2.reuse, 0x2, R22 ;  /* 0x0000000202067825 */ /* 0x040fe200078e0216 */
[----:B------:R-:W2:Y:S04]  /*3b120*/  LDG.E.U16 R5, desc[UR10][R4.64] ;  /* 0x0000000a04057981 */ /* 0x000ea8000c1e1500 */
[----:B-1----:R4:W2:Y:S04]  /*3b130*/  LDG.E.U16 R3, desc[UR10][R12.64] ;  /* 0x0000000a0c037981 */ /* 0x0028a8000c1e1500 */
[----:B---3--:R0:W-:Y:S04]  /*3b140*/  STL [R1+0x314], R27 ;  /* 0x0003141b01007387 */ /* 0x0081e80000100800 */
[----:B0-----:R-:W3:Y:S01]  /*3b150*/  LDL.64 R26, [R1+0x1110] ;  /* 0x00111000011a7983 */ /* 0x001ee20000100a00 */
[----:B----4-:R-:W-:-:S04]  /*3b160*/  IMAD.WIDE R12, R2, 0x2, R16 ;  /* 0x00000002020c7825 */ /* 0x010fc800078e0210 */
[C---:B--2---:R-:W-:Y:S01]  /*3b170*/  IMAD.WIDE R10, R2.reuse, 0x2, R18 ;  /* 0x00000002020a7825 */ /* 0x044fe200078e0212 */
[----:B------:R-:W-:Y:S04]  /*3b180*/  STL [R1+0x310], R25 ;  /* 0x0003101901007387 */ /* 0x000fe80000100800 */
[----:B------:R0:W-:Y:S04]  /*3b190*/  STL [R1+0x318], R24 ;  /* 0x0003181801007387 */ /* 0x0001e80000100800 */
[----:B------:R-:W2:Y:S04]  /*3b1a0*/  LDG.E.U16 R19, desc[UR10][R8.64] ;  /* 0x0000000a08137981 */ /* 0x000ea8000c1e1500 */
[----:B------:R-:W4:Y:S04]  /*3b1b0*/  LDG.E.U16 R18, desc[UR10][R6.64] ;  /* 0x0000000a06127981 */ /* 0x000f28000c1e1500 */
[----:B------:R-:W4:Y:S04]  /*3b1c0*/  LDL.64 R16, [R1+0x1100] ;  /* 0x0011000001107983 */ /* 0x000f280000100a00 */
[----:B0-----:R-:W4:Y:S04]  /*3b1d0*/  LDL.64 R24, [R1+0x1108] ;  /* 0x0011080001187983 */ /* 0x001f280000100a00 */
        /* <DEDUP_REMOVED lines=22> */
[----:B-1----:R2:W4:Y:S04]  /*3b340*/  LDG.E.U16 R0, desc[UR10][R10.64] ;  /* 0x0000000a0a007981 */ /* 0x002528000c1e1500 */
[----:B------:R1:W-:Y:S01]  /*3b350*/  STL [R1+0x2f8], R3 ;  /* 0x0002f80301007387 */ /* 0x0003e20000100800 */
[----:B------:R-:W-:-:S04]  /*3b360*/  IMAD.WIDE R4, R2, 0x2, R16 ;  /* 0x0000000202047825 */ /* 0x000fc800078e0210 */
[----:B0-----:R-:W-:-:S04]  /*3b370*/  IMAD.WIDE R8, R2, 0x2, R20 ;  /* 0x0000000202087825 */ /* 0x001fc800078e0214 */
[C---:B------:R-:W-:Y:S01]  /*3b380*/  IMAD.WIDE R6, R2.reuse, 0x2, R22 ;  /* 0x0000000202067825 */ /* 0x040fe200078e0216 */
[----:B------:R-:W4:Y:S04]  /*3b390*/  LDL.64 R16, [R1+0x10d8] ;  /* 0x0010d80001107983 */ /* 0x000f280000100a00 */
[----:B------:R-:W4:Y:S04]  /*3b3a0*/  LDG.E.U16 R5, desc[UR10][R4.64] ;  /* 0x0000000a04057981 */ /* 0x000f28000c1e1500 */
[----:B------:R-:W4:Y:S04]  /*3b3b0*/  LDG.E.U16 R21, desc[UR10][R8.64] ;  /* 0x0000000a08157981 */ /* 0x000f28000c1e1500 */
[----:B------:R-:W4:Y:S04]  /*3b3c0*/  LDG.E.U16 R20, desc[UR10][R6.64] ;  /* 0x0000000a06147981 */ /* 0x000f28000c1e1500 */
[----:B-1----:R0:W4:Y:S04]  /*3b3d0*/  LDG.E.U16 R3, desc[UR10][R12.64] ;  /* 0x0000000a0c037981 */ /* 0x002128000c1e1500 */
[----:B---3--:R1:W-:Y:S04]  /*3b3e0*/  STL [R1+0x2f0], R27 ;  /* 0x0002f01b01007387 */ /* 0x0083e80000100800 */
[----:B-1----:R-:W3:Y:S01]  /*3b3f0*/  LDL.64 R26, [R1+0x10c0] ;  /* 0x0010c000011a7983 */ /* 0x002ee20000100a00 */
[----:B--2---:R-:W-:-:S03]  /*3b400*/  IMAD.WIDE R10, R2, 0x2, R18 ;  /* 0x00000002020a7825 */ /* 0x004fc600078e0212 */
[----:B----4-:R-:W-:Y:S04]  /*3b410*/  STL [R1+0x2e8], R25 ;  /* 0x0002e81901007387 */ /* 0x010fe80000100800 */
[----:B------:R1:W-:Y:S04]  /*3b420*/  STL [R1+0x2ec], R24 ;  /* 0x0002ec1801007387 */ /* 0x0003e80000100800 */
[----:B------:R-:W2:Y:S04]  /*3b430*/  LDL.64 R6, [R1+0x10d0] ;  /* 0x0010d00001067983 */ /* 0x000ea80000100a00 */
[----:B------:R-:W4:Y:S04]  /*3b440*/  LDL.64 R8, [R1+0x10c8] ;  /* 0x0010c80001087983 */ /* 0x000f280000100a00 */
[----:B------:R-:W4:Y:S04]  /*3b450*/  LDL.64 R18, [R1+0x10b0] ;  /* 0x0010b00001127983 */ /* 0x000f280000100a00 */
[----:B-1----:R-:W4:Y:S04]  /*3b460*/  LDL.64 R24, [R1+0x10b8] ;  /* 0x0010b80001187983 */ /* 0x002f280000100a00 */
[----:B------:R1:W-:Y:S01]  /*3b470*/  STL [R1+0x2e4], R0 ;  /* 0x0002e40001007387 */ /* 0x0003e20000100800 */
[----:B0-----:R-:W-:-:S03]  /*3b480*/  IMAD.WIDE R12, R2, 0x2, R14 ;  /* 0x00000002020c7825 */ /* 0x001fc600078e020e */
[----:B------:R-:W4:Y:S04]  /*3b490*/  LDL.64 R22, [R1+0x10a8] ;  /* 0x0010a80001167983 */ /* 0x000f280000100a00 */
[----:B------:R-:W4:Y:S04]  /*3b4a0*/  LDL.64 R14, [R1+0x10a0] ;  /* 0x0010a000010e7983 */ /* 0x000f280000100a00 */
[----:B-1----:R3:W4:Y:S04]  /*3b4b0*/  LDG.E.U16 R0, desc[UR10][R10.64] ;  /* 0x0000000a0a007981 */ /* 0x002728000c1e1500 */
[----:B------:R0:W-:Y:S04]  /*3b4c0*/  STL [R1+0x2c0], R3 ;  /* 0x0002c00301007387 */ /* 0x0001e80000100800 */
[----:B------:R-:W-:Y:S04]  /*3b4d0*/  STL [R1+0x2bc], R5 ;  /* 0x0002bc0501007387 */ /* 0x000fe80000100800 */
[----:B------:R-:W-:Y:S04]  /*3b4e0*/  STL [R1+0x2d8], R21 ;  /* 0x0002d81501007387 */ /* 0x000fe80000100800 */
[----:B------:R1:W-:Y:S04]  /*3b4f0*/  STL [R1+0x2d4], R20 ;  /* 0x0002d41401007387 */ /* 0x0003e80000100800 */
[----:B0-----:R0:W4:Y:S04]  /*3b500*/  LDG.E.U16 R3, desc[UR10][R12.64] ;  /* 0x0000000a0c037981 */ /* 0x001128000c1e1500 */
[----:B-1----:R-:W4:Y:S01]  /*3b510*/  LDL.64 R20, [R1+0x1098] ;  /* 0x0010980001147983 */ /* 0x002f220000100a00 */
[----:B------:R-:W-:-:S03]  /*3b520*/  IMAD.WIDE R4, R2, 0x2, R16 ;  /* 0x0000000202047825 */ /* 0x000fc600078e0210 */
[----:B------:R-:W4:Y:S01]  /*3b530*/  LDL.64 R16, [R1+0x1090] ;  /* 0x0010900001107983 */ /* 0x000f220000100a00 */
[----:B---3--:R-:W-:-:S03]  /*3b540*/  IMAD.WIDE R10, R2, 0x2, R26 ;  /* 0x00000002020a7825 */ /* 0x008fc600078e021a */
[----:B------:R1:W3:Y:S01]  /*3b550*/  LDG.E.U16 R27, desc[UR10][R4.64] ;  /* 0x0000000a041b7981 */ /* 0x0002e2000c1e1500 */
[----:B--2---:R-:W-:-:S03]  /*3b560*/  IMAD.WIDE R6, R2, 0x2, R6 ;  /* 0x0000000202067825 */ /* 0x004fc600078e0206 */
[----:B----4-:R2:W-:Y:S04]  /*3b570*/  STL [R1+0x2d0], R0 ;  /* 0x0002d00001007387 */ /* 0x0105e80000100800 */
[----:B--2---:R2:W4:Y:S01]  /*3b580*/  LDG.E.U16 R0, desc[UR10][R6.64] ;  /* 0x0000000a06007981 */ /* 0x004522000c1e1500 */
[----:B------:R-:W-:-:S04]  /*3b590*/  IMAD.WIDE R8, R2, 0x2, R8 ;  /* 0x0000000202087825 */ /* 0x000fc800078e0208 */
[----:B0-----:R-:W-:-:S04]  /*3b5a0*/  IMAD.WIDE R12, R2, 0x2, R24 ;  /* 0x00000002020c7825 */ /* 0x001fc800078e0218 */
[C---:B-1----:R-:W-:Y:S01]  /*3b5b0*/  IMAD.WIDE R4, R2.reuse, 0x2, R18 ;  /* 0x0000000202047825 */ /* 0x042fe200078e0212 */
[----:B------:R-:W4:Y:S04]  /*3b5c0*/  LDG.E.U16 R25, desc[UR10][R10.64] ;  /* 0x0000000a0a197981 */ /* 0x000f28000c1e1500 */
[----:B------:R0:W4:Y:S04]  /*3b5d0*/  LDG.E.U16 R24, desc[UR10][R8.64] ;  /* 0x0000000a08187981 */ /* 0x000128000c1e1500 */
[----:B------:R1:W-:Y:S04]  /*3b5e0*/  STL [R1+0x2cc], R3 ;  /* 0x0002cc0301007387 */ /* 0x0003e80000100800 */
[----:B------:R-:W4:Y:S04]  /*3b5f0*/  LDG.E.U16 R5, desc[UR10][R4.64] ;  /* 0x0000000a04057981 */ /* 0x000f28000c1e1500 */
[----:B------:R-:W4:Y:S01]  /*3b600*/  LDL.64 R18, [R1+0x1088] ;  /* 0x0010880001127983 */ /* 0x000f220000100a00 */
[----:B--2---:R-:W-:-:S03]  /*3b610*/  IMAD.WIDE R6, R2, 0x2, R22 ;  /* 0x0000000202067825 */ /* 0x004fc600078e0216 */
[----:B-1----:R1:W2:Y:S01]  /*3b620*/  LDG.E.U16 R3, desc[UR10][R12.64] ;  /* 0x0000000a0c037981 */ /* 0x0022a2000c1e1500 */
[----:B0-----:R-:W-:-:S04]  /*3b630*/  IMAD.WIDE R8, R2, 0x2, R14 ;  /* 0x0000000202087825 */ /* 0x001fc800078e020e */
[C---:B------:R-:W-:Y:S02]  /*3b640*/  IMAD.WIDE R10, R2.reuse, 0x2, R20 ;  /* 0x00000002020a7825 */ /* 0x040fe400078e0214 */
[----:B------:R-:W2:Y:S04]  /*3b650*/  LDG.E.U16 R20, desc[UR10][R6.64] ;  /* 0x0000000a06147981 */ /* 0x000ea8000c1e1500 */
[----:B------:R-:W2:Y:S04]  /*3b660*/  LDG.E.U16 R21, desc[UR10][R8.64] ;  /* 0x0000000a08157981 */ /* 0x000ea8000c1e1500 */
[----:B---3--:R0:W-:Y:S04]  /*3b670*/  STL [R1+0x2c8], R27 ;  /* 0x0002c81b01007387 */ /* 0x0081e80000100800 */
[----:B------:R-:W3:Y:S04]  /*3b680*/  LDL.64 R14, [R1+0x1068] ;  /* 0x00106800010e7983 */ /* 0x000ee80000100a00 */
[----:B------:R-:W3:Y:S04]  /*3b690*/  LDL.64 R6, [R1+0x1080] ;  /* 0x0010800001067983 */ /* 0x000ee80000100a00 */
[----:B0-----:R-:W3:Y:S04]  /*3b6a0*/  LDL.64 R26, [R1+0x1070] ;  /* 0x00107000011a7983 */ /* 0x001ee80000100a00 */
[----:B------:R-:W3:Y:S04]  /*3b6b0*/  LDL.64 R8, [R1+0x1078] ;  /* 0x0010780001087983 */ /* 0x000ee80000100a00 */
[----:B----4-:R0:W-:Y:S04]  /*3b6c0*/  STL [R1+0x2c4], R0 ;  /* 0x0002c40001007387 */ /* 0x0101e80000100800 */
[----:B0-----:R-:W4:Y:S04]  /*3b6d0*/  LDG.E.U16 R0, desc[UR10][R10.64] ;  /* 0x0000000a0a007981 */ /* 0x001f28000c1e1500 */
[----:B------:R-:W-:Y:S01]  /*3b6e0*/  STL [R1+0x29c], R25 ;  /* 0x00029c1901007387 */ /* 0x000fe20000100800 */
[----:B-1----:R-:W-:-:S03]  /*3b6f0*/  IMAD.WIDE R12, R2, 0x2, R16 ;  /* 0x00000002020c7825 */ /* 0x002fc600078e0210 */
[----:B------:R0:W-:Y:S04]  /*3b700*/  STL [R1+0x2a0], R24 ;  /* 0x0002a01801007387 */ /* 0x0001e80000100800 */
[----:B------:R-:W4:Y:S04]  /*3b710*/  LDL.64 R22, [R1+0x1058] ;  /* 0x0010580001167983 */ /* 0x000f280000100a00 */
[----:B------:R-:W4:Y:S04]  /*3b720*/  LDL.64 R16, [R1+0x1050] ;  /* 0x0010500001107983 */ /* 0x000f280000100a00 */
[----:B0-----:R-:W4:Y:S04]  /*3b730*/  LDL.64 R24, [R1+0x1060] ;  /* 0x0010600001187983 */ /* 0x001f280000100a00 */
[----:B--2---:R0:W-:Y:S04]  /*3b740*/  STL [R1+0x2b8], R3 ;  /* 0x0002b80301007387 */ /* 0x0041e80000100800 */
[----:B------:R1:W-:Y:S04]  /*3b750*/  STL [R1+0x2b4], R5 ;  /* 0x0002b40501007387 */ /* 0x0003e80000100800 */
[----:B------:R-:W-:Y:S04]  /*3b760*/  STL [R1+0x2ac], R21 ;  /* 0x0002ac1501007387 */ /* 0x000fe80000100800 */
[----:B------:R2:W-:Y:S04]  /*3b770*/  STL [R1+0x2b0], R20 ;  /* 0x0002b01401007387 */ /* 0x0005e80000100800 */
[----:B0-----:R0:W4:Y:S01]  /*3b780*/  LDG.E.U16 R3, desc[UR10][R12.64] ;  /* 0x0000000a0c037981 */ /* 0x001122000c1e1500 */
[----:B-1----:R-:W-:-:S03]  /*3b790*/  IMAD.WIDE R4, R2, 0x2, R18 ;  /* 0x0000000202047825 */ /* 0x002fc600078e0212 */
[----:B------:R-:W4:Y:S01]  /*3b7a0*/  LDL.64 R18, [R1+0x1040] ;  /* 0x0010400001127983 */ /* 0x000f220000100a00 */
[----:B---3--:R-:W-:-:S03]  /*3b7b0*/  IMAD.WIDE R6, R2, 0x2, R6 ;  /* 0x0000000202067825 */ /* 0x008fc600078e0206 */
[----:B--2---:R-:W2:Y:S04]  /*3b7c0*/  LDL.64 R20, [R1+0x1048] ;  /* 0x0010480001147983 */ /* 0x004ea80000100a00 */
[----:B------:R-:W3:Y:S04]  /*3b7d0*/  LDG.E.U16 R5, desc[UR10][R4.64] ;  /* 0x0000000a04057981 */ /* 0x000ee8000c1e1500 */
[----:B----4-:R1:W-:Y:S04]  /*3b7e0*/  STL [R1+0x2a8], R0 ;  /* 0x0002a80001007387 */ /* 0x0103e80000100800 */
[----:B-1----:R1:W4:Y:S01]  /*3b7f0*/  LDG.E.U16 R0, desc[UR10][R6.64] ;  /* 0x0000000a06007981 */ /* 0x002322000c1e1500 */
[----:B------:R-:W-:-:S04]  /*3b800*/  IMAD.WIDE R8, R2, 0x2, R8 ;  /* 0x0000000202087825 */ /* 0x000fc800078e0208 */
[----:B0-----:R-:W-:-:S04]  /*3b810*/  IMAD.WIDE R12, R2, 0x2, R14 ;  /* 0x00000002020c7825 */ /* 0x001fc800078e020e */
[C---:B------:R-:W-:Y:S02]  /*3b820*/  IMAD.WIDE R10, R2.reuse, 0x2, R26 ;  /* 0x00000002020a7825 */ /* 0x040fe400078e021a */
[----:B------:R0:W4:Y:S04]  /*3b830*/  LDG.E.U16 R27, desc[UR10][R12.64] ;  /* 0x0000000a0c1b7981 */ /* 0x000128000c1e1500 */
[----:B------:R2:W4:Y:S01]  /*3b840*/  LDG.E.U16 R26, desc[UR10][R10.64] ;  /* 0x0000000a0a1a7981 */ /* 0x000522000c1e1500 */
[----:B-1----:R-:W-:-:S03]  /*3b850*/  IMAD.WIDE R6, R2, 0x2, R22 ;  /* 0x0000000202067825 */ /* 0x002fc600078e0216 */
[----:B------:R1:W-:Y:S04]  /*3b860*/  STL [R1+0x2a4], R3 ;  /* 0x0002a40301007387 */ /* 0x0003e80000100800 */
[----:B------:R-:W4:Y:S01]  /*3b870*/  LDL.64 R14, [R1+0x1038] ;  /* 0x00103800010e7983 */ /* 0x000f220000100a00 */
[----:B0-----:R-:W-:-:S03]  /*3b880*/  IMAD.WIDE R12, R2, 0x2, R18 ;  /* 0x00000002020c7825 */ /* 0x001fc600078e0212 */
[----:B------:R-:W4:Y:S04]  /*3b890*/  LDG.E.U16 R18, desc[UR10][R6.64] ;  /* 0x0000000a06127981 */ /* 0x000f28000c1e1500 */
[----:B---3--:R0:W-:Y:S04]  /*3b8a0*/  STL [R1+0x280], R5 ;  /* 0x0002800501007387 */ /* 0x0081e80000100800 */
[----:B-1----:R1:W3:Y:S01]  /*3b8b0*/  LDG.E.U16 R3, desc[UR10][R8.64] ;  /* 0x0000000a08037981 */ /* 0x0022e2000c1e1500 */
[----:B--2---:R-:W-:-:S03]  /*3b8c0*/  IMAD.WIDE R10, R2, 0x2, R20 ;  /* 0x00000002020a7825 */ /* 0x004fc600078e0214 */
[----:B------:R-:W2:Y:S01]  /*3b8d0*/  LDL.64 R6, [R1+0x1030] ;  /* 0x0010300001067983 */ /* 0x000ea20000100a00 */
[----:B0-----:R-:W-:-:S03]  /*3b8e0*/  IMAD.WIDE R4, R2, 0x2, R24 ;  /* 0x0000000202047825 */ /* 0x001fc600078e0218 */
[----:B------:R-:W2:Y:S01]  /*3b8f0*/  LDL.64 R24, [R1+0x1020] ;  /* 0x0010200001187983 */ /* 0x000ea20000100a00 */
[----:B-1----:R-:W-:-:S03]  /*3b900*/  IMAD.WIDE R8, R2, 0x2, R16 ;  /* 0x0000000202087825 */ /* 0x002fc600078e0210 */
[----:B------:R0:W2:Y:S04]  /*3b910*/  LDG.E.U16 R23, desc[UR10][R4.64] ;  /* 0x0000000a04177981 */ /* 0x0000a8000c1e1500 */
[----:B------:R-:W2:Y:S04]  /*3b920*/  LDL.64 R16, [R1+0x1018] ;  /* 0x0010180001107983 */ /* 0x000ea80000100a00 */
[----:B------:R-:W2:Y:S04]  /*3b930*/  LDG.E.U16 R19, desc[UR10][R8.64] ;  /* 0x0000000a08137981 */ /* 0x000ea8000c1e1500 */
[----:B------:R-:W2:Y:S04]  /*3b940*/  LDL.64 R8, [R1+0x1028] ;  /* 0x0010280001087983 */ /* 0x000ea80000100a00 */
[----:B----4-:R1:W-:Y:S04]  /*3b950*/  STL [R1+0x27c], R0 ;  /* 0x00027c0001007387 */ /* 0x0103e80000100800 */
[----:B-1----:R1:W4:Y:S01]  /*3b960*/  LDG.E.U16 R0, desc[UR10][R10.64] ;  /* 0x0000000a0a007981 */ /* 0x002322000c1e1500 */
[----:B0-----:R-:W-:-:S03]  /*3b970*/  IMAD.WIDE R4, R2, 0x2, R14 ;  /* 0x0000000202047825 */ /* 0x001fc600078e020e */
[----:B---3--:R0:W-:Y:S04]  /*3b980*/  STL [R1+0x298], R3 ;  /* 0x0002980301007387 */ /* 0x0081e80000100800 */
[----:B------:R-:W3:Y:S04]  /*3b990*/  LDL.64 R20, [R1+0x1010] ;  /* 0x0010100001147983 */ /* 0x000ee80000100a00 */
[----:B------:R-:W-:Y:S04]  /*3b9a0*/  STL [R1+0x290], R27 ;  /* 0x0002901b01007387 */ /* 0x000fe80000100800 */
[----:B------:R0:W-:Y:S01]  /*3b9b0*/  STL [R1+0x294], R26 ;  /* 0x0002941a01007387 */ /* 0x0001e20000100800 */
[----:B--2---:R-:W-:-:S04]  /*3b9c0*/  IMAD.WIDE R6, R2, 0x2, R6 ;  /* 0x0000000202067825 */ /* 0x004fc800078e0206 */
[C---:B-1----:R-:W-:Y:S01]  /*3b9d0*/  IMAD.WIDE R10, R2.reuse, 0x2, R24 ;  /* 0x00000002020a7825 */ /* 0x042fe200078e0218 */
[----:B0-----:R0:W2:Y:S04]  /*3b9e0*/  LDG.E.U16 R3, desc[UR10][R12.64] ;  /* 0x0000000a0c037981 */ /* 0x0010a8000c1e1500 */
[----:B------:R-:W2:Y:S04]  /*3b9f0*/  LDL.64 R26, [R1+0x1008] ;  /* 0x00100800011a7983 */ /* 0x000ea80000100a00 */
[----:B------:R1:W-:Y:S01]  /*3ba00*/  STL [R1+0x28c], R23 ;  /* 0x00028c1701007387 */ /* 0x0003e20000100800 */
[----:B0-----:R-:W-:-:S04]  /*3ba10*/  IMAD.WIDE R12, R2, 0x2, R16 ;  /* 0x00000002020c7825 */ /* 0x001fc800078e0210 */
[C---:B------:R-:W-:Y:S01]  /*3ba20*/  IMAD.WIDE R8, R2.reuse, 0x2, R8 ;  /* 0x0000000202087825 */ /* 0x040fe200078e0208 */
[----:B------:R-:W2:Y:S04]  /*3ba30*/  LDG.E.U16 R17, desc[UR10][R4.64] ;  /* 0x0000000a04117981 */ /* 0x000ea8000c1e1500 */
[----:B-1----:R-:W2:Y:S04]  /*3ba40*/  LDL.64 R22, [R1+0x1000] ;  /* 0x0010000001167983 */ /* 0x002ea80000100a00 */
[----:B------:R-:W-:Y:S04]  /*3ba50*/  STL [R1+0x284], R19 ;  /* 0x0002841301007387 */ /* 0x000fe80000100800 */
[----:B------:R0:W-:Y:S04]  /*3ba60*/  STL [R1+0x288], R18 ;  /* 0x0002881201007387 */ /* 0x0001e80000100800 */
[----:B------:R-:W2:Y:S04]  /*3ba70*/  LDL.64 R14, [R1+0xff0] ;  /* 0x000ff000010e7983 */ /* 0x000ea80000100a00 */
[----:B------:R-:W2:Y:S04]  /*3ba80*/  LDG.E.U16 R5, desc[UR10][R8.64] ;  /* 0x0000000a08057981 */ /* 0x000ea8000c1e1500 */
[----:B------:R-:W2:Y:S04]  /*3ba90*/  LDG.E.U16 R4, desc[UR10][R6.64] ;  /* 0x0000000a06047981 */ /* 0x000ea8000c1e1500 */
[----:B0-----:R-:W2:Y:S04]  /*3baa0*/  LDL.64 R18, [R1+0xff8] ;  /* 0x000ff80001127983 */ /* 0x001ea80000100a00 */
[----:B----4-:R0:W-:Y:S04]  /*3bab0*/  STL [R1+0x260], R0 ;  /* 0x0002600001007387 */ /* 0x0101e80000100800 */
[----:B------:R-:W4:Y:S04]  /*3bac0*/  LDL.64 R24, [R1+0xfe8] ;  /* 0x000fe80001187983 */ /* 0x000f280000100a00 */
[----:B0-----:R3:W4:Y:S02]  /*3bad0*/  LDG.E.U16 R0, desc[UR10][R10.64] ;  /* 0x0000000a0a007981 */ /* 0x001724000c1e1500 */
[----:B---3--:R-:W-:-:S02]  /*3bae0*/  IMAD.WIDE R10, R2, 0x2, R20 ;  /* 0x00000002020a7825 */ /* 0x008fc400078e0214 */
[----:B--2---:R0:W-:Y:S04]  /*3baf0*/  STL [R1+0x25c], R3 ;  /* 0x00025c0301007387 */ /* 0x0041e80000100800 */
[----:B0-----:R0:W2:Y:S04]  /*3bb00*/  LDG.E.U16 R3, desc[UR10][R12.64] ;  /* 0x0000000a0c037981 */ /* 0x0010a8000c1e1500 */
[----:B------:R1:W-:Y:S04]  /*3bb10*/  STL [R1+0x278], R17 ;  /* 0x0002781101007387 */ /* 0x0003e80000100800 */
[----:B------:R-:W3:Y:S01]  /*3bb20*/  LDL.64 R20, [R1+0xfd8] ;  /* 0x000fd80001147983 */ /* 0x000ee20000100a00 */
[----:B------:R-:W-:-:S03]  /*3bb30*/  IMAD.WIDE R8, R2, 0x2, R22 ;  /* 0x0000000202087825 */ /* 0x000fc600078e0216 */
[----:B-1----:R-:W2:Y:S04]  /*3bb40*/  LDL.64 R16, [R1+0xfe0] ;  /* 0x000fe00001107983 */ /* 0x002ea80000100a00 */
[----:B------:R-:W-:Y:S04]  /*3bb50*/  STL [R1+0x270], R5 ;  /* 0x0002700501007387 */ /* 0x000fe80000100800 */
[----:B------:R1:W-:Y:S01]  /*3bb60*/  STL [R1+0x274], R4 ;  /* 0x0002740401007387 */ /* 0x0003e20000100800 */
[----:B0-----:R-:W-:-:S04]  /*3bb70*/  IMAD.WIDE R12, R2, 0x2, R26 ;  /* 0x00000002020c7825 */ /* 0x001fc800078e021a */
[C---:B------:R-:W-:Y:S01]  /*3bb80*/  IMAD.WIDE R6, R2.reuse, 0x2, R18 ;  /* 0x0000000202067825 */ /* 0x040fe200078e0212 */
[----:B------:R-:W2:Y:S03]  /*3bb90*/  LDG.E.U16 R26, desc[UR10][R12.64] ;  /* 0x0000000a0c1a7981 */ /* 0x000ea6000c1e1500 */
[C---:B-1----:R-:W-:Y:S02]  /*3bba0*/  IMAD.WIDE R4, R2.reuse, 0x2, R14 ;  /* 0x0000000202047825 */ /* 0x042fe400078e020e */
[----:B------:R-:W2:Y:S04]  /*3bbb0*/  LDL.64 R14, [R1+0xfd0] ;  /* 0x000fd000010e7983 */ /* 0x000ea80000100a00 */
[----:B------:R3:W2:Y:S04]  /*3bbc0*/  LDG.E.U16 R27, desc[UR10][R4.64] ;  /* 0x0000000a041b7981 */ /* 0x0006a8000c1e1500 */
[----:B----4-:R0:W-:Y:S04]  /*3bbd0*/  STL [R1+0x26c], R0 ;  /* 0x00026c0001007387 */ /* 0x0101e80000100800 */
[----:B------:R-:W4:Y:S04]  /*3bbe0*/  LDL.64 R18, [R1+0xfc0] ;  /* 0x000fc00001127983 */ /* 0x000f280000100a00 */
[----:B------:R-:W4:Y:S04]  /*3bbf0*/  LDL.64 R22, [R1+0xfc8] ;  /* 0x000fc80001167983 */ /* 0x000f280000100a00 */
[----:B------:R-:W4:Y:S04]  /*3bc00*/  LDL.64 R12, [R1+0xfb8] ;  /* 0x000fb800010c7983 */ /* 0x000f280000100a00 */
[----:B0-----:R-:W4:Y:S04]  /*3bc10*/  LDG.E.U16 R0, desc[UR10][R10.64] ;  /* 0x0000000a0a007981 */ /* 0x001f28000c1e1500 */
[----:B------:R-:W4:Y:S04]  /*3bc20*/  LDG.E.U16 R11, desc[UR10][R6.64] ;  /* 0x0000000a060b7981 */ /* 0x000f28000c1e1500 */
[----:B------:R0:W4:Y:S01]  /*3bc30*/  LDG.E.U16 R10, desc[UR10][R8.64] ;  /* 0x0000000a080a7981 */ /* 0x000122000c1e1500 */
[----:B---3--:R-:W-:-:S03]  /*3bc40*/  IMAD.WIDE R4, R2, 0x2, R20 ;  /* 0x0000000202047825 */ /* 0x008fc600078e0214 */
[----:B------:R-:W3:Y:S01]  /*3bc50*/  LDL.64 R20, [R1+0xfa8] ;  /* 0x000fa80001147983 */ /* 0x000ee20000100a00 */
[----:B0-----:R-:W-:-:S04]  /*3bc60*/  IMAD.WIDE R8, R2, 0x2, R24 ;  /* 0x0000000202087825 */ /* 0x001fc800078e0218 */
[C---:B--2---:R-:W-:Y:S02]  /*3bc70*/  IMAD.WIDE R6, R2.reuse, 0x2, R16 ;  /* 0x0000000202067825 */ /* 0x044fe400078e0210 */
[----:B------:R-:W2:Y:S04]  /*3bc80*/  LDL.64 R16, [R1+0xfb0] ;  /* 0x000fb00001107983 */ /* 0x000ea80000100a00 */
[----:B------:R0:W-:Y:S04]  /*3bc90*/  STL [R1+0x268], R3 ;  /* 0x0002680301007387 */ /* 0x0001e80000100800 */
[----:B0-----:R-:W3:Y:S04]  /*3bca0*/  LDG.E.U16 R3, desc[UR10][R8.64] ;  /* 0x0000000a08037981 */ /* 0x001ee8000c1e1500 */
[----:B----4-:R0:W-:Y:S04]  /*3bcb0*/  STL [R1+0x264], R0 ;  /* 0x0002640001007387 */ /* 0x0101e80000100800 */
[----:B------:R1:W-:Y:S04]  /*3bcc0*/  STL [R1+0x204], R26 ;  /* 0x0002041a01007387 */ /* 0x0003e80000100800 */
[----:B0-----:R0:W4:Y:S04]  /*3bcd0*/  LDG.E.U16 R0, desc[UR10][R6.64] ;  /* 0x0000000a06007981 */ /* 0x001128000c1e1500 */
[----:B-1----:R1:W4:Y:S01]  /*3bce0*/  LDG.E.U16 R26, desc[UR10][R4.64] ;  /* 0x0000000a041a7981 */ /* 0x002322000c1e1500 */
[----:B0-----:R-:W-:-:S03]  /*3bcf0*/  IMAD.WIDE R6, R2, 0x2, R14 ;  /* 0x0000000202067825 */ /* 0x001fc600078e020e */
[----:B------:R-:W4:Y:S04]  /*3bd00*/  LDL.64 R14, [R1+0xfa0] ;  /* 0x000fa000010e7983 */ /* 0x000f280000100a00 */
[----:B------:R-:W-:Y:S04]  /*3bd10*/  STL [R1+0x254], R11 ;  /* 0x0002540b01007387 */ /* 0x000fe80000100800 */
[----:B------:R0:W-:Y:S04]  /*3bd20*/  STL [R1+0x228], R10 ;  /* 0x0002280a01007387 */ /* 0x0001e80000100800 */
[----:B0-----:R-:W4:Y:S01]  /*3bd30*/  LDL.64 R10, [R1+0xf98] ;  /* 0x000f9800010a7983 */ /* 0x001f220000100a00 */
[----:B-1----:R-:W-:-:S03]  /*3bd40*/  IMAD.WIDE R4, R2, 0x2, R18 ;  /* 0x0000000202047825 */ /* 0x002fc600078e0212 */
[----:B------:R-:W4:Y:S01]  /*3bd50*/  LDL.64 R18, [R1+0xf90] ;  /* 0x000f900001127983 */ /* 0x000f220000100a00 */
[----:B------:R-:W-:-:S03]  /*3bd60*/  IMAD.WIDE R8, R2, 0x2, R22 ;  /* 0x0000000202087825 */ /* 0x000fc600078e0216 */
[----:B------:R0:W-:Y:S04]  /*3bd70*/  STL [R1+0x258], R27 ;  /* 0x0002581b01007387 */ /* 0x0001e80000100800 */
[----:B------:R2:W4:Y:S04]  /*3bd80*/  LDG.E.U16 R23, desc[UR10][R6.64] ;  /* 0x0000000a06177981 */ /* 0x000528000c1e1500 */
[----:B------:R1:W4:Y:S04]  /*3bd90*/  LDG.E.U16 R24, desc[UR10][R4.64] ;  /* 0x0000000a04187981 */ /* 0x000328000c1e1500 */
[----:B0-----:R3:W4:Y:S01]  /*3bda0*/  LDG.E.U16 R27, desc[UR10][R8.64] ;  /* 0x0000000a081b7981 */ /* 0x001722000c1e1500 */
[----:B--2---:R-:W-:-:S04]  /*3bdb0*/  IMAD.WIDE R6, R2, 0x2, R16 ;  /* 0x0000000202067825 */ /* 0x004fc800078e0210 */
[C---:B-1----:R-:W-:Y:S01]  /*3bdc0*/  IMAD.WIDE R4, R2.reuse, 0x2, R12 ;  /* 0x0000000202047825 */ /* 0x042fe200078e020c */
[----:B------:R-:W2:Y:S04]  /*3bdd0*/  LDL.64 R16, [R1+0xf80] ;  /* 0x000f800001107983 */ /* 0x000ea80000100a00 */
[----:B------:R-:W2:Y:S04]  /*3bde0*/  LDL.64 R12, [R1+0xf88] ;  /* 0x000f8800010c7983 */ /* 0x000ea80000100a00 */
[----:B------:R0:W2:Y:S01]  /*3bdf0*/  LDG.E.U16 R25, desc[UR10][R4.64] ;  /* 0x0000000a04197981 */ /* 0x0000a2000c1e1500 */
[----:B---3--:R-:W-:-:S03]  /*3be00*/  IMAD.WIDE R8, R2, 0x2, R20 ;  /* 0x0000000202087825 */ /* 0x008fc600078e0214 */
[----:B------:R-:W3:Y:S04]  /*3be10*/  LDL.64 R20, [R1+0xf78] ;  /* 0x000f780001147983 */ /* 0x000ee80000100a00 */
[----:B------:R1:W-:Y:S04]  /*3be20*/  STL [R1+0x244], R3 ;  /* 0x0002440301007387 */ /* 0x0003e80000100800 */
[----:B-1----:R1:W3:Y:S04]  /*3be30*/  LDG.E.U16 R3, desc[UR10][R6.64] ;  /* 0x0000000a06037981 */ /* 0x0022e8000c1e1500 */
[----:B----4-:R4:W-:Y:S04]  /*3be40*/  STL [R1+0x248], R0 ;  /* 0x0002480001007387 */ /* 0x0109e80000100800 */
[----:B----4-:R4:W3:Y:S01]  /*3be50*/  LDG.E.U16 R0, desc[UR10][R8.64] ;  /* 0x0000000a08007981 */ /* 0x0108e2000c1e1500 */
[----:B0-----:R-:W-:-:S03]  /*3be60*/  IMAD.WIDE R4, R2, 0x2, R14 ;  /* 0x0000000202047825 */ /* 0x001fc600078e020e */
[----:B------:R-:W3:Y:S01]  /*3be70*/  LDL.64 R14, [R1+0xf70] ;  /* 0x000f7000010e7983 */ /* 0x000ee20000100a00 */
[----:B-1----:R-:W-:-:S03]  /*3be80*/  IMAD.WIDE R6, R2, 0x2, R10 ;  /* 0x0000000202067825 */ /* 0x002fc600078e020a */
[----:B------:R-:W3:Y:S01]  /*3be90*/  LDL.64 R10, [R1+0xf68] ;  /* 0x000f6800010a7983 */ /* 0x000ee20000100a00 */
[----:B----4-:R-:W-:-:S03]  /*3bea0*/  IMAD.WIDE R8, R2, 0x2, R18 ;  /* 0x0000000202087825 */ /* 0x010fc600078e0212 */
[----:B------:R-:W4:Y:S04]  /*3beb0*/  LDL.64 R18, [R1+0xf60] ;  /* 0x000f600001127983 */ /* 0x000f280000100a00 */
[----:B------:R0:W-:Y:S04]  /*3bec0*/  STL [R1+0x250], R26 ;  /* 0x0002501a01007387 */ /* 0x0001e80000100800 */
[----:B------:R1:W-:Y:S04]  /*3bed0*/  STL [R1+0x24c], R23 ;  /* 0x00024c1701007387 */ /* 0x0003e80000100800 */
[----:B------:R2:W4:Y:S04]  /*3bee0*/  LDG.E.U16 R22, desc[UR10][R6.64] ;  /* 0x0000000a06167981 */ /* 0x000528000c1e1500 */
[----:B0-----:R-:W4:Y:S04]  /*3bef0*/  LDG.E.U16 R26, desc[UR10][R4.64] ;  /* 0x0000000a041a7981 */ /* 0x001f28000c1e1500 */
[----:B-1----:R0:W4:Y:S01]  /*3bf00*/  LDG.E.U16 R23, desc[UR10][R8.64] ;  /* 0x0000000a08177981 */ /* 0x002122000c1e1500 */
[----:B--2---:R-:W-:-:S03]  /*3bf10*/  IMAD.WIDE R6, R2, 0x2, R16 ;  /* 0x0000000202067825 */ /* 0x004fc600078e0210 */
[----:B------:R-:W2:Y:S01]  /*3bf20*/  LDL.64 R16, [R1+0xf50] ;  /* 0x000f500001107983 */ /* 0x000ea20000100a00 */
[----:B0-----:R-:W-:-:S04]  /*3bf30*/  IMAD.WIDE R8, R2, 0x2, R12 ;  /* 0x0000000202087825 */ /* 0x001fc800078e020c */
[C---:B---3--:R-:W-:Y:S01]  /*3bf40*/  IMAD.WIDE R4, R2.reuse, 0x2, R20 ;  /* 0x0000000202047825 */ /* 0x048fe200078e0214 */
[----:B------:R-:W3:Y:S04]  /*3bf50*/  LDL.64 R12, [R1+0xf58] ;  /* 0x000f5800010c7983 */ /* 0x000ee80000100a00 */
[----:B------:R-:W3:Y:S04]  /*3bf60*/  LDL.64 R20, [R1+0xf48] ;  /* 0x000f480001147983 */ /* 0x000ee80000100a00 */
[----:B------:R0:W-:Y:S04]  /*3bf70*/  STL [R1+0x1e8], R27 ;  /* 0x0001e81b01007387 */ /* 0x0001e80000100800 */
[----:B------:R-:W-:Y:S04]  /*3bf80*/  STL [R1+0x224], R24 ;  /* 0x0002241801007387 */ /* 0x000fe80000100800 */
[----:B------:R1:W-:Y:S04]  /*3bf90*/  STL [R1+0x240], R25 ;  /* 0x0002401901007387 */ /* 0x0003e80000100800 */
[----:B0-----:R-:W3:Y:S04]  /*3bfa0*/  LDG.E.U16 R27, desc[UR10][R8.64] ;  /* 0x0000000a081b7981 */ /* 0x001ee8000c1e1500 */
[----:B-1----:R0:W3:Y:S04]  /*3bfb0*/  LDG.E.U16 R25, desc[UR10][R4.64] ;  /* 0x0000000a04197981 */ /* 0x0020e8000c1e1500 */
[----:B------:R1:W3:Y:S01]  /*3bfc0*/  LDG.E.U16 R24, desc[UR10][R6.64] ;  /* 0x0000000a06187981 */ /* 0x0002e2000c1e1500 */
        /* <DEDUP_REMOVED lines=8> */
[----:B------:R2:W-:Y:S04]  /*3c050*/  STL [R1+0x234], R26 ;  /* 0x0002341a01007387 */ /* 0x0005e80000100800 */
[----:B0-----:R-:W4:Y:S04]  /*3c060*/  LDG.E.U16 R3, desc[UR10][R4.64] ;  /* 0x0000000a04037981 */ /* 0x001f28000c1e1500 */
[----:B-1----:R0:W4:Y:S04]  /*3c070*/  LDG.E.U16 R0, desc[UR10][R6.64] ;  /* 0x0000000a06007981 */ /* 0x002128000c1e1500 */
[----:B--2---:R1:W2:Y:S01]  /*3c080*/  LDG.E.U16 R26, desc[UR10][R8.64] ;  /* 0x0000000a081a7981 */ /* 0x0042a2000c1e1500 */
[----:B0-----:R-:W-:-:S04]  /*3c090*/  IMAD.WIDE R6, R2, 0x2, R16 ;  /* 0x0000000202067825 */ /* 0x001fc800078e0210 */
[C---:B---3--:R-:W-:Y:S01]  /*3c0a0*/  IMAD.WIDE R4, R2.reuse, 0x2, R12 ;  /* 0x0000000202047825 */ /* 0x048fe200078e020c */
[----:B------:R-:W3:Y:S04]  /*3c0b0*/  LDL.64 R16, [R1+0xf20] ;  /* 0x000f200001107983 */ /* 0x000ee80000100a00 */
[----:B------:R-:W2:Y:S01]  /*3c0c0*/  LDL.64 R12, [R1+0xf28] ;  /* 0x000f2800010c7983 */ /* 0x000ea20000100a00 */
[----:B-1----:R-:W-:-:S03]  /*3c0d0*/  IMAD.WIDE R8, R2, 0x2, R20 ;  /* 0x0000000202087825 */ /* 0x002fc600078e0214 */
        /* <DEDUP_REMOVED lines=9> */
[----:B------:R-:W-:-:S03]  /*3c170*/  IMAD.WIDE R4, R2, 0x2, R10 ;  /* 0x0000000202047825 */ /* 0x000fc600078e020a */
        /* <DEDUP_REMOVED lines=8> */
[----:B------:R3:W4:Y:S01]  /*3c200*/  LDG.E.U16 R3, desc[UR10][R6.64] ;  /* 0x0000000a06037981 */ /* 0x000722000c1e1500 */
[----:B--2---:R-:W-:-:S03]  /*3c210*/  IMAD.WIDE R4, R2, 0x2, R12 ;  /* 0x0000000202047825 */ /* 0x004fc600078e020c */
[----:B------:R-:W2:Y:S01]  /*3c220*/  LDL.64 R12, [R1+0xef8] ;  /* 0x000ef800010c7983 */ /* 0x000ea20000100a00 */
[----:B---3--:R-:W-:-:S04]  /*3c230*/  IMAD.WIDE R6, R2, 0x2, R16 ;  /* 0x0000000202067825 */ /* 0x008fc800078e0210 */
[C---:B------:R-:W-:Y:S01]  /*3c240*/  IMAD.WIDE R8, R2.reuse, 0x2, R20 ;  /* 0x0000000202087825 */ /* 0x040fe200078e0214 */
[----:B------:R-:W3:Y:S04]  /*3c250*/  LDL.64 R16, [R1+0xef0] ;  /* 0x000ef00001107983 */ /* 0x000ee80000100a00 */
[----:B------:R-:W3:Y:S04]  /*3c260*/  LDL.64 R20, [R1+0xee8] ;  /* 0x000ee80001147983 */ /* 0x000ee80000100a00 */
[----:B------:R0:W-:Y:S04]  /*3c270*/  STL [R1+0x218], R0 ;  /* 0x0002180001007387 */ /* 0x0001e80000100800 */
[----:B------:R1:W-:Y:S04]  /*3c280*/  STL [R1+0x214], R26 ;  /* 0x0002141a01007387 */ /* 0x0003e80000100800 */
        /* <DEDUP_REMOVED lines=14> */
[----:B-1----:R-:W4:Y:S04]  /*3c370*/  LDG.E.U16 R27, desc[UR10][R8.64] ;  /* 0x0000000a081b7981 */ /* 0x002f28000c1e1500 */
[----:B------:R2:W4:Y:S02]  /*3c380*/  LDG.E.U16 R24, desc[UR10][R4.64] ;  /* 0x0000000a04187981 */ /* 0x000524000c1e1500 */
[----:B--2---:R-:W-:-:S04]  /*3c390*/  IMAD.WIDE R4, R2, 0x2, R12 ;  /* 0x0000000202047825 */ /* 0x004fc800078e020c */
[C---:B---3--:R-:W-:Y:S01]  /*3c3a0*/  IMAD.WIDE R6, R2.reuse, 0x2, R16 ;  /* 0x0000000202067825 */ /* 0x048fe200078e0210 */
[----:B------:R-:W2:Y:S04]  /*3c3b0*/  LDL.64 R12, [R1+0xec8] ;  /* 0x000ec800010c7983 */ /* 0x000ea80000100a00 */
[----:B------:R-:W3:Y:S01]  /*3c3c0*/  LDL.64 R16, [R1+0xec0] ;  /* 0x000ec00001107983 */ /* 0x000ee20000100a00 */
[----:B------:R-:W-:-:S03]  /*3c3d0*/  IMAD.WIDE R8, R2, 0x2, R20 ;  /* 0x0000000202087825 */ /* 0x000fc600078e0214 */
[----:B------:R0:W-:Y:S04]  /*3c3e0*/  STL [R1+0x200], R25 ;  /* 0x0002001901007387 */ /* 0x0001e80000100800 */
[----:B------:R-:W3:Y:S04]  /*3c3f0*/  LDL.64 R20, [R1+0xeb8] ;  /* 0x000eb80001147983 */ /* 0x000ee80000100a00 */
[----:B------:R1:W-:Y:S04]  /*3c400*/  STL [R1+0x1fc], R3 ;  /* 0x0001fc0301007387 */ /* 0x0003e80000100800 */
[----:B------:R1:W-:Y:S04]  /*3c410*/  STL [R1+0x1f8], R0 ;  /* 0x0001f80001007387 */ /* 0x0003e80000100800 */
[----:B0-----:R-:W3:Y:S04]  /*3c420*/  LDG.E.U16 R25, desc[UR10][R4.64] ;  /* 0x0000000a04197981 */ /* 0x001ee8000c1e1500 */
[----:B-1----:R-:W3:Y:S04]  /*3c430*/  LDG.E.U16 R3, desc[UR10][R6.64] ;  /* 0x0000000a06037981 */ /* 0x002ee8000c1e1500 */
[----:B------:R0:W3:Y:S02]  /*3c440*/  LDG.E.U16 R0, desc[UR10][R8.64] ;  /* 0x0000000a08007981 */ /* 0x0000e4000c1e1500 */
[----:B0-----:R-:W-:-:S02]  /*3c450*/  IMAD.WIDE R8, R2, 0x2, R14 ;  /* 0x0000000202087825 */ /* 0x001fc400078e020e */
[----:B------:R-:W3:Y:S02]  /*3c460*/  LDL.64 R14, [R1+0xeb0] ;  /* 0x000eb000010e7983 */ /* 0x000ee40000100a00 */
[C---:B------:R-:W-:Y:S02]  /*3c470*/  IMAD.WIDE R6, R2.reuse, 0x2, R10 ;  /* 0x0000000202067825 */ /* 0x040fe400078e020a */
[----:B------:R-:W3:Y:S04]  /*3c480*/  LDL.64 R10, [R1+0xea8] ;  /* 0x000ea800010a7983 */ /* 0x000ee80000100a00 */
[----:B------:R0:W-:Y:S01]  /*3c490*/  STL [R1+0x1f4], R26 ;  /* 0x0001f41a01007387 */ /* 0x0001e20000100800 */
[----:B----4-:R-:W-:-:S03]  /*3c4a0*/  IMAD.WIDE R4, R2, 0x2, R18 ;  /* 0x0000000202047825 */ /* 0x010fc600078e0212 */
[----:B------:R-:W-:Y:S04]  /*3c4b0*/  STL [R1+0x1ec], R23 ;  /* 0x0001ec1701007387 */ /* 0x000fe80000100800 */
[----:B------:R1:W-:Y:S04]  /*3c4c0*/  STL [R1+0x1f0], R22 ;  /* 0x0001f01601007387 */ /* 0x0003e80000100800 */
[----:B0-----:R2:W4:Y:S04]  /*3c4d0*/  LDG.E.U16 R26, desc[UR10][R8.64] ;  /* 0x0000000a081a7981 */ /* 0x001528000c1e1500 */
[----:B-1----:R-:W4:Y:S04]  /*3c4e0*/  LDL.64 R22, [R1+0xea0] ;  /* 0x000ea00001167983 */ /* 0x002f280000100a00 */
[----:B------:R0:W-:Y:S04]  /*3c4f0*/  STL [R1+0xe0], R27 ;  /* 0x0000e01b01007387 */ /* 0x0001e80000100800 */
[----:B------:R1:W-:Y:S04]  /*3c500*/  STL [R1+0x198], R24 ;  /* 0x0001981801007387 */ /* 0x0003e80000100800 */
[----:B------:R-:W4:Y:S01]  /*3c510*/  LDL.64 R18, [R1+0xe90] ;  /* 0x000e900001127983 */ /* 0x000f220000100a00 */
[----:B--2---:R-:W-:-:S03]  /*3c520*/  IMAD.WIDE R8, R2, 0x2, R12 ;  /* 0x0000000202087825 */ /* 0x004fc600078e020c */
[----:B------:R-:W2:Y:S04]  /*3c530*/  LDL.64 R12, [R1+0xe98] ;  /* 0x000e9800010c7983 */ /* 0x000ea80000100a00 */
[----:B0-----:R3:W2:Y:S04]  /*3c540*/  LDG.E.U16 R27, desc[UR10][R6.64] ;  /* 0x0000000a061b7981 */ /* 0x0016a8000c1e1500 */
[----:B-1----:R0:W2:Y:S01]  /*3c550*/  LDG.E.U16 R24, desc[UR10][R4.64] ;  /* 0x0000000a04187981 */ /* 0x0020a2000c1e1500 */
[----:B---3--:R-:W-:-:S03]  /*3c560*/  IMAD.WIDE R6, R2, 0x2, R16 ;  /* 0x0000000202067825 */ /* 0x008fc600078e0210 */
[----:B------:R-:W3:Y:S04]  /*3c570*/  LDL.64 R16, [R1+0xe88] ;  /* 0x000e880001107983 */ /* 0x000ee80000100a00 */
[----:B------:R1:W-:Y:S04]  /*3c580*/  STL [R1+0x1e0], R25 ;  /* 0x0001e01901007387 */ /* 0x0003e80000100800 */
[----:B------:R1:W-:Y:S01]  /*3c590*/  STL [R1+0x1dc], R3 ;  /* 0x0001dc0301007387 */ /* 0x0003e20000100800 */
[----:B0-----:R-:W-:-:S03]  /*3c5a0*/  IMAD.WIDE R4, R2, 0x2, R20 ;  /* 0x0000000202047825 */ /* 0x001fc600078e0214 */
[----:B------:R0:W-:Y:S04]  /*3c5b0*/  STL [R1+0x1d8], R0 ;  /* 0x0001d80001007387 */ /* 0x0001e80000100800 */
[----:B------:R-:W3:Y:S04]  /*3c5c0*/  LDL.64 R20, [R1+0xe78] ;  /* 0x000e780001147983 */ /* 0x000ee80000100a00 */
[----:B-1----:R1:W3:Y:S04]  /*3c5d0*/  LDG.E.U16 R25, desc[UR10][R8.64] ;  /* 0x0000000a08197981 */ /* 0x0022e8000c1e1500 */
[----:B------:R1:W3:Y:S04]  /*3c5e0*/  LDG.E.U16 R3, desc[UR10][R6.64] ;  /* 0x0000000a06037981 */ /* 0x0002e8000c1e1500 */
[----:B0-----:R0:W3:Y:S01]  /*3c5f0*/  LDG.E.U16 R0, desc[UR10][R4.64] ;  /* 0x0000000a04007981 */ /* 0x0010e2000c1e1500 */
[----:B-1----:R-:W-:-:S03]  /*3c600*/  IMAD.WIDE R8, R2, 0x2, R14 ;  /* 0x0000000202087825 */ /* 0x002fc600078e020e */
[----:B------:R-:W3:Y:S01]  /*3c610*/  LDL.64 R14, [R1+0xe80] ;  /* 0x000e8000010e7983 */ /* 0x000ee20000100a00 */
[----:B------:R-:W-:-:S03]  /*3c620*/  IMAD.WIDE R6, R2, 0x2, R10 ;  /* 0x0000000202067825 */ /* 0x000fc600078e020a */
[----:B------:R-:W3:Y:S04]  /*3c630*/  LDL.64 R10, [R1+0xe70] ;  /* 0x000e7000010a7983 */ /* 0x000ee80000100a00 */
[----:B----4-:R1:W-:Y:S01]  /*3c640*/  STL [R1+0x1cc], R26 ;  /* 0x0001cc1a01007387 */ /* 0x0103e20000100800 */
[----:B0-----:R-:W-:-:S03]  /*3c650*/  IMAD.WIDE R4, R2, 0x2, R22 ;  /* 0x0000000202047825 */ /* 0x001fc600078e0216 */
[----:B-1----:R0:W4:Y:S04]  /*3c660*/  LDG.E.U16 R26, desc[UR10][R6.64] ;  /* 0x0000000a061a7981 */ /* 0x002128000c1e1500 */
[----:B------:R3:W4:Y:S04]  /*3c670*/  LDG.E.U16 R23, desc[UR10][R8.64] ;  /* 0x0000000a08177981 */ /* 0x000728000c1e1500 */
[----:B--2---:R1:W-:Y:S01]  /*3c680*/  STL [R1+0x1d0], R27 ;  /* 0x0001d01b01007387 */ /* 0x0043e20000100800 */
[----:B0-----:R-:W-:-:S03]  /*3c690*/  IMAD.WIDE R6, R2, 0x2, R18 ;  /* 0x0000000202067825 */ /* 0x001fc600078e0212 */
[----:B-1----:R0:W2:Y:S01]  /*3c6a0*/  LDG.E.U16 R27, desc[UR10][R4.64] ;  /* 0x0000000a041b7981 */ /* 0x0020a2000c1e1500 */
[----:B---3--:R-:W-:-:S03]  /*3c6b0*/  IMAD.WIDE R8, R2, 0x2, R16 ;  /* 0x0000000202087825 */ /* 0x008fc600078e0210 */
[----:B------:R-:W3:Y:S01]  /*3c6c0*/  LDL.64 R16, [R1+0xe60] ;  /* 0x000e600001107983 */ /* 0x000ee20000100a00 */
[----:B0-----:R-:W-:-:S03]  /*3c6d0*/  IMAD.WIDE R4, R2, 0x2, R12 ;  /* 0x0000000202047825 */ /* 0x001fc600078e020c */
[----:B------:R-:W3:Y:S04]  /*3c6e0*/  LDL.64 R12, [R1+0xe68] ;  /* 0x000e6800010c7983 */ /* 0x000ee80000100a00 */
        /* <DEDUP_REMOVED lines=11> */
[----:B------:R0:W-:Y:S04]  /*3c7a0*/  STL [R1+0x1c8], R0 ;  /* 0x0001c80001007387 */ /* 0x0001e80000100800 */
[----:B0-----:R-:W3:Y:S01]  /*3c7b0*/  LDG.E.U16 R0, desc[UR10][R8.64] ;  /* 0x0000000a08007981 */ /* 0x001ee2000c1e1500 */
[----:B------:R-:W-:-:S03]  /*3c7c0*/  IMAD.WIDE R4, R2, 0x2, R20 ;  /* 0x0000000202047825 */ /* 0x000fc600078e0214 */
[----:B----4-:R0:W-:Y:S04]  /*3c7d0*/  STL [R1+0x1b4], R23 ;  /* 0x0001b41701007387 */ /* 0x0101e80000100800 */
[----:B0-----:R-:W4:Y:S04]  /*3c7e0*/  LDL.64 R22, [R1+0xe40] ;  /* 0x000e400001167983 */ /* 0x001f280000100a00 */
[----:B------:R0:W-:Y:S04]  /*3c7f0*/  STL [R1+0x1bc], R26 ;  /* 0x0001bc1a01007387 */ /* 0x0001e80000100800 */
[----:B--2---:R1:W-:Y:S04]  /*3c800*/  STL [R1+0x1c4], R27 ;  /* 0x0001c41b01007387 */ /* 0x0043e80000100800 */
[----:B0-----:R3:W2:Y:S04]  /*3c810*/  LDG.E.U16 R26, desc[UR10][R4.64] ;  /* 0x0000000a041a7981 */ /* 0x0016a8000c1e1500 */
[----:B------:R-:W2:Y:S04]  /*3c820*/  LDL.64 R20, [R1+0xe38] ;  /* 0x000e380001147983 */ /* 0x000ea80000100a00 */
[----:B-1----:R0:W2:Y:S01]  /*3c830*/  LDG.E.U16 R27, desc[UR10][R6.64] ;  /* 0x0000000a061b7981 */ /* 0x0020a2000c1e1500 */
[----:B---3--:R-:W-:-:S04]  /*3c840*/  IMAD.WIDE R4, R2, 0x2, R12 ;  /* 0x0000000202047825 */ /* 0x008fc800078e020c */
[C---:B------:R-:W-:Y:S01]  /*3c850*/  IMAD.WIDE R8, R2.reuse, 0x2, R18 ;  /* 0x0000000202087825 */ /* 0x040fe200078e0212 */
[----:B------:R-:W3:Y:S03]  /*3c860*/  LDL.64 R12, [R1+0xe30] ;  /* 0x000e3000010c7983 */ /* 0x000ee60000100a00 */
[C---:B0-----:R-:W-:Y:S02]  /*3c870*/  IMAD.WIDE R6, R2.reuse, 0x2, R16 ;  /* 0x0000000202067825 */ /* 0x041fe400078e0210 */
[----:B------:R-:W3:Y:S04]  /*3c880*/  LDL.64 R16, [R1+0xe28] ;  /* 0x000e280001107983 */ /* 0x000ee80000100a00 */
[----:B------:R0:W-:Y:S04]  /*3c890*/  STL [R1+0x1c0], R24 ;  /* 0x0001c01801007387 */ /* 0x0001e80000100800 */
[----:B------:R1:W-:Y:S04]  /*3c8a0*/  STL [R1+0x1b8], R25 ;  /* 0x0001b81901007387 */ /* 0x0003e80000100800 */
[----:B------:R1:W-:Y:S04]  /*3c8b0*/  STL [R1+0xa0], R3 ;  /* 0x0000a00301007387 */ /* 0x0003e80000100800 */
[----:B------:R-:W3:Y:S04]  /*3c8c0*/  LDL.64 R18, [R1+0xe20] ;  /* 0x000e200001127983 */ /* 0x000ee80000100a00 */
[----:B0-----:R-:W3:Y:S04]  /*3c8d0*/  LDG.E.U16 R24, desc[UR10][R4.64] ;  /* 0x0000000a04187981 */ /* 0x001ee8000c1e1500 */
[----:B-1----:R0:W3:Y:S04]  /*3c8e0*/  LDG.E.U16 R25, desc[UR10][R6.64] ;  /* 0x0000000a06197981 */ /* 0x0020e8000c1e1500 */
[----:B------:R1:W3:Y:S01]  /*3c8f0*/  LDG.E.U16 R3, desc[UR10][R8.64] ;  /* 0x0000000a08037981 */ /* 0x0002e2000c1e1500 */
[----:B0-----:R-:W-:-:S03]  /*3c900*/  IMAD.WIDE R6, R2, 0x2, R14 ;  /* 0x0000000202067825 */ /* 0x001fc600078e020e */
[----:B------:R-:W3:Y:S01]  /*3c910*/  LDL.64 R14, [R1+0xe18] ;  /* 0x000e1800010e7983 */ /* 0x000ee20000100a00 */
[----:B-1----:R-:W-:-:S03]  /*3c920*/  IMAD.WIDE R8, R2, 0x2, R10 ;  /* 0x0000000202087825 */ /* 0x002fc600078e020a */
[----:B------:R-:W3:Y:S04]  /*3c930*/  LDL.64 R10, [R1+0xe10] ;  /* 0x000e1000010a7983 */ /* 0x000ee80000100a00 */
[----:B------:R0:W-:Y:S04]  /*3c940*/  STL [R1+0x178], R0 ;  /* 0x0001780001007387 */ /* 0x0001e80000100800 */
[----:B0-----:R-:W3:Y:S01]  /*3c950*/  LDG.E.U16 R0, desc[UR10][R6.64] ;  /* 0x0000000a06007981 */ /* 0x001ee2000c1e1500 */
[----:B----4-:R-:W-:-:S03]  /*3c960*/  IMAD.WIDE R4, R2, 0x2, R22 ;  /* 0x0000000202047825 */ /* 0x010fc600078e0216 */
[----:B------:R-:W4:Y:S04]  /*3c970*/  LDG.E.U16 R22, desc[UR10][R8.64] ;  /* 0x0000000a08167981 */ /* 0x000f28000c1e1500 */
[----:B------:R2:W4:Y:S02]  /*3c980*/  LDG.E.U16 R23, desc[UR10][R4.64] ;  /* 0x0000000a04177981 */ /* 0x000524000c1e1500 */
[C---:B--2---:R-:W-:Y:S02]  /*3c990*/  IMAD.WIDE R4, R2.reuse, 0x2, R20 ;  /* 0x0000000202047825 */ /* 0x044fe400078e0214 */
[----:B------:R-:W2:Y:S02]  /*3c9a0*/  LDL.64 R20, [R1+0xe00] ;  /* 0x000e000001147983 */ /* 0x000ea40000100a00 */
[----:B---3--:R-:W-:-:S02]  /*3c9b0*/  IMAD.WIDE R6, R2, 0x2, R12 ;  /* 0x0000000202067825 */ /* 0x008fc400078e020c */
[----:B------:R-:W3:Y:S02]  /*3c9c0*/  LDL.64 R12, [R1+0xe08] ;  /* 0x000e0800010c7983 */ /* 0x000ee40000100a00 */
[C---:B------:R-:W-:Y:S02]  /*3c9d0*/  IMAD.WIDE R8, R2.reuse, 0x2, R16 ;  /* 0x0000000202087825 */ /* 0x040fe400078e0210 */
[----:B------:R-:W4:Y:S04]  /*3c9e0*/  LDL.64 R16, [R1+0xdf8] ;  /* 0x000df80001107983 */ /* 0x000f280000100a00 */
[----:B------:R-:W-:Y:S04]  /*3c9f0*/  STL [R1+0x1b0], R26 ;  /* 0x0001b01a01007387 */ /* 0x000fe80000100800 */
[----:B------:R0:W-:Y:S04]  /*3ca00*/  STL [R1+0x1ac], R27 ;  /* 0x0001ac1b01007387 */ /* 0x0001e80000100800 */
[----:B------:R1:W-:Y:S04]  /*3ca10*/  STL [R1+0x1a8], R24 ;  /* 0x0001a81801007387 */ /* 0x0003e80000100800 */
[----:B0-----:R-:W2:Y:S04]  /*3ca20*/  LDG.E.U16 R27, desc[UR10][R6.64] ;  /* 0x0000000a061b7981 */ /* 0x001ea8000c1e1500 */
[----:B------:R0:W2:Y:S04]  /*3ca30*/  LDG.E.U16 R26, desc[UR10][R4.64] ;  /* 0x0000000a041a7981 */ /* 0x0000a8000c1e1500 */
[----:B-1----:R1:W2:Y:S01]  /*3ca40*/  LDG.E.U16 R24, desc[UR10][R8.64] ;  /* 0x0000000a08187981 */ /* 0x0022a2000c1e1500 */
[----:B0-----:R-:W-:-:S04]  /*3ca50*/  IMAD.WIDE R4, R2, 0x2, R18 ;  /* 0x0000000202047825 */ /* 0x001fc800078e0212 */
[C---:B------:R-:W-:Y:S02]  /*3ca60*/  IMAD.WIDE R6, R2.reuse, 0x2, R14 ;  /* 0x0000000202067825 */ /* 0x040fe400078e020e */
[----:B------:R-:W2:Y:S04]  /*3ca70*/  LDL.64 R14, [R1+0xdf0] ;  /* 0x000df000010e7983 */ /* 0x000ea80000100a00 */
[----:B------:R0:W-:Y:S01]  /*3ca80*/  STL [R1+0x1a4], R25 ;  /* 0x0001a41901007387 */ /* 0x0001e20000100800 */
[----:B-1----:R-:W-:-:S03]  /*3ca90*/  IMAD.WIDE R8, R2, 0x2, R10 ;  /* 0x0000000202087825 */ /* 0x002fc600078e020a */
[----:B0-----:R-:W2:Y:S04]  /*3caa0*/  LDG.E.U16 R25, desc[UR10][R4.64] ;  /* 0x0000000a04197981 */ /* 0x001ea8000c1e1500 */
[----:B------:R-:W2:Y:S04]  /*3cab0*/  LDL.64 R10, [R1+0xde8] ;  /* 0x000de800010a7983 */ /* 0x000ea80000100a00 */
[----:B------:R0:W-:Y:S04]  /*3cac0*/  STL [R1+0x1a0], R3 ;  /* 0x0001a00301007387 */ /* 0x0001e80000100800 */
[----:B------:R-:W2:Y:S04]  /*3cad0*/  LDL.64 R18, [R1+0xde0] ;  /* 0x000de00001127983 */ /* 0x000ea80000100a00 */
[----:B0-----:R-:W2:Y:S04]  /*3cae0*/  LDG.E.U16 R3, desc[UR10][R6.64] ;  /* 0x0000000a06037981 */ /* 0x001ea8000c1e1500 */
[----:B------:R0:W-:Y:S04]  /*3caf0*/  STL [R1+0x19c], R0 ;  /* 0x00019c0001007387 */ /* 0x0001e80000100800 */
[----:B0-----:R3:W2:Y:S02]  /*3cb00*/  LDG.E.U16 R0, desc[UR10][R8.64] ;  /* 0x0000000a08007981 */ /* 0x0016a4000c1e1500 */
[----:B---3--:R-:W-:-:S04]  /*3cb10*/  IMAD.WIDE R8, R2, 0x2, R12 ;  /* 0x0000000202087825 */ /* 0x008fc800078e020c */
[C---:B----4-:R-:W-:Y:S01]  /*3cb20*/  IMAD.WIDE R4, R2.reuse, 0x2, R16 ;  /* 0x0000000202047825 */ /* 0x050fe200078e0210 */
[----:B--2---:R0:W-:Y:S04]  /*3cb30*/  STL [R1+0x2ab8], R0 ;  /* 0x002ab80001007387 */ /* 0x0041e80000100800 */
[----:B------:R-:W2:Y:S04]  /*3cb40*/  LDL.64 R12, [R1+0xdd8] ;  /* 0x000dd800010c7983 */ /* 0x000ea80000100a00 */
[----:B------:R-:W3:Y:S04]  /*3cb50*/  LDL.64 R16, [R1+0xdd0] ;  /* 0x000dd00001107983 */ /* 0x000ee80000100a00 */
[----:B0-----:R0:W4:Y:S01]  /*3cb60*/  LDG.E.U16 R0, desc[UR10][R8.64] ;  /* 0x0000000a08007981 */ /* 0x001122000c1e1500 */
[----:B------:R-:W-:-:S03]  /*3cb70*/  IMAD.WIDE R6, R2, 0x2, R20 ;  /* 0x0000000202067825 */ /* 0x000fc600078e0214 */
[----:B------:R-:W-:Y:S04]  /*3cb80*/  STL [R1+0x15c], R23 ;  /* 0x00015c1701007387 */ /* 0x000fe80000100800 */
[----:B------:R1:W-:Y:S04]  /*3cb90*/  STL [R1+0x68], R22 ;  /* 0x0000681601007387 */ /* 0x0003e80000100800 */
[----:B-1----:R-:W4:Y:S04]  /*3cba0*/  LDL.64 R22, [R1+0xdc8] ;  /* 0x000dc80001167983 */ /* 0x002f280000100a00 */
[----:B------:R1:W-:Y:S04]  /*3cbb0*/  STL [R1+0x190], R26 ;  /* 0x0001901a01007387 */ /* 0x0003e80000100800 */
[----:B------:R1:W-:Y:S04]  /*3cbc0*/  STL [R1+0x18c], R27 ;  /* 0x00018c1b01007387 */ /* 0x0003e80000100800 */
[----:B------:R-:W4:Y:S01]  /*3cbd0*/  LDL.64 R20, [R1+0xdc0] ;  /* 0x000dc00001147983 */ /* 0x000f220000100a00 */
[----:B0-----:R-:W-:-:S03]  /*3cbe0*/  IMAD.WIDE R8, R2, 0x2, R18 ;  /* 0x0000000202087825 */ /* 0x001fc600078e0212 */
[----:B-1----:R0:W4:Y:S04]  /*3cbf0*/  LDG.E.U16 R26, desc[UR10][R6.64] ;  /* 0x0000000a061a7981 */ /* 0x002128000c1e1500 */
[----:B------:R1:W4:Y:S01]  /*3cc00*/  LDG.E.U16 R27, desc[UR10][R4.64] ;  /* 0x0000000a041b7981 */ /* 0x000322000c1e1500 */
[----:B0-----:R-:W-:-:S04]  /*3cc10*/  IMAD.WIDE R6, R2, 0x2, R10 ;  /* 0x0000000202067825 */ /* 0x001fc800078e020a */
[C---:B-1----:R-:W-:Y:S01]  /*3cc20*/  IMAD.WIDE R4, R2.reuse, 0x2, R14 ;  /* 0x0000000202047825 */ /* 0x042fe200078e020e */
[----:B------:R-:W4:Y:S04]  /*3cc30*/  LDL.64 R10, [R1+0xdb0] ;  /* 0x000db000010a7983 */ /* 0x000f280000100a00 */
[----:B------:R-:W4:Y:S04]  /*3cc40*/  LDL.64 R14, [R1+0xdb8] ;  /* 0x000db800010e7983 */ /* 0x000f280000100a00 */
[----:B------:R0:W-:Y:S04]  /*3cc50*/  STL [R1+0x188], R24 ;  /* 0x0001881801007387 */ /* 0x0001e80000100800 */
[----:B------:R1:W-:Y:S04]  /*3cc60*/  STL [R1+0x184], R25 ;  /* 0x0001841901007387 */ /* 0x0003e80000100800 */
[----:B------:R1:W-:Y:S04]  /*3cc70*/  STL [R1+0x180], R3 ;  /* 0x0001800301007387 */ /* 0x0003e80000100800 */
[----:B------:R-:W4:Y:S04]  /*3cc80*/  LDL.64 R18, [R1+0xda8] ;  /* 0x000da80001127983 */ /* 0x000f280000100a00 */
[----:B0-----:R2:W4:Y:S04]  /*3cc90*/  LDG.E.U16 R24, desc[UR10][R4.64] ;  /* 0x0000000a04187981 */ /* 0x001528000c1e1500 */
[----:B-1----:R3:W4:Y:S04]  /*3cca0*/  LDG.E.U16 R25, desc[UR10][R6.64] ;  /* 0x0000000a06197981 */ /* 0x002728000c1e1500 */
[----:B------:R0:W4:Y:S01]  /*3ccb0*/  LDG.E.U16 R3, desc[UR10][R8.64] ;  /* 0x0000000a08037981 */ /* 0x000122000c1e1500 */
[----:B--2---:R-:W-:-:S04]  /*3ccc0*/  IMAD.WIDE R4, R2, 0x2, R12 ;  /* 0x0000000202047825 */ /* 0x004fc800078e020c */
[C---:B---3--:R-:W-:Y:S01]  /*3ccd0*/  IMAD.WIDE R6, R2.reuse, 0x2, R16 ;  /* 0x0000000202067825 */ /* 0x048fe200078e0210 */
[----:B------:R-:W2:Y:S04]  /*3cce0*/  LDL.64 R12, [R1+0xda0] ;  /* 0x000da000010c7983 */ /* 0x000ea80000100a00 */
[----:B------:R-:W3:Y:S04]  /*3ccf0*/  LDL.64 R16, [R1+0xd98] ;  /* 0x000d980001107983 */ /* 0x000ee80000100a00 */
[----:B----4-:R1:W-:Y:S04]  /*3cd00*/  STL [R1+0x60], R0 ;  /* 0x0000600001007387 */ /* 0x0103e80000100800 */
[----:B-1----:R-:W4:Y:S01]  /*3cd10*/  LDG.E.U16 R0, desc[UR10][R4.64] ;  /* 0x0000000a04007981 */ /* 0x002f22000c1e1500 */
[----:B0-----:R-:W-:-:S05]  /*3cd20*/  IMAD.WIDE R8, R2, 0x2, R22 ;  /* 0x0000000202087825 */ /* 0x001fca00078e0216 */
[----:B------:R0:W4:Y:S04]  /*3cd30*/  LDG.E.U16 R22, desc[UR10][R8.64] ;  /* 0x0000000a08167981 */ /* 0x000128000c1e1500 */
[----:B------:R1:W-:Y:S01]  /*3cd40*/  STL [R1+0x144], R26 ;  /* 0x0001441a01007387 */ /* 0x0003e20000100800 */
[----:B0-----:R-:W-:-:S03]  /*3cd50*/  IMAD.WIDE R8, R2, 0x2, R20 ;  /* 0x0000000202087825 */ /* 0x001fc600078e0214 */
[----:B------:R-:W4:Y:S04]  /*3cd60*/  LDL.64 R20, [R1+0xd80] ;  /* 0x000d800001147983 */ /* 0x000f280000100a00 */
[----:B------:R-:W4:Y:S04]  /*3cd70*/  LDG.E.U16 R23, desc[UR10][R8.64] ;  /* 0x0000000a08177981 */ /* 0x000f28000c1e1500 */
[----:B-1----:R0:W4:Y:S01]  /*3cd80*/  LDG.E.U16 R26, desc[UR10][R6.64] ;  /* 0x0000000a061a7981 */ /* 0x002122000c1e1500 */
[----:B------:R-:W-:-:S03]  /*3cd90*/  IMAD.WIDE R4, R2, 0x2, R14 ;  /* 0x0000000202047825 */ /* 0x000fc600078e020e */
[----:B------:R-:W4:Y:S01]  /*3cda0*/  LDL.64 R14, [R1+0xd90] ;  /* 0x000d9000010e7983 */ /* 0x000f220000100a00 */
[----:B0-----:R-:W-:-:S03]  /*3cdb0*/  IMAD.WIDE R6, R2, 0x2, R10 ;  /* 0x0000000202067825 */ /* 0x001fc600078e020a */
[----:B------:R-:W4:Y:S04]  /*3cdc0*/  LDL.64 R10, [R1+0xd88] ;  /* 0x000d8800010a7983 */ /* 0x000f280000100a00 */
[----:B------:R0:W-:Y:S04]  /*3cdd0*/  STL [R1+0x174], R27 ;  /* 0x0001741b01007387 */ /* 0x0001e80000100800 */
[----:B------:R1:W-:Y:S04]  /*3cde0*/  STL [R1+0x170], R24 ;  /* 0x0001701801007387 */ /* 0x0003e80000100800 */
[----:B0-----:R0:W4:Y:S04]  /*3cdf0*/  LDG.E.U16 R27, desc[UR10][R4.64] ;  /* 0x0000000a041b7981 */ /* 0x001128000c1e1500 */
[----:B-1----:R2:W4:Y:S01]  /*3ce00*/  LDG.E.U16 R24, desc[UR10][R6.64] ;  /* 0x0000000a06187981 */ /* 0x002522000c1e1500 */
[----:B0-----:R-:W-:-:S03]  /*3ce10*/  IMAD.WIDE R4, R2, 0x2, R18 ;  /* 0x0000000202047825 */ /* 0x001fc600078e0212 */
[----:B------:R-:W4:Y:S01]  /*3ce20*/  LDL.64 R18, [R1+0xd70] ;  /* 0x000d700001127983 */ /* 0x000f220000100a00 */
[----:B--2---:R-:W-:-:S04]  /*3ce30*/  IMAD.WIDE R6, R2, 0x2, R12 ;  /* 0x0000000202067825 */ /* 0x004fc800078e020c */
[C---:B---3--:R-:W-:Y:S01]  /*3ce40*/  IMAD.WIDE R8, R2.reuse, 0x2, R16 ;  /* 0x0000000202087825 */ /* 0x048fe200078e0210 */
[----:B------:R-:W2:Y:S04]  /*3ce50*/  LDL.64 R12, [R1+0xd78] ;  /* 0x000d7800010c7983 */ /* 0x000ea80000100a00 */
[----:B------:R0:W-:Y:S04]  /*3ce60*/  STL [R1+0x16c], R25 ;  /* 0x00016c1901007387 */ /* 0x0001e80000100800 */
[----:B------:R1:W-:Y:S04]  /*3ce70*/  STL [R1+0x168], R3 ;  /* 0x0001680301007387 */ /* 0x0003e80000100800 */
[----:B------:R-:W3:Y:S04]  /*3ce80*/  LDL.64 R16, [R1+0xd68] ;  /* 0x000d680001107983 */ /* 0x000ee80000100a00 */
[----:B0-----:R-:W3:Y:S04]  /*3ce90*/  LDG.E.U16 R25, desc[UR10][R4.64] ;  /* 0x0000000a04197981 */ /* 0x001ee8000c1e1500 */
[----:B-1----:R0:W3:Y:S04]  /*3cea0*/  LDG.E.U16 R3, desc[UR10][R6.64] ;  /* 0x0000000a06037981 */ /* 0x0020e8000c1e1500 */
[----:B----4-:R1:W-:Y:S04]  /*3ceb0*/  STL [R1+0x164], R0 ;  /* 0x0001640001007387 */ /* 0x0103e80000100800 */
[----:B-1----:R1:W4:Y:S01]  /*3cec0*/  LDG.E.U16 R0, desc[UR10][R8.64] ;  /* 0x0000000a08007981 */ /* 0x002322000c1e1500 */
[----:B0-----:R-:W-:-:S04]  /*3ced0*/  IMAD.WIDE R6, R2, 0x2, R14 ;  /* 0x0000000202067825 */ /* 0x001fc800078e020e */
[C---:B-1----:R-:W-:Y:S01]  /*3cee0*/  IMAD.WIDE R8, R2.reuse, 0x2, R10 ;  /* 0x0000000202087825 */ /* 0x042fe200078e020a */
[----:B----4-:R-:W-:Y:S04]  /*3cef0*/  STL [R1+0x2ad0], R0 ;  /* 0x002ad00001007387 */ /* 0x010fe80000100800 */
[----:B------:R-:W4:Y:S04]  /*3cf00*/  LDL.64 R14, [R1+0xd60] ;  /* 0x000d6000010e7983 */ /* 0x000f280000100a00 */
[----:B------:R-:W4:Y:S04]  /*3cf10*/  LDL.64 R10, [R1+0xd58] ;  /* 0x000d5800010a7983 */ /* 0x000f280000100a00 */
[----:B------:R0:W-:Y:S04]  /*3cf20*/  STL [R1+0x160], R26 ;  /* 0x0001601a01007387 */ /* 0x0001e80000100800 */
[----:B------:R-:W-:Y:S04]  /*3cf30*/  STL [R1+0x13c], R23 ;  /* 0x00013c1701007387 */ /* 0x000fe80000100800 */
[----:B------:R1:W-:Y:S04]  /*3cf40*/  STL [R1+0x4c], R22 ;  /* 0x00004c1601007387 */ /* 0x0003e80000100800 */
[----:B0-----:R0:W4:Y:S04]  /*3cf50*/  LDG.E.U16 R26, desc[UR10][R6.64] ;  /* 0x0000000a061a7981 */ /* 0x001128000c1e1500 */
[----:B-1----:R-:W4:Y:S01]  /*3cf60*/  LDL.64 R22, [R1+0xd50] ;  /* 0x000d500001167983 */ /* 0x002f220000100a00 */
[----:B------:R-:W-:-:S03]  /*3cf70*/  IMAD.WIDE R4, R2, 0x2, R20 ;  /* 0x0000000202047825 */ /* 0x000fc600078e0214 */
[----:B------:R-:W-:Y:S04]  /*3cf80*/  STL [R1+0x158], R27 ;  /* 0x0001581b01007387 */ /* 0x000fe80000100800 */
[----:B------:R1:W-:Y:S04]  /*3cf90*/  STL [R1+0x154], R24 ;  /* 0x0001541801007387 */ /* 0x0003e80000100800 */
[----:B------:R-:W4:Y:S01]  /*3cfa0*/  LDL.64 R20, [R1+0xd40] ;  /* 0x000d400001147983 */ /* 0x000f220000100a00 */
[----:B0-----:R-:W-:-:S03]  /*3cfb0*/  IMAD.WIDE R6, R2, 0x2, R18 ;  /* 0x0000000202067825 */ /* 0x001fc600078e0212 */
[----:B------:R-:W4:Y:S04]  /*3cfc0*/  LDL.64 R18, [R1+0xd38] ;  /* 0x000d380001127983 */ /* 0x000f280000100a00 */
[----:B-1----:R2:W4:Y:S04]  /*3cfd0*/  LDG.E.U16 R24, desc[UR10][R4.64] ;  /* 0x0000000a04187981 */ /* 0x002528000c1e1500 */
[----:B------:R0:W4:Y:S01]  /*3cfe0*/  LDG.E.U16 R27, desc[UR10][R8.64] ;  /* 0x0000000a081b7981 */ /* 0x000122000c1e1500 */
[----:B--2---:R-:W-:-:S03]  /*3cff0*/  IMAD.WIDE R4, R2, 0x2, R12 ;  /* 0x0000000202047825 */ /* 0x004fc600078e020c */
[----:B------:R-:W2:Y:S04]  /*3d000*/  LDL.64 R12, [R1+0xd48] ;  /* 0x000d4800010c7983 */ /* 0x000ea80000100a00 */
[----:B---3--:R1:W-:Y:S04]  /*3d010*/  STL [R1+0x150], R25 ;  /* 0x0001501901007387 */ /* 0x0083e80000100800 */
[----:B------:R3:W-:Y:S01]  /*3d020*/  STL [R1+0x14c], R3 ;  /* 0x00014c0301007387 */ /* 0x0007e20000100800 */
[----:B0-----:R-:W-:-:S03]  /*3d030*/  IMAD.WIDE R8, R2, 0x2, R16 ;  /* 0x0000000202087825 */ /* 0x001fc600078e0210 */
[----:B------:R-:W2:Y:S04]  /*3d040*/  LDL.64 R16, [R1+0xd28] ;  /* 0x000d280001107983 */ /* 0x000ea80000100a00 */
[----:B------:R-:W2:Y:S04]  /*3d050*/  LDG.E.U16 R0, desc[UR10][R8.64] ;  /* 0x0000000a08007981 */ /* 0x000ea8000c1e1500 */
[----:B-1----:R4:W2:Y:S04]  /*3d060*/  LDG.E.U16 R25, desc[UR10][R4.64] ;  /* 0x0000000a04197981 */ /* 0x0028a8000c1e1500 */
[----:B---3--:R0:W3:Y:S01]  /*3d070*/  LDG.E.U16 R3, desc[UR10][R6.64] ;  /* 0x0000000a06037981 */ /* 0x0080e2000c1e1500 */
[----:B----4-:R-:W-:-:S04]  /*3d080*/  IMAD.WIDE R4, R2, 0x2, R14 ;  /* 0x0000000202047825 */ /* 0x010fc800078e020e */
[C---:B0-----:R-:W-:Y:S01]  /*3d090*/  IMAD.WIDE R6, R2.reuse, 0x2, R10 ;  /* 0x0000000202067825 */ /* 0x041fe200078e020a */
[----:B------:R-:W4:Y:S04]  /*3d0a0*/  LDL.64 R14, [R1+0xd30] ;  /* 0x000d3000010e7983 */ /* 0x000f280000100a00 */
[----:B------:R-:W4:Y:S01]  /*3d0b0*/  LDL.64 R10, [R1+0xd20] ;  /* 0x000d2000010a7983 */ /* 0x000f220000100a00 */
[----:B------:R-:W-:-:S03]  /*3d0c0*/  IMAD.WIDE R8, R2, 0x2, R22 ;  /* 0x0000000202087825 */ /* 0x000fc600078e0216 */
[----:B------:R0:W-:Y:S04]  /*3d0d0*/  STL [R1+0x140], R26 ;  /* 0x0001401a01007387 */ /* 0x0001e80000100800 */
[----:B------:R1:W4:Y:S04]  /*3d0e0*/  LDG.E.U16 R23, desc[UR10][R4.64] ;  /* 0x0000000a04177981 */ /* 0x000328000c1e1500 */
[----:B0-----:R0:W4:Y:S04]  /*3d0f0*/  LDG.E.U16 R26, desc[UR10][R6.64] ;  /* 0x0000000a061a7981 */ /* 0x001128000c1e1500 */
[----:B------:R0:W-:Y:S01]  /*3d100*/  STL [R1+0x48], R27 ;  /* 0x0000481b01007387 */ /* 0x0001e20000100800 */
[----:B-1----:R-:W-:-:S03]  /*3d110*/  IMAD.WIDE R4, R2, 0x2, R18 ;  /* 0x0000000202047825 */ /* 0x002fc600078e0212 */
[----:B0-----:R2:W4:Y:S01]  /*3d120*/  LDG.E.U16 R27, desc[UR10][R8.64] ;  /* 0x0000000a081b7981 */ /* 0x001522000c1e1500 */
[----:B------:R-:W-:-:S05]  /*3d130*/  IMAD.WIDE R6, R2, 0x2, R20 ;  /* 0x0000000202067825 */ /* 0x000fca00078e0214 */
[----:B------:R0:W4:Y:S01]  /*3d140*/  LDG.E.U16 R21, desc[UR10][R6.64] ;  /* 0x0000000a06157981 */ /* 0x000122000c1e1500 */
[----:B--2---:R-:W-:-:S03]  /*3d150*/  IMAD.WIDE R8, R2, 0x2, R12 ;  /* 0x0000000202087825 */ /* 0x004fc600078e020c */
[----:B------:R-:W2:Y:S04]  /*3d160*/  LDL.64 R12, [R1+0xd18] ;  /* 0x000d1800010c7983 */ /* 0x000ea80000100a00 */
[----:B------:R-:W-:Y:S04]  /*3d170*/  STL [R1+0x138], R25 ;  /* 0x0001381901007387 */ /* 0x000fe80000100800 */
[----:B------:R1:W-:Y:S04]  /*3d180*/  STL [R1+0x120], R24 ;  /* 0x0001201801007387 */ /* 0x0003e80000100800 */
[----:B------:R-:W2:Y:S04]  /*3d190*/  LDL.64 R18, [R1+0xd08] ;  /* 0x000d080001127983 */ /* 0x000ea80000100a00 */
[----:B------:R-:W2:Y:S04]  /*3d1a0*/  LDG.E.U16 R20, desc[UR10][R8.64] ;  /* 0x0000000a08147981 */ /* 0x000ea8000c1e1500 */
[----:B-1----:R-:W2:Y:S04]  /*3d1b0*/  LDL.64 R24, [R1+0xd10] ;  /* 0x000d100001187983 */ /* 0x002ea80000100a00 */
[----:B---3--:R1:W-:Y:S01]  /*3d1c0*/  STL [R1+0x134], R3 ;  /* 0x0001340301007387 */ /* 0x0083e20000100800 */
[----:B0-----:R-:W-:-:S03]  /*3d1d0*/  IMAD.WIDE R6, R2, 0x2, R16 ;  /* 0x0000000202067825 */ /* 0x001fc600078e0210 */
[----:B-1----:R4:W3:Y:S02]  /*3d1e0*/  LDG.E.U16 R3, desc[UR10][R4.64] ;  /* 0x0000000a04037981 */ /* 0x0028e4000c1e1500 */
[----:B----4-:R-:W-:-:S04]  /*3d1f0*/  IMAD.WIDE R4, R2, 0x2, R14 ;  /* 0x0000000202047825 */ /* 0x010fc800078e020e */
[C---:B------:R-:W-:Y:S01]  /*3d200*/  IMAD.WIDE R8, R2.reuse, 0x2, R10 ;  /* 0x0000000202087825 */ /* 0x040fe200078e020a */
[----:B------:R-:W4:Y:S04]  /*3d210*/  LDL.64 R14, [R1+0xd00] ;  /* 0x000d0000010e7983 */ /* 0x000f280000100a00 */
[----:B------:R-:W4:Y:S04]  /*3d220*/  LDL.64 R10, [R1+0xcf8] ;  /* 0x000cf800010a7983 */ /* 0x000f280000100a00 */
[----:B------:R0:W-:Y:S04]  /*3d230*/  STL [R1+0x130], R0 ;  /* 0x0001300001007387 */ /* 0x0001e80000100800 */
[----:B0-----:R2:W4:Y:S04]  /*3d240*/  LDG.E.U16 R0, desc[UR10][R4.64] ;  /* 0x0000000a04007981 */ /* 0x001528000c1e1500 */
[----:B------:R0:W-:Y:S04]  /*3d250*/  STL [R1+0x12c], R23 ;  /* 0x00012c1701007387 */ /* 0x0001e80000100800 */
[----:B0-----:R-:W4:Y:S04]  /*3d260*/  LDL.64 R22, [R1+0xcf0] ;  /* 0x000cf00001167983 */ /* 0x001f280000100a00 */
[----:B------:R0:W-:Y:S04]  /*3d270*/  STL [R1+0x128], R26 ;  /* 0x0001281a01007387 */ /* 0x0001e80000100800 */
[----:B0-----:R-:W4:Y:S04]  /*3d280*/  LDG.E.U16 R26, desc[UR10][R6.64] ;  /* 0x0000000a061a7981 */ /* 0x001f28000c1e1500 */
[----:B------:R0:W-:Y:S04]  /*3d290*/  STL [R1+0x124], R27 ;  /* 0x0001241b01007387 */ /* 0x0001e80000100800 */
[----:B------:R-:W-:Y:S01]  /*3d2a0*/  STL [R1+0x100], R21 ;  /* 0x0001001501007387 */ /* 0x000fe20000100800 */
[----:B--2---:R-:W-:-:S03]  /*3d2b0*/  IMAD.WIDE R4, R2, 0x2, R12 ;  /* 0x0000000202047825 */ /* 0x004fc600078e020c */
[----:B0-----:R0:W2:Y:S04]  /*3d2c0*/  LDG.E.U16 R27, desc[UR10][R8.64] ;  /* 0x0000000a081b7981 */ /* 0x0010a8000c1e1500 */
[----:B------:R1:W-:Y:S04]  /*3d2d0*/  STL [R1+0x44], R20 ;  /* 0x0000441401007387 */ /* 0x0003e80000100800 */
[----:B------:R-:W2:Y:S04]  /*3d2e0*/  LDL.64 R16, [R1+0xce0] ;  /* 0x000ce00001107983 */ /* 0x000ea80000100a00 */
[----:B------:R-:W2:Y:S01]  /*3d2f0*/  LDL.64 R12, [R1+0xcd8] ;  /* 0x000cd800010c7983 */ /* 0x000ea20000100a00 */
[----:B0-----:R-:W-:-:S04]  /*3d300*/  IMAD.WIDE R8, R2, 0x2, R18 ;  /* 0x0000000202087825 */ /* 0x001fc800078e0212 */
[C---:B------:R-:W-:Y:S01]  /*3d310*/  IMAD.WIDE R6, R2.reuse, 0x2, R24 ;  /* 0x0000000202067825 */ /* 0x040fe200078e0218 */
[----:B-1----:R-:W2:Y:S04]  /*3d320*/  LDL.64 R20, [R1+0xce8] ;  /* 0x000ce80001147983 */ /* 0x002ea80000100a00 */
[----:B------:R4:W2:Y:S04]  /*3d330*/  LDG.E.U16 R25, desc[UR10][R4.64] ;  /* 0x0000000a04197981 */ /* 0x0008a8000c1e1500 */
[----:B---3--:R0:W-:Y:S04]  /*3d340*/  STL [R1+0x118], R3 ;  /* 0x0001180301007387 */ /* 0x0081e80000100800 */
[----:B0-----:R0:W3:Y:S01]  /*3d350*/  LDG.E.U16 R3, desc[UR10][R6.64] ;  /* 0x0000000a06037981 */ /* 0x0010e2000c1e1500 */
[----:B----4-:R-:W-:-:S03]  /*3d360*/  IMAD.WIDE R4, R2, 0x2, R10 ;  /* 0x0000000202047825 */ /* 0x010fc600078e020a */
[----:B------:R1:W-:Y:S04]  /*3d370*/  STL [R1+0x114], R0 ;  /* 0x0001140001007387 */ /* 0x0003e80000100800 */
[----:B------:R-:W4:Y:S04]  /*3d380*/  LDL.64 R18, [R1+0xcd0] ;  /* 0x000cd00001127983 */ /* 0x000f280000100a00 */
[----:B------:R-:W4:Y:S04]  /*3d390*/  LDL.64 R10, [R1+0xcc0] ;  /* 0x000cc000010a7983 */ /* 0x000f280000100a00 */
[----:B-1----:R1:W4:Y:S01]  /*3d3a0*/  LDG.E.U16 R0, desc[UR10][R8.64] ;  /* 0x0000000a08007981 */ /* 0x002322000c1e1500 */
[----:B0-----:R-:W-:-:S03]  /*3d3b0*/  IMAD.WIDE R6, R2, 0x2, R22 ;  /* 0x0000000202067825 */ /* 0x001fc600078e0216 */
[----:B------:R-:W4:Y:S01]  /*3d3c0*/  LDG.E.U16 R23, desc[UR10][R4.64] ;  /* 0x0000000a04177981 */ /* 0x000f22000c1e1500 */
[----:B-1----:R-:W-:-:S03]  /*3d3d0*/  IMAD.WIDE R8, R2, 0x2, R14 ;  /* 0x0000000202087825 */ /* 0x002fc600078e020e */
[----:B------:R-:W4:Y:S04]  /*3d3e0*/  LDL.64 R14, [R1+0xcc8] ;  /* 0x000cc800010e7983 */ /* 0x000f280000100a00 */
[----:B------:R0:W-:Y:S04]  /*3d3f0*/  STL [R1+0x110], R26 ;  /* 0x0001101a01007387 */ /* 0x0001e80000100800 */
[----:B0-----:R0:W4:Y:S04]  /*3d400*/  LDG.E.U16 R26, desc[UR10][R8.64] ;  /* 0x0000000a081a7981 */ /* 0x001128000c1e1500 */
[----:B--2---:R1:W-:Y:S01]  /*3d410*/  STL [R1+0x10c], R27 ;  /* 0x00010c1b01007387 */ /* 0x0043e20000100800 */
[----:B0-----:R-:W-:-:S03]  /*3d420*/  IMAD.WIDE R8, R2, 0x2, R12 ;  /* 0x0000000202087825 */ /* 0x001fc600078e020c */
[----:B-1----:R0:W2:Y:S04]  /*3d430*/  LDG.E.U16 R27, desc[UR10][R6.64] ;  /* 0x0000000a061b7981 */ /* 0x0020a8000c1e1500 */
[----:B------:R1:W-:Y:S01]  /*3d440*/  STL [R1+0x108], R25 ;  /* 0x0001081901007387 */ /* 0x0003e20000100800 */
[----:B------:R-:W-:-:S03]  /*3d450*/  IMAD.WIDE R4, R2, 0x2, R20 ;  /* 0x0000000202047825 */ /* 0x000fc600078e0214 */
[----:B------:R-:W2:Y:S04]  /*3d460*/  LDL.64 R12, [R1+0xcb0] ;  /* 0x000cb000010c7983 */ /* 0x000ea80000100a00 */
[----:B------:R-:W2:Y:S01]  /*3d470*/  LDG.E.U16 R22, desc[UR10][R4.64] ;  /* 0x0000000a04167981 */ /* 0x000ea2000c1e1500 */
[----:B0-----:R-:W-:-:S03]  /*3d480*/  IMAD.WIDE R6, R2, 0x2, R16 ;  /* 0x0000000202067825 */ /* 0x001fc600078e0210 */
[----:B-1----:R-:W2:Y:S04]  /*3d490*/  LDL.64 R24, [R1+0xcb8] ;  /* 0x000cb80001187983 */ /* 0x002ea80000100a00 */
[----:B------:R-:W2:Y:S04]  /*3d4a0*/  LDL.64 R16, [R1+0xca8] ;  /* 0x000ca80001107983 */ /* 0x000ea80000100a00 */
[----:B---3--:R0:W-:Y:S04]  /*3d4b0*/  STL [R1+0x104], R3 ;  /* 0x0001040301007387 */ /* 0x0081e80000100800 */
[----:B0-----:R4:W3:Y:S02]  /*3d4c0*/  LDG.E.U16 R3, desc[UR10][R6.64] ;  /* 0x0000000a06037981 */ /* 0x0018e4000c1e1500 */
[----:B----4-:R-:W-:-:S04]  /*3d4d0*/  IMAD.WIDE R6, R2, 0x2, R18 ;  /* 0x0000000202067825 */ /* 0x010fc800078e0212 */
[C---:B------:R-:W-:Y:S01]  /*3d4e0*/  IMAD.WIDE R4, R2.reuse, 0x2, R10 ;  /* 0x0000000202047825 */ /* 0x040fe200078e020a */
[----:B------:R0:W-:Y:S04]  /*3d4f0*/  STL [R1+0x38], R0 ;  /* 0x0000380001007387 */ /* 0x0001e80000100800 */
[----:B------:R-:W4:Y:S04]  /*3d500*/  LDL.64 R20, [R1+0xca0] ;  /* 0x000ca00001147983 */ /* 0x000f280000100a00 */
[----:B------:R-:W4:Y:S04]  /*3d510*/  LDL.64 R18, [R1+0xc98] ;  /* 0x000c980001127983 */ /* 0x000f280000100a00 */
[----:B0-----:R0:W4:Y:S02]  /*3d520*/  LDG.E.U16 R0, desc[UR10][R8.64] ;  /* 0x0000000a08007981 */ /* 0x001124000c1e1500 */
[----:B0-----:R-:W-:-:S02]  /*3d530*/  IMAD.WIDE R8, R2, 0x2, R14 ;  /* 0x0000000202087825 */ /* 0x001fc400078e020e */
[----:B------:R-:W4:Y:S04]  /*3d540*/  LDL.64 R14, [R1+0xc90] ;  /* 0x000c9000010e7983 */ /* 0x000f280000100a00 */
[----:B------:R0:W-:Y:S04]  /*3d550*/  STL [R1+0xdc], R26 ;  /* 0x0000dc1a01007387 */ /* 0x0001e80000100800 */
[----:B------:R-:W4:Y:S04]  /*3d560*/  LDL.64 R10, [R1+0xc88] ;  /* 0x000c8800010a7983 */ /* 0x000f280000100a00 */
[----:B------:R1:W-:Y:S04]  /*3d570*/  STL [R1+0xf8], R23 ;  /* 0x0000f81701007387 */ /* 0x0003e80000100800 */
[----:B0-----:R0:W4:Y:S04]  /*3d580*/  LDG.E.U16 R26, desc[UR10][R6.64] ;  /* 0x0000000a061a7981 */ /* 0x001128000c1e1500 */
[----:B-1----:R-:W2:Y:S04]  /*3d590*/  LDG.E.U16 R23, desc[UR10][R8.64] ;  /* 0x0000000a08177981 */ /* 0x002ea8000c1e1500 */
[----:B--2---:R-:W-:Y:S04]  /*3d5a0*/  STL [R1+0x2b1c], R23 ;  /* 0x002b1c1701007387 */ /* 0x004fe80000100800 */
[----:B------:R1:W-:Y:S04]  /*3d5b0*/  STL [R1+0xf4], R27 ;  /* 0x0000f41b01007387 */ /* 0x0003e80000100800 */
[----:B-1----:R1:W2:Y:S01]  /*3d5c0*/  LDG.E.U16 R27, desc[UR10][R4.64] ;  /* 0x0000000a041b7981 */ /* 0x0022a2000c1e1500 */
[----:B0-----:R-:W-:-:S03]  /*3d5d0*/  IMAD.WIDE R6, R2, 0x2, R12 ;  /* 0x0000000202067825 */ /* 0x001fc600078e020c */
[----:B------:R-:W2:Y:S01]  /*3d5e0*/  LDL.64 R12, [R1+0xc80] ;  /* 0x000c8000010c7983 */ /* 0x000ea20000100a00 */
[----:B------:R-:W-:-:S03]  /*3d5f0*/  IMAD.WIDE R8, R2, 0x2, R16 ;  /* 0x0000000202087825 */ /* 0x000fc600078e0210 */
[----:B------:R0:W-:Y:S04]  /*3d600*/  STL [R1+0xf0], R22 ;  /* 0x0000f01601007387 */ /* 0x0001e80000100800 */
[----:B------:R-:W2:Y:S04]  /*3d610*/  LDL.64 R16, [R1+0xc78] ;  /* 0x000c780001107983 */ /* 0x000ea80000100a00 */
[----:B---3--:R3:W-:Y:S04]  /*3d620*/  STL [R1+0xec], R3 ;  /* 0x0000ec0301007387 */ /* 0x0087e80000100800 */
[----:B----4-:R4:W-:Y:S01]  /*3d630*/  STL [R1+0xe8], R0 ;  /* 0x0000e80001007387 */ /* 0x0109e20000100800 */
[----:B-1----:R-:W-:-:S03]  /*3d640*/  IMAD.WIDE R4, R2, 0x2, R24 ;  /* 0x0000000202047825 */ /* 0x002fc600078e0218 */
[----:B------:R1:W4:Y:S04]  /*3d650*/  LDG.E.U16 R23, desc[UR10][R8.64] ;  /* 0x0000000a08177981 */ /* 0x000328000c1e1500 */
[----:B------:R2:W4:Y:S04]  /*3d660*/  LDG.E.U16 R25, desc[UR10][R4.64] ;  /* 0x0000000a04197981 */ /* 0x000528000c1e1500 */
[----:B0-----:R0:W4:Y:S01]  /*3d670*/  LDG.E.U16 R22, desc[UR10][R6.64] ;  /* 0x0000000a06167981 */ /* 0x001122000c1e1500 */
[----:B---3--:R-:W3:Y:S01]  /*3d680*/  LDC R3, c[0x0][0x268] ;  /* 0x00009a00ff037b82 */ /* 0x008ee20000000800 */
[----:B-1----:R-:W-:-:S02]  /*3d690*/  IMAD.WIDE R8, R2, 0x2, R14 ;  /* 0x0000000202087825 */ /* 0x002fc400078e020e */
[----:B--2---:R-:W-:Y:S04]  /*3d6a0*/  STL [R1+0xc0], R27 ;  /* 0x0000c01b01007387 */ /* 0x004fe80000100800 */
[----:B------:R1:W-:Y:S04]  /*3d6b0*/  STL [R1+0xe4], R26 ;  /* 0x0000e41a01007387 */ /* 0x0003e80000100800 */
[----:B------:R-:W2:Y:S01]  /*3d6c0*/  LDL.64 R14, [R1+0xc40] ;  /* 0x000c4000010e7983 */ /* 0x000ea20000100a00 */
[----:B------:R-:W-:-:S04]  /*3d6d0*/  IMAD.WIDE R4, R2, 0x2, R20 ;  /* 0x0000000202047825 */ /* 0x000fc800078e0214 */
[C---:B0-----:R-:W-:Y:S01]  /*3d6e0*/  IMAD.WIDE R6, R2.reuse, 0x2, R18 ;  /* 0x0000000202067825 */ /* 0x041fe200078e0212 */
[----:B----4-:R-:W4:Y:S04]  /*3d6f0*/  LDG.E.U16 R0, desc[UR10][R8.64] ;  /* 0x0000000a08007981 */ /* 0x010f28000c1e1500 */
[----:B------:R0:W3:Y:S04]  /*3d700*/  LDG.E.U16 R18, desc[UR10][R4.64] ;  /* 0x0000000a04127981 */ /* 0x0000e8000c1e1500 */
[----:B------:R2:W4:Y:S04]  /*3d710*/  LDG.E.U16 R19, desc[UR10][R6.64] ;  /* 0x0000000a06137981 */ /* 0x000528000c1e1500 */
[----:B-1----:R-:W3:Y:S01]  /*3d720*/  LDL.64 R26, [R1+0xc48] ;  /* 0x000c4800011a7983 */ /* 0x002ee20000100a00 */
[----:B0-----:R-:W-:-:S03]  /*3d730*/  IMAD.WIDE R4, R2, 0x2, R16 ;  /* 0x0000000202047825 */ /* 0x001fc600078e0210 */
[----:B--2---:R-:W2:Y:S04]  /*3d740*/  LDL.64 R14, [R1+0xc40] ;  /* 0x000c4000010e7983 */ /* 0x004ea80000100a00 */
[----:B---3--:R-:W3:Y:S04]  /*3d750*/  LDL.64 R26, [R1+0xc48] ;  /* 0x000c4800011a7983 */ /* 0x008ee80000100a00 */
[----:B------:R0:W-:Y:S04]  /*3d760*/  STL [R1+0xd8], R25 ;  /* 0x0000d81901007387 */ /* 0x0001e80000100800 */
[----:B------:R-:W4:Y:S04]  /*3d770*/  LDL.64 R16, [R1+0xc30] ;  /* 0x000c300001107983 */ /* 0x000f280000100a00 */
[----:B0-----:R-:W4:Y:S04]  /*3d780*/  LDL.64 R24, [R1+0xc38] ;  /* 0x000c380001187983 */ /* 0x001f280000100a00 */
[----:B------:R-:W-:Y:S04]  /*3d790*/  STL [R1+0xd0], R23 ;  /* 0x0000d01701007387 */ /* 0x000fe80000100800 */
[----:B------:R0:W-:Y:S04]  /*3d7a0*/  STL [R1+0xd4], R22 ;  /* 0x0000d41601007387 */ /* 0x0001e80000100800 */
[----:B------:R-:W2:Y:S04]  /*3d7b0*/  LDL.64 R20, [R1+0xc30] ;  /* 0x000c300001147983 */ /* 0x000ea80000100a00 */
[----:B0-----:R-:W3:Y:S01]  /*3d7c0*/  LDL.64 R22, [R1+0xc38] ;  /* 0x000c380001167983 */ /* 0x001ee20000100a00 */
[----:B------:R-:W-:-:S04]  /*3d7d0*/  IMAD.WIDE R8, R2, 0x2, R10 ;  /* 0x0000000202087825 */ /* 0x000fc800078e020a */
[----:B------:R-:W-:Y:S01]  /*3d7e0*/  IMAD.WIDE R6, R2, 0x2, R12 ;  /* 0x0000000202067825 */ /* 0x000fe200078e020c */
[----:B------:R-:W0:Y:S08]  /*3d7f0*/  LDC R10, c[0x0][0x268] ;  /* 0x00009a00ff0a7b82 */ /* 0x000e300000000800 */
[----:B------:R-:W1:Y:S08]  /*3d800*/  LDC R12, c[0x0][0x268] ;  /* 0x00009a00ff0c7b82 */ /* 0x000e700000000800 */
[----:B------:R-:W1:Y:S01]  /*3d810*/  LDC R11, c[0x0][0x268] ;  /* 0x00009a00ff0b7b82 */ /* 0x000e620000000800 */
[----:B--2---:R-:W2:Y:S04]  /*3d820*/  LDL.64 R20, [R1+0xc70] ;  /* 0x000c700001147983 */ /* 0x004ea80000100a00 */
[----:B---3--:R-:W3:Y:S04]  /*3d830*/  LDL.64 R22, [R1+0xc68] ;  /* 0x000c680001167983 */ /* 0x008ee80000100a00 */
[----:B------:R0:W-:Y:S04]  /*3d840*/  STL [R1+0xcc], R18 ;  /* 0x0000cc1201007387 */ /* 0x0001e80000100800 */
[----:B0-----:R-:W4:Y:S01]  /*3d850*/  LDG.E.U16 R18, desc[UR10][R8.64] ;  /* 0x0000000a08127981 */ /* 0x001f22000c1e1500 */
[----:B------:R-:W-:-:S02]  /*3d860*/  LEA R26, R3, R28, 0x2 ;  /* 0x0000001c031a7211 */ /* 0x000fc400078e10ff */
[----:B------:R-:W-:Y:S01]  /*3d870*/  LEA R14, R10, R28, 0x3 ;  /* 0x0000001c0a0e7211 */ /* 0x000fe200078e18ff */
[----:B------:R-:W0:Y:S08]  /*3d880*/  LDC R3, c[0x0][0x268] ;  /* 0x00009a00ff037b82 */ /* 0x000e300000000800 */
[----:B------:R-:W0:Y:S01]  /*3d890*/  LDC R10, c[0x0][0x268] ;  /* 0x00009a00ff0a7b82 */ /* 0x000e220000000800 */
[----:B----4-:R-:W-:Y:S04]  /*3d8a0*/  STL [R1+0x2b20], R18 ;  /* 0x002b201201007387 */ /* 0x010fe80000100800 */
[----:B------:R4:W-:Y:S04]  /*3d8b0*/  STL [R1+0xc8], R19 ;  /* 0x0000c81301007387 */ /* 0x0009e80000100800 */
[----:B----4-:R3:W4:Y:S04]  /*3d8c0*/  LDG.E.U16 R19, desc[UR10][R6.64] ;  /* 0x0000000a06137981 */ /* 0x010728000c1e1500 */
[----:B------:R1:W-:Y:S04]  /*3d8d0*/  STL [R1+0xc4], R0 ;  /* 0x0000c40001007387 */ /* 0x0003e80000100800 */
[----:B------:R0:W-:Y:S01]  /*3d8e0*/  STL [R1+0xc48], R26 ;  /* 0x000c481a01007387 */ /* 0x0001e20000100800 */
[----:B------:R-:W-:-:S05]  /*3d8f0*/  IMAD.WIDE R8, R2, 0x2, R26 ;  /* 0x0000000202087825 */ /* 0x000fca00078e021a */
[----:B------:R-:W4:Y:S04]  /*3d900*/  LDG.E.U16 R13, desc[UR10][R8.64] ;  /* 0x0000000a080d7981 */ /* 0x000f28000c1e1500 */
[----:B-1----:R2:W4:Y:S01]  /*3d910*/  LDG.E.U16 R0, desc[UR10][R4.64] ;  /* 0x0000000a04007981 */ /* 0x002522000c1e1500 */
[----:B---3--:R-:W-:Y:S01]  /*3d920*/  IMAD.WIDE R6, R2, 0x2, R22 ;  /* 0x0000000202067825 */ /* 0x008fe200078e0216 */
[----:B------:R-:W-:-:S03]  /*3d930*/  LEA R22, R12, R28, 0x4 ;  /* 0x0000001c0c167211 */ /* 0x000fc600078e20ff */
[C---:B--2---:R-:W-:Y:S01]  /*3d940*/  IMAD.WIDE R4, R2.reuse, 0x2, R20 ;  /* 0x0000000202047825 */ /* 0x044fe200078e0214 */
[----:B------:R-:W-:Y:S01]  /*3d950*/  LEA R20, R11, R28, 0x5 ;  /* 0x0000001c0b147211 */ /* 0x000fe200078e28ff */
[----:B------:R1:W2:Y:S02]  /*3d960*/  LDG.E.U16 R27, desc[UR10][R6.64] ;  /* 0x0000000a061b7981 */ /* 0x0002a4000c1e1500 */
[----:B------:R-:W-:Y:S02]  /*3d970*/  IMAD.MOV.U32 R21, RZ, RZ, R17 ;  /* 0x000000ffff157224 */ /* 0x000fe400078e0011 */
[----:B0-----:R0:W3:Y:S04]  /*3d980*/  LDG.E.U16 R26, desc[UR10][R4.64] ;  /* 0x0000000a041a7981 */ /* 0x0010e8000c1e1500 */
[----:B----4-:R4:W-:Y:S01]  /*3d990*/  STL [R1+0xa4], R19 ;  /* 0x0000a41301007387 */ /* 0x0109e20000100800 */
[C---:B-1----:R-:W-:Y:S01]  /*3d9a0*/  IMAD.WIDE R6, R2.reuse, 0x2, R14 ;  /* 0x0000000202067825 */ /* 0x042fe200078e020e */
[----:B------:R-:W-:Y:S01]  /*3d9b0*/  MOV R23, R25 ;  /* 0x0000001900177202 */ /* 0x000fe20000000f00 */
[----:B------:R-:W1:Y:S08]  /*3d9c0*/  LDC R11, c[0x0][0x268] ;  /* 0x00009a00ff0b7b82 */ /* 0x000e700000000800 */
[----:B------:R-:W1:Y:S01]  /*3d9d0*/  LDC R12, c[0x0][0x268] ;  /* 0x00009a00ff0c7b82 */ /* 0x000e620000000800 */
[----:B----4-:R-:W4:Y:S04]  /*3d9e0*/  LDL.64 R18, [R1+0xc28] ;  /* 0x000c280001127983 */ /* 0x010f280000100a00 */
[----:B------:R2:W-:Y:S04]  /*3d9f0*/  STL [R1+0xc40], R14 ;  /* 0x000c400e01007387 */ /* 0x0005e80000100800 */
[----:B------:R-:W-:Y:S04]  /*3da00*/  STL [R1+0xc38], R22 ;  /* 0x000c381601007387 */ /* 0x000fe80000100800 */
[----:B------:R3:W-:Y:S04]  /*3da10*/  STL [R1+0xc30], R20 ;  /* 0x000c301401007387 */ /* 0x0007e80000100800 */
[----:B------:R-:W3:Y:S01]  /*3da20*/  LDL.64 R16, [R1+0xc20] ;  /* 0x000c200001107983 */ /* 0x000ee20000100a00 */
[----:B0-----:R-:W-:-:S03]  /*3da30*/  IMAD.WIDE R4, R2, 0x2, R20 ;  /* 0x0000000202047825 */ /* 0x001fc600078e0214 */
[----:B------:R-:W3:Y:S04]  /*3da40*/  LDG.E.U16 R6, desc[UR10][R6.64] ;  /* 0x0000000a06067981 */ /* 0x000ee8000c1e1500 */
[----:B--2---:R-:W2:Y:S01]  /*3da50*/  LDL.64 R14, [R1+0xc18] ;  /* 0x000c1800010e7983 */ /* 0x004ea20000100a00 */
[----:B------:R-:W-:-:S05]  /*3da60*/  IMAD.WIDE R8, R2, 0x2, R22 ;  /* 0x0000000202087825 */ /* 0x000fca00078e0216 */
[----:B------:R-:W2:Y:S04]  /*3da70*/  LDG.E.U16 R7, desc[UR10][R8.64] ;  /* 0x0000000a08077981 */ /* 0x000ea8000c1e1500 */
[----:B----4-:R-:W4:Y:S04]  /*3da80*/  LDL.64 R18, [R1+0xc28] ;  /* 0x000c280001127983 */ /* 0x010f280000100a00 */
[----:B---3--:R-:W1:Y:S04]  /*3da90*/  LDL.64 R16, [R1+0xc20] ;  /* 0x000c200001107983 */ /* 0x008e680000100a00 */
[----:B--2---:R-:W2:Y:S04]  /*3daa0*/  LDL.64 R14, [R1+0xc18] ;  /* 0x000c1800010e7983 */ /* 0x004ea80000100a00 */
[----:B------:R0:W-:Y:S04]  /*3dab0*/  STL [R1+0xb8], R0 ;  /* 0x0000b80001007387 */ /* 0x0001e80000100800 */
[----:B------:R-:W-:Y:S04]  /*3dac0*/  STL [R1+0xb0], R27 ;  /* 0x0000b01b01007387 */ /* 0x000fe80000100800 */
[----:B------:R3:W-:Y:S04]  /*3dad0*/  STL [R1+0xb4], R26 ;  /* 0x0000b41a01007387 */ /* 0x0007e80000100800 */
[----:B------:R-:W2:Y:S04]  /*3dae0*/  LDL.64 R24, [R1+0xc10] ;  /* 0x000c100001187983 */ /* 0x000ea80000100a00 */
[----:B------:R-:W2:Y:S04]  /*3daf0*/  LDL.64 R20, [R1+0xc00] ;  /* 0x000c000001147983 */ /* 0x000ea80000100a00 */
[----:B------:R-:W2:Y:S04]  /*3db00*/  LDL.64 R22, [R1+0xc08] ;  /* 0x000c080001167983 */ /* 0x000ea80000100a00 */
[----:B0-----:R0:W2:Y:S04]  /*3db10*/  LDG.E.U16 R0, desc[UR10][R4.64] ;  /* 0x0000000a04007981 */ /* 0x0010a8000c1e1500 */
[----:B---3--:R-:W3:Y:S01]  /*3db20*/  LDL.64 R26, [R1+0xc08] ;  /* 0x000c0800011a7983 */ /* 0x008ee20000100a00 */
[----:B----4-:R-:W-:-:S02]  /*3db30*/  LEA R18, R3, R28, 0x6 ;  /* 0x0000001c03127211 */ /* 0x010fc400078e30ff */
[----:B------:R-:W4:Y:S01]  /*3db40*/  LDC R3, c[0x0][0x268] ;  /* 0x00009a00ff037b82 */ /* 0x000f220000000800 */
[--C-:B-1----:R-:W-:Y:S02]  /*3db50*/  IMAD R16, R11, 0x39a, R28.reuse ;  /* 0x0000039a0b107824 */ /* 0x102fe400078e021c */
[----:B--2---:R-:W-:Y:S01]  /*3db60*/  IMAD R14, R10, 0x39c, R28 ;  /* 0x0000039c0a0e7824 */ /* 0x004fe200078e021c */
[----:B------:R-:W2:Y:S04]  /*3db70*/  LDL.64 R24, [R1+0xc10] ;  /* 0x000c100001187983 */ /* 0x000ea80000100a00 */
[----:B------:R1:W-:Y:S04]  /*3db80*/  STL [R1+0xa8], R13 ;  /* 0x0000a80d01007387 */ /* 0x0003e80000100800 */
[----:B------:R-:W-:Y:S04]  /*3db90*/  STL [R1+0xc28], R18 ;  /* 0x000c281201007387 */ /* 0x000fe80000100800 */
[----:B------:R-:W-:Y:S04]  /*3dba0*/  STL [R1+0xc20], R16 ;  /* 0x000c201001007387 */ /* 0x000fe80000100800 */
[----:B------:R-:W4:Y:S04]  /*3dbb0*/  LDL.64 R20, [R1+0xc00] ;  /* 0x000c000001147983 */ /* 0x000f280000100a00 */
[----:B------:R-:W-:Y:S04]  /*3dbc0*/  STL [R1+0xc18], R14 ;  /* 0x000c180e01007387 */ /* 0x000fe80000100800 */
[----:B------:R-:W-:Y:S04]  /*3dbd0*/  STL [R1+0x90], R7 ;  /* 0x0000900701007387 */ /* 0x000fe80000100800 */
[----:B------:R0:W-:Y:S01]  /*3dbe0*/  STL [R1+0xac], R6 ;  /* 0x0000ac0601007387 */ /* 0x0001e20000100800 */
[----:B------:R-:W-:Y:S01]  /*3dbf0*/  IMAD.WIDE R8, R2, 0x2, R18 ;  /* 0x0000000202087825 */ /* 0x000fe200078e0212 */
[----:B---3--:R-:W-:-:S03]  /*3dc00*/  MOV R23, R27 ;  /* 0x0000001b00177202 */ /* 0x008fc60000000f00 */
[----:B------:R-:W-:Y:S01]  /*3dc10*/  IMAD R22, R12, 0x3a0, R28 ;  /* 0x000003a00c167824 */ /* 0x000fe200078e021c */
[----:B-1----:R-:W2:Y:S01]  /*3dc20*/  LDC R13, c[0x0][0x268] ;  /* 0x00009a00ff0d7b82 */ /* 0x002ea20000000800 */
[C---:B0-----:R-:W-:Y:S01]  /*3dc30*/  IMAD.WIDE R4, R2.reuse, 0x2, R16 ;  /* 0x0000000202047825 */ /* 0x041fe200078e0210 */
[----:B------:R0:W3:Y:S06]  /*3dc40*/  LDG.E.U16 R11, desc[UR10][R8.64] ;  /* 0x0000000a080b7981 */ /* 0x0000ec000c1e1500 */
[----:B------:R-:W1:Y:S08]  /*3dc50*/  LDC R12, c[0x0][0x268] ;  /* 0x00009a00ff0c7b82 */ /* 0x000e700000000800 */
[----:B------:R-:W1:Y:S01]  /*3dc60*/  LDC R10, c[0x0][0x268] ;  /* 0x00009a00ff0a7b82 */ /* 0x000e620000000800 */
[----:B------:R-:W-:-:S02]  /*3dc70*/  IMAD.WIDE R6, R2, 0x2, R14 ;  /* 0x0000000202067825 */ /* 0x000fc400078e020e */
[----:B------:R-:W3:Y:S04]  /*3dc80*/  LDL.64 R14, [R1+0xbf0] ;  /* 0x000bf000010e7983 */ /* 0x000ee80000100a00 */
[----:B------:R0:W-:Y:S04]  /*3dc90*/  STL [R1+0x8c], R0 ;  /* 0x00008c0001007387 */ /* 0x0001e80000100800 */
[----:B------:R-:W3:Y:S04]  /*3dca0*/  LDL.64 R18, [R1+0xbf8] ;  /* 0x000bf80001127983 */ /* 0x000ee80000100a00 */
[----:B------:R-:W3:Y:S01]  /*3dcb0*/  LDL.64 R16, [R1+0xbf8] ;  /* 0x000bf80001107983 */ /* 0x000ee20000100a00 */
[----:B0-----:R-:W-:-:S03]  /*3dcc0*/  IMAD.WIDE R8, R2, 0x2, R22 ;  /* 0x0000000202087825 */ /* 0x001fc600078e0216 */
[----:B------:R0:W3:Y:S01]  /*3dcd0*/  LDG.E.U16 R0, desc[UR10][R4.64] ;  /* 0x0000000a04007981 */ /* 0x0000e2000c1e1500 */
[--C-:B--2---:R-:W-:Y:S02]  /*3dce0*/  IMAD R24, R13, 0x39e, R28.reuse ;  /* 0x0000039e0d187824 */ /* 0x104fe400078e021c */
[----:B----4-:R-:W-:Y:S02]  /*3dcf0*/  IMAD R20, R3, 0x3a2, R28 ;  /* 0x000003a203147824 */ /* 0x010fe400078e021c */
[----:B------:R-:W2:Y:S01]  /*3dd00*/  LDC R3, c[0x0][0x268] ;  /* 0x00009a00ff037b82 */ /* 0x000ea20000000800 */
[----:B---3--:R-:W1:Y:S04]  /*3dd10*/  LDL.64 R14, [R1+0xbf0] ;  /* 0x000bf000010e7983 */ /* 0x008e680000100a00 */
[----:B------:R-:W-:Y:S04]  /*3dd20*/  STL [R1+0xc10], R24 ;  /* 0x000c101801007387 */ /* 0x000fe80000100800 */
[----:B------:R-:W-:Y:S04]  /*3dd30*/  STL [R1+0xc08], R22 ;  /* 0x000c081601007387 */ /* 0x000fe80000100800 */
[----:B------:R-:W-:Y:S04]  /*3dd40*/  STL [R1+0xc00], R20 ;  /* 0x000c001401007387 */ /* 0x000fe80000100800 */
[----:B------:R3:W-:Y:S04]  /*3dd50*/  STL [R1+0x80], R11 ;  /* 0x0000800b01007387 */ /* 0x0007e80000100800 */
[----:B------:R4:W2:Y:S04]  /*3dd60*/  LDG.E.U16 R16, desc[UR10][R6.64] ;  /* 0x0000000a06107981 */ /* 0x0008a8000c1e1500 */
[----:B---3--:R3:W2:Y:S01]  /*3dd70*/  LDG.E.U16 R11, desc[UR10][R8.64] ;  /* 0x0000000a080b7981 */ /* 0x0086a2000c1e1500 */
[----:B0-----:R-:W-:-:S04]  /*3dd80*/  IMAD.WIDE R4, R2, 0x2, R20 ;  /* 0x0000000202047825 */ /* 0x001fc800078e0214 */
[----:B-1----:R-:W-:Y:S01]  /*3dd90*/  IMAD R14, R10, 0x3a6, R28 ;  /* 0x000003a60a0e7824 */ /* 0x002fe200078e021c */
[----:B------:R-:W-:Y:S01]  /*3dda0*/  MOV R17, R19 ;  /* 0x0000001300117202 */ /* 0x000fe20000000f00 */
[----:B----4-:R-:W-:Y:S01]  /*3ddb0*/  IMAD.WIDE R6, R2, 0x2, R24 ;  /* 0x0000000202067825 */ /* 0x010fe200078e0218 */
[----:B---3--:R-:W0:Y:S08]  /*3ddc0*/  LDC R9, c[0x0][0x268] ;  /* 0x00009a00ff097b82 */ /* 0x008e300000000800 */
[----:B------:R-:W1:Y:S01]  /*3ddd0*/  LDC R8, c[0x0][0x268] ;  /* 0x00009a00ff087b82 */ /* 0x000e620000000800 */
[----:B------:R3:W4:Y:S04]  /*3dde0*/  LDG.E.U16 R13, desc[UR10][R6.64] ;  /* 0x0000000a060d7981 */ /* 0x000728000c1e1500 */
[----:B--2---:R-:W-:Y:S04]  /*3ddf0*/  STL [R1+0x2b24], R11 ;  /* 0x002b240b01007387 */ /* 0x004fe80000100800 */
[----:B------:R2:W-:Y:S04]  /*3de00*/  STL [R1+0x9c], R0 ;  /* 0x00009c0001007387 */ /* 0x0005e80000100800 */
[----:B------:R-:W4:Y:S04]  /*3de10*/  LDL.64 R26, [R1+0xbd8] ;  /* 0x000bd800011a7983 */ /* 0x000f280000100a00 */
[----:B------:R3:W-:Y:S04]  /*3de20*/  STL [R1+0x98], R16 ;  /* 0x0000981001007387 */ /* 0x0007e80000100800 */
[----:B--2---:R2:W2:Y:S01]  /*3de30*/  LDG.E.U16 R0, desc[UR10][R4.64] ;  /* 0x0000000a04007981 */ /* 0x0044a2000c1e1500 */
[----:B---3--:R-:W-:-:S02]  /*3de40*/  IMAD R16, R12, 0x3a4, R28 ;  /* 0x000003a40c107824 */ /* 0x008fc400078e021c */
[C---:B------:R-:W-:Y:S01]  /*3de50*/  IMAD.WIDE R6, R2.reuse, 0x2, R14 ;  /* 0x0000000202067825 */ /* 0x040fe200078e020e */
[----:B------:R-:W3:Y:S02]  /*3de60*/  LDC R12, c[0x0][0x268] ;  /* 0x00009a00ff0c7b82 */ /* 0x000ee40000000800 */
[----:B------:R0:W-:Y:S04]  /*3de70*/  STL [R1+0xbf8], R16 ;  /* 0x000bf81001007387 */ /* 0x0001e80000100800 */
[----:B----4-:R-:W4:Y:S04]  /*3de80*/  LDL.64 R26, [R1+0xbe0] ;  /* 0x000be000011a7983 */ /* 0x010f280000100a00 */
[----:B------:R1:W-:Y:S04]  /*3de90*/  STL [R1+0xbf0], R14 ;  /* 0x000bf00e01007387 */ /* 0x0003e80000100800 */
[----:B------:R-:W3:Y:S04]  /*3dea0*/  LDL.64 R20, [R1+0xbd0] ;  /* 0x000bd00001147983 */ /* 0x000ee80000100a00 */
[----:B------:R-:W4:Y:S01]  /*3deb0*/  LDL.64 R18, [R1+0xbc8] ;  /* 0x000bc80001127983 */ /* 0x000f220000100a00 */
[----:B--2---:R-:W-:-:S03]  /*3dec0*/  IMAD.WIDE R4, R2, 0x2, R16 ;  /* 0x0000000202047825 */ /* 0x004fc600078e0210 */
[----:B------:R-:W2:Y:S04]  /*3ded0*/  LDL.64 R10, [R1+0xbd8] ;  /* 0x000bd800010a7983 */ /* 0x000ea80000100a00 */
[----:B------:R-:W2:Y:S04]  /*3dee0*/  LDL.64 R24, [R1+0xbd0] ;  /* 0x000bd00001187983 */ /* 0x000ea80000100a00 */
[----:B------:R-:W2:Y:S04]  /*3def0*/  LDL.64 R22, [R1+0xbc8] ;  /* 0x000bc80001167983 */ /* 0x000ea80000100a00 */
[----:B------:R-:W2:Y:S04]  /*3df00*/  LDG.E.U16 R5, desc[UR10][R4.64] ;  /* 0x0000000a04057981 */ /* 0x000ea8000c1e1500 */
[----:B---3--:R-:W3:Y:S04]  /*3df10*/  LDL.64 R20, [R1+0xbe0] ;  /* 0x000be00001147983 */ /* 0x008ee80000100a00 */
[----:B----4-:R-:W4:Y:S01]  /*3df20*/  LDL.64 R18, [R1+0xbe8] ;  /* 0x000be80001127983 */ /* 0x010f220000100a00 */
[--C-:B------:R-:W-:Y:S01]  /*3df30*/  IMAD R26, R3, 0x3ac, R28.reuse ;  /* 0x000003ac031a7824 */ /* 0x100fe200078e021c */
[----:B--2---:R-:W2:Y:S08]  /*3df40*/  LDC R10, c[0x0][0x268] ;  /* 0x00009a00ff0a7b82 */ /* 0x004eb00000000800 */
[----:B------:R-:W2:Y:S01]  /*3df50*/  LDC R3, c[0x0][0x268] ;  /* 0x00009a00ff037b82 */ /* 0x000ea20000000800 */
[----:B---3--:R-:W3:Y:S04]  /*3df60*/  LDL.64 R20, [R1+0xbe8] ;  /* 0x000be80001147983 */ /* 0x008ee80000100a00 */
[----:B------:R2:W-:Y:S04]  /*3df70*/  STL [R1+0x94], R13 ;  /* 0x0000940d01007387 */ /* 0x0005e80000100800 */
[----:B0-----:R-:W3:Y:S04]  /*3df80*/  LDL.64 R16, [R1+0xbc0] ;  /* 0x000bc00001107983 */ /* 0x001ee80000100a00 */
[----:B------:R0:W-:Y:S01]  /*3df90*/  STL [R1+0x70], R0 ;  /* 0x0000700001007387 */ /* 0x0001e20000100800 */
[----:B----4-:R-:W-:-:S03]  /*3dfa0*/  IMAD R18, R9, 0x3a8, R28 ;  /* 0x000003a809127824 */ /* 0x010fc600078e021c */
[----:B-1----:R-:W4:Y:S01]  /*3dfb0*/  LDL.64 R14, [R1+0xbc0] ;  /* 0x000bc000010e7983 */ /* 0x002f220000100a00 */
[----:B--2---:R-:W1:Y:S03]  /*3dfc0*/  LDC R13, c[0x0][0x268] ;  /* 0x00009a00ff0d7b82 */ /* 0x004e660000000800 */
[----:B0-----:R0:W2:Y:S04]  /*3dfd0*/  LDG.E.U16 R0, desc[UR10][R6.64] ;  /* 0x0000000a06007981 */ /* 0x0010a8000c1e1500 */
[----:B------:R-:W-:Y:S01]  /*3dfe0*/  STL [R1+0xbe8], R18 ;  /* 0x000be81201007387 */ /* 0x000fe20000100800 */
[----:B---3--:R-:W-:Y:S01]  /*3dff0*/  IMAD.MOV.U32 R19, RZ, RZ, R21 ;  /* 0x000000ffff137224 */ /* 0x008fe200078e0015 */
[----:B------:R-:W-:Y:S01]  /*3e000*/  MOV R21, R27 ;  /* 0x0000001b00157202 */ /* 0x000fe20000000f00 */
[----:B------:R-:W-:Y:S01]  /*3e010*/  IMAD R20, R8, 0x3aa, R28 ;  /* 0x000003aa08147824 */ /* 0x000fe200078e021c */
[----:B------:R-:W-:-:S03]  /*3e020*/  MOV R27, R11 ;  /* 0x0000000b001b7202 */ /* 0x000fc60000000f00 */
[----:B0-----:R-:W-:Y:S01]  /*3e030*/  IMAD.WIDE R6, R2, 0x2, R20 ;  /* 0x0000000202067825 */ /* 0x001fe200078e0214 */
[----:B------:R1:W-:Y:S01]  /*3e040*/  STL [R1+0xbe0], R20 ;  /* 0x000be01401007387 */ /* 0x0003e20000100800 */
[----:B------:R-:W-:-:S03]  /*3e050*/  MOV R21, R25 ;  /* 0x0000001900157202 */ /* 0x000fc60000000f00 */
[----:B------:R0:W-:Y:S04]  /*3e060*/  STL [R1+0x88], R5 ;  /* 0x0000880501007387 */ /* 0x0001e80000100800 */
[----:B------:R3:W-:Y:S01]  /*3e070*/  STL [R1+0xbd8], R26 ;  /* 0x000bd81a01007387 */ /* 0x0007e20000100800 */
[----:B------:R-:W-:-:S04]  /*3e080*/  IMAD.WIDE R8, R2, 0x2, R26 ;  /* 0x0000000202087825 */ /* 0x000fc800078e021a */
[----:B-1----:R-:W-:Y:S02]  /*3e090*/  IMAD R20, R13, 0x3ae, R28 ;  /* 0x000003ae0d147824 */ /* 0x002fe400078e021c */
[----:B0-----:R-:W-:Y:S01]  /*3e0a0*/  IMAD.WIDE R4, R2, 0x2, R18 ;  /* 0x0000000202047825 */ /* 0x001fe200078e0212 */
[----:B---3--:R0:W3:Y:S01]  /*3e0b0*/  LDG.E.U16 R26, desc[UR10][R6.64] ;  /* 0x0000000a061a7981 */ /* 0x0080e2000c1e1500 */
[----:B------:R-:W-:Y:S02]  /*3e0c0*/  MOV R19, R23 ;  /* 0x0000001700137202 */ /* 0x000fe40000000f00 */
[--C-:B------:R-:W-:Y:S01]  /*3e0d0*/  IMAD R18, R12, 0x3b0, R28.reuse ;  /* 0x000003b00c127824 */ /* 0x100fe200078e021c */
[----:B--2---:R1:W-:Y:S04]  /*3e0e0*/  STL [R1+0x84], R0 ;  /* 0x0000840001007387 */ /* 0x0043e80000100800 */
[----:B------:R-:W-:Y:S01]  /*3e0f0*/  STL [R1+0xbd0], R20 ;  /* 0x000bd01401007387 */ /* 0x000fe20000100800 */
[----:B----4-:R-:W-:-:S03]  /*3e100*/  IMAD R14, R10, 0x3b2, R28 ;  /* 0x000003b20a0e7824 */ /* 0x010fc600078e021c */
[----:B------:R2:W4:Y:S01]  /*3e110*/  LDG.E.U16 R27, desc[UR10][R8.64] ;  /* 0x0000000a081b7981 */ /* 0x000522000c1e1500 */
[----:B------:R-:W-:Y:S01]  /*3e120*/  IMAD.MOV.U32 R15, RZ, RZ, R17 ;  /* 0x000000ffff0f7224 */ /* 0x000fe200078e0011 */
[----:B------:R-:W3:Y:S01]  /*3e130*/  LDC R13, c[0x0][0x268] ;  /* 0x00009a00ff0d7b82 */ /* 0x000ee20000000800 */
[C---:B0-----:R-:W-:Y:S01]  /*3e140*/  IMAD.WIDE R6, R2.reuse, 0x2, R20 ;  /* 0x0000000202067825 */ /* 0x041fe200078e0214 */
[----:B------:R-:W-:Y:S04]  /*3e150*/  STL [R1+0xbc8], R18 ;  /* 0x000bc81201007387 */ /* 0x000fe80000100800 */
[----:B-1----:R0:W3:Y:S02]  /*3e160*/  LDG.E.U16 R0, desc[UR10][R4.64] ;  /* 0x0000000a04007981 */ /* 0x0020e4000c1e1500 */
[----:B------:R-:W1:Y:S08]  /*3e170*/  LDC R12, c[0x0][0x268] ;  /* 0x00009a00ff0c7b82 */ /* 0x000e700000000800 */
[----:B--2---:R-:W2:Y:S08]  /*3e180*/  LDC R9, c[0x0][0x268] ;  /* 0x00009a00ff097b82 */ /* 0x004eb00000000800 */
[----:B------:R-:W1:Y:S01]  /*3e190*/  LDC R8, c[0x0][0x268] ;  /* 0x00009a00ff087b82 */ /* 0x000e620000000800 */
[----:B0-----:R-:W-:-:S02]  /*3e1a0*/  IMAD.WIDE R4, R2, 0x2, R18 ;  /* 0x0000000202047825 */ /* 0x001fc400078e0212 */
[----:B------:R1:W2:Y:S04]  /*3e1b0*/  LDG.E.U16 R19, desc[UR10][R6.64] ;  /* 0x0000000a06137981 */ /* 0x0002a8000c1e1500 */
[----:B------:R-:W4:Y:S04]  /*3e1c0*/  LDG.E.U16 R10, desc[UR10][R4.64] ;  /* 0x0000000a040a7981 */ /* 0x000f28000c1e1500 */
[----:B------:R-:W3:Y:S04]  /*3e1d0*/  LDL.64 R6, [R1+0xb48] ;  /* 0x000b480001067983 */ /* 0x000ee80000100a00 */
[----:B---3--:R-:W1:Y:S04]  /*3e1e0*/  LDL.64 R6, [R1+0xb48] ;  /* 0x000b480001067983 */ /* 0x008e680000100a00 */
[----:B------:R-:W-:Y:S04]  /*3e1f0*/  STL [R1+0xbc0], R14 ;  /* 0x000bc00e01007387 */ /* 0x000fe80000100800 */
[----:B------:R-:W3:Y:S04]  /*3e200*/  LDL.64 R22, [R1+0xb08] ;  /* 0x000b080001167983 */ /* 0x000ee80000100a00 */
[----:B---3--:R-:W3:Y:S04]  /*3e210*/  LDL.64 R22, [R1+0xb08] ;  /* 0x000b080001167983 */ /* 0x008ee80000100a00 */
[----:B----4-:R0:W-:Y:S04]  /*3e220*/  STL [R1+0x2b28], R10 ;  /* 0x002b280a01007387 */ /* 0x0101e80000100800 */
[----:B0-----:R-:W4:Y:S04]  /*3e230*/  LDL.64 R10, [R1+0xb88] ;  /* 0x000b8800010a7983 */ /* 0x001f280000100a00 */
[----:B----4-:R-:W2:Y:S04]  /*3e240*/  LDL.64 R10, [R1+0xb88] ;  /* 0x000b8800010a7983 */ /* 0x010ea80000100a00 */
[----:B------:R0:W-:Y:S04]  /*3e250*/  STL [R1+0x7c], R0 ;  /* 0x00007c0001007387 */ /* 0x0001e80000100800 */
[----:B------:R-:W-:Y:S04]  /*3e260*/  STL [R1+0x74], R27 ;  /* 0x0000741b01007387 */ /* 0x000fe80000100800 */
[----:B------:R4:W-:Y:S04]  /*3e270*/  STL [R1+0x78], R26 ;  /* 0x0000781a01007387 */ /* 0x0009e80000100800 */
[----:B------:R-:W2:Y:S01]  /*3e280*/  LDL.64 R24, [R1+0xbb8] ;  /* 0x000bb80001187983 */ /* 0x000ea20000100a00 */
[----:B-1----:R-:W-:-:S02]  /*3e290*/  IMAD R6, R8, 0x3d0, R28 ;  /* 0x000003d008067824 */ /* 0x002fc400078e021c */
[----:B------:R-:W-:Y:S01]  /*3e2a0*/  IMAD.WIDE R4, R2, 0x2, R14 ;  /* 0x0000000202047825 */ /* 0x000fe200078e020e */
[----:B------:R-:W2:Y:S04]  /*3e2b0*/  LDL.64 R16, [R1+0xac8] ;  /* 0x000ac80001107983 */ /* 0x000ea80000100a00 */
[----:B------:R-:W2:Y:S01]  /*3e2c0*/  LDL.64 R20, [R1+0xac8] ;  /* 0x000ac80001147983 */ /* 0x000ea20000100a00 */
[----:B---3--:R-:W-:-:S03]  /*3e2d0*/  IMAD R22, R3, 0x3e0, R28 ;  /* 0x000003e003167824 */ /* 0x008fc600078e021c */
[----:B0-----:R0:W3:Y:S04]  /*3e2e0*/  LDG.E.U16 R0, desc[UR10][R4.64] ;  /* 0x0000000a04007981 */ /* 0x0010e8000c1e1500 */
[----:B----4-:R-:W4:Y:S01]  /*3e2f0*/  LDL.64 R26, [R1+0xbb0] ;  /* 0x000bb000011a7983 */ /* 0x010f220000100a00 */
[----:B------:R-:W1:Y:S08]  /*3e300*/  LDC R14, c[0x0][0x268] ;  /* 0x00009a00ff0e7b82 */ /* 0x000e700000000800 */
[----:B------:R-:W3:Y:S01]  /*3e310*/  LDC R3, c[0x0][0x268] ;  /* 0x00009a00ff037b82 */ /* 0x000ee20000000800 */
[----:B0-----:R-:W-:-:S04]  /*3e320*/  IMAD.WIDE R4, R2, 0x2, R22 ;  /* 0x0000000202047825 */ /* 0x001fc800078e0216 */
[----:B--2---:R-:W-:Y:S01]  /*3e330*/  IMAD R10, R9, 0x3c0, R28 ;  /* 0x000003c0090a7824 */ /* 0x004fe200078e021c */
[----:B------:R-:W1:Y:S04]  /*3e340*/  LDL.64 R24, [R1+0xbb8] ;  /* 0x000bb80001187983 */ /* 0x000e680000100a00 */
[----:B------:R0:W-:Y:S01]  /*3e350*/  STL [R1+0x6c], R19 ;  /* 0x00006c1301007387 */ /* 0x0001e20000100800 */
[----:B------:R-:W-:Y:S01]  /*3e360*/  IMAD.WIDE R8, R2, 0x2, R10 ;  /* 0x0000000202087825 */ /* 0x000fe200078e020a */
[----:B------:R-:W2:Y:S05]  /*3e370*/  LDC R16, c[0x0][0x268] ;  /* 0x00009a00ff107b82 */ /* 0x000eaa0000000800 */
[----:B------:R-:W3:Y:S04]  /*3e380*/  LDG.E.U16 R9, desc[UR10][R8.64] ;  /* 0x0000000a08097981 */ /* 0x000ee8000c1e1500 */
[----:B0-----:R-:W4:Y:S04]  /*3e390*/  LDL.64 R18, [R1+0xbb0] ;  /* 0x000bb00001127983 */ /* 0x001f280000100a00 */
[----:B------:R0:W-:Y:S04]  /*3e3a0*/  STL [R1+0xb88], R10 ;  /* 0x000b880a01007387 */ /* 0x0001e80000100800 */
[----:B------:R0:W-:Y:S04]  /*3e3b0*/  STL [R1+0xb48], R6 ;  /* 0x000b480601007387 */ /* 0x0001e80000100800 */
[----:B------:R0:W-:Y:S01]  /*3e3c0*/  STL [R1+0xb08], R22 ;  /* 0x000b081601007387 */ /* 0x0001e20000100800 */
[----:B------:R-:W-:Y:S01]  /*3e3d0*/  MOV R21, R17 ;  /* 0x0000001100157202 */ /* 0x000fe20000000f00 */
[----:B------:R-:W-:Y:S01]  /*3e3e0*/  IMAD R20, R12, 0x3f0, R28 ;  /* 0x000003f00c147824 */ /* 0x000fe200078e021c */
[----:B------:R-:W2:Y:S01]  /*3e3f0*/  LDC R17, c[0x0][0x268] ;  /* 0x00009a00ff117b82 */ /* 0x000ea20000000800 */
[----:B0-----:R-:W2:Y:S01]  /*3e400*/  LDL.64 R10, [R1+0xba0] ;  /* 0x000ba000010a7983 */ /* 0x001ea20000100a00 */
[----:B------:R-:W-:-:S03]  /*3e410*/  IMAD.WIDE R6, R2, 0x2, R6 ;  /* 0x0000000202067825 */ /* 0x000fc600078e0206 */
[----:B------:R-:W3:Y:S04]  /*3e420*/  LDL.64 R22, [R1+0xba8] ;  /* 0x000ba80001167983 */ /* 0x000ee80000100a00 */
[----:B------:R-:W2:Y:S04]  /*3e430*/  LDG.E.U16 R8, desc[UR10][R6.64] ;  /* 0x0000000a06087981 */ /* 0x000ea8000c1e1500 */
[----:B------:R0:W2:Y:S01]  /*3e440*/  LDG.E.U16 R7, desc[UR10][R4.64] ;  /* 0x0000000a04077981 */ /* 0x0000a2000c1e1500 */
[----:B-1----:R-:W-:Y:S02]  /*3e450*/  IMAD R24, R14, 0x3b4, R28 ;  /* 0x000003b40e187824 */ /* 0x002fe400078e021c */
[----:B------:R-:W-:-:S04]  /*3e460*/  IMAD.WIDE R14, R2, 0x2, R20 ;  /* 0x00000002020e7825 */ /* 0x000fc800078e0214 */
[----:B----4-:R-:W-:Y:S01]  /*3e470*/  IMAD R18, R13, 0x3b6, R28 ;  /* 0x000003b60d127824 */ /* 0x010fe200078e021c */
[----:B------:R-:W4:Y:S04]  /*3e480*/  LDG.E.U16 R6, desc[UR10][R14.64] ;  /* 0x0000000a0e067981 */ /* 0x000f28000c1e1500 */
[----:B---3--:R-:W3:Y:S04]  /*3e490*/  LDL.64 R22, [R1+0xba8] ;  /* 0x000ba80001167983 */ /* 0x008ee80000100a00 */
[----:B------:R-:W-:Y:S01]  /*3e4a0*/  STL [R1+0x2b2c], R9 ;  /* 0x002b2c0901007387 */ /* 0x000fe20000100800 */
[----:B------:R-:W-:Y:S01]  /*3e4b0*/  MOV R19, R27 ;  /* 0x0000001b00137202 */ /* 0x000fe20000000f00 */
[----:B0-----:R-:W-:-:S02]  /*3e4c0*/  IMAD.WIDE R4, R2, 0x2, R24 ;  /* 0x0000000202047825 */ /* 0x001fc400078e0218 */
[----:B--2---:R0:W-:Y:S01]  /*3e4d0*/  STL [R1+0x2b30], R8 ;  /* 0x002b300801007387 */ /* 0x0041e20000100800 */
[----:B------:R-:W1:Y:S03]  /*3e4e0*/  LDC R21, c[0x0][0x268] ;  /* 0x00009a00ff157b82 */ /* 0x000e660000000800 */
[----:B------:R-:W-:Y:S04]  /*3e4f0*/  STL [R1+0x2b34], R7 ;  /* 0x002b340701007387 */ /* 0x000fe80000100800 */
[----:B------:R-:W-:Y:S04]  /*3e500*/  STL [R1+0x64], R0 ;  /* 0x0000640001007387 */ /* 0x000fe80000100800 */
[----:B------:R-:W-:Y:S04]  /*3e510*/  STL [R1+0xbb8], R24 ;  /* 0x000bb81801007387 */ /* 0x000fe80000100800 */
[----:B------:R-:W-:Y:S04]  /*3e520*/  STL [R1+0xbb0], R18 ;  /* 0x000bb01201007387 */ /* 0x000fe80000100800 */
[----:B------:R2:W-:Y:S04]  /*3e530*/  STL [R1+0xac8], R20 ;  /* 0x000ac81401007387 */ /* 0x0005e80000100800 */
[----:B0-----:R-:W4:Y:S04]  /*3e540*/  LDL.64 R8, [R1+0xb98] ;  /* 0x000b980001087983 */ /* 0x001f280000100a00 */
[----:B------:R-:W3:Y:S01]  /*3e550*/  LDL.64 R10, [R1+0xba0] ;  /* 0x000ba000010a7983 */ /* 0x000ee20000100a00 */
[----:B------:R-:W-:-:S02]  /*3e560*/  IMAD.WIDE R12, R2, 0x2, R18 ;  /* 0x00000002020c7825 */ /* 0x000fc400078e0212 */
[----:B------:R-:W0:Y:S08]  /*3e570*/  LDC R19, c[0x0][0x268] ;  /* 0x00009a00ff137b82 */ /* 0x000e300000000800 */
[----:B--2---:R-:W2:Y:S01]  /*3e580*/  LDC R20, c[0x0][0x268] ;  /* 0x00009a00ff147b82 */ /* 0x004ea20000000800 */
[----:B------:R1:W2:Y:S04]  /*3e590*/  LDG.E.U16 R7, desc[UR10][R12.64] ;  /* 0x0000000a0c077981 */ /* 0x0002a8000c1e1500 */
[----:B----4-:R-:W4:Y:S04]  /*3e5a0*/  LDL.64 R8, [R1+0xb98] ;  /* 0x000b980001087983 */ /* 0x010f280000100a00 */
[----:B------:R0:W-:Y:S04]  /*3e5b0*/  STL [R1+0x2b38], R6 ;  /* 0x002b380601007387 */ /* 0x0001e80000100800 */
[----:B------:R-:W2:Y:S04]  /*3e5c0*/  LDL.64 R26, [R1+0xb80] ;  /* 0x000b8000011a7983 */ /* 0x000ea80000100a00 */
[----:B------:R-:W2:Y:S01]  /*3e5d0*/  LDL.64 R24, [R1+0xb78] ;  /* 0x000b780001187983 */ /* 0x000ea20000100a00 */
[----:B---3--:R-:W-:-:S02]  /*3e5e0*/  IMAD R22, R17, 0x3b8, R28 ;  /* 0x000003b811167824 */ /* 0x008fc400078e021c */
[----:B------:R-:W-:Y:S02]  /*3e5f0*/  IMAD R10, R16, 0x3ba, R28 ;  /* 0x000003ba100a7824 */ /* 0x000fe400078e021c */
[----:B------:R-:W3:Y:S02]  /*3e600*/  LDL.64 R16, [R1+0xb90] ;  /* 0x000b900001107983 */ /* 0x000ee40000100a00 */
[----:B-1----:R-:W-:Y:S02]  /*3e610*/  IMAD.WIDE R12, R2, 0x2, R10 ;  /* 0x00000002020c7825 */ /* 0x002fe400078e020a */
[----:B0-----:R0:W3:Y:S04]  /*3e620*/  LDG.E.U16 R6, desc[UR10][R4.64] ;  /* 0x0000000a04067981 */ /* 0x0010e8000c1e1500 */
[----:B------:R-:W3:Y:S01]  /*3e630*/  LDG.E.U16 R0, desc[UR10][R12.64] ;  /* 0x0000000a0c007981 */ /* 0x000ee2000c1e1500 */
[----:B----4-:R-:W-:-:S03]  /*3e640*/  IMAD R8, R3, 0x3bc, R28 ;  /* 0x000003bc03087824 */ /* 0x010fc600078e021c */
[----:B--2---:R-:W2:Y:S04]  /*3e650*/  LDL.64 R26, [R1+0xb80] ;  /* 0x000b8000011a7983 */ /* 0x004ea80000100a00 */
[----:B------:R-:W-:Y:S04]  /*3e660*/  STL [R1+0xba8], R22 ;  /* 0x000ba81601007387 */ /* 0x000fe80000100800 */
[----:B------:R1:W-:Y:S04]  /*3e670*/  STL [R1+0xba0], R10 ;  /* 0x000ba00a01007387 */ /* 0x0003e80000100800 */
[----:B------:R-:W4:Y:S04]  /*3e680*/  LDL.64 R24, [R1+0xb78] ;  /* 0x000b780001187983 */ /* 0x000f280000100a00 */
[----:B------:R2:W-:Y:S01]  /*3e690*/  STL [R1+0xb98], R8 ;  /* 0x000b980801007387 */ /* 0x0005e20000100800 */
[----:B---3--:R-:W3:Y:S03]  /*3e6a0*/  LDC R16, c[0x0][0x268] ;  /* 0x00009a00ff107b82 */ /* 0x008ee60000000800 */
[----:B-1----:R-:W3:Y:S01]  /*3e6b0*/  LDL.64 R10, [R1+0xb40] ;  /* 0x000b4000010a7983 */ /* 0x002ee20000100a00 */
[----:B0-----:R-:W-:-:S04]  /*3e6c0*/  IMAD.WIDE R4, R2, 0x2, R22 ;  /* 0x0000000202047825 */ /* 0x001fc800078e0216 */
[----:B------:R-:W-:Y:S01]  /*3e6d0*/  IMAD.WIDE R14, R2, 0x2, R8 ;  /* 0x00000002020e7825 */ /* 0x000fe200078e0208 */
[----:B------:R-:W4:Y:S04]  /*3e6e0*/  LDL.64 R22, [R1+0xb00] ;  /* 0x000b000001167983 */ /* 0x000f280000100a00 */
[----:B------:R0:W4:Y:S04]  /*3e6f0*/  LDG.E.U16 R3, desc[UR10][R4.64] ;  /* 0x0000000a04037981 */ /* 0x000128000c1e1500 */
[----:B------:R1:W4:Y:S04]  /*3e700*/  LDG.E.U16 R18, desc[UR10][R14.64] ;  /* 0x0000000a0e127981 */ /* 0x000328000c1e1500 */
[----:B------:R-:W0:Y:S04]  /*3e710*/  LDL.64 R4, [R1+0xb90] ;  /* 0x000b900001047983 */ /* 0x000e280000100a00 */
[----:B---3--:R-:W3:Y:S04]  /*3e720*/  LDL.64 R10, [R1+0xb40] ;  /* 0x000b4000010a7983 */ /* 0x008ee80000100a00 */
[----:B------:R-:W-:Y:S04]  /*3e730*/  STL [R1+0x58], R7 ;  /* 0x0000580701007387 */ /* 0x000fe80000100800 */
[----:B------:R1:W-:Y:S04]  /*3e740*/  STL [R1+0x5c], R6 ;  /* 0x00005c0601007387 */ /* 0x0003e80000100800 */
[----:B--2---:R-:W2:Y:S01]  /*3e750*/  LDL.64 R8, [R1+0xac0] ;  /* 0x000ac00001087983 */ /* 0x004ea20000100a00 */
[----:B------:R-:W-:-:S02]  /*3e760*/  IMAD R26, R20, 0x3c2, R28 ;  /* 0x000003c2141a7824 */ /* 0x000fc400078e021c */
[--C-:B----4-:R-:W-:Y:S01]  /*3e770*/  IMAD R24, R19, 0x3c4, R28.reuse ;  /* 0x000003c413187824 */ /* 0x110fe200078e021c */
[----:B------:R-:W4:Y:S08]  /*3e780*/  LDC R20, c[0x0][0x268] ;  /* 0x00009a00ff147b82 */ /* 0x000f300000000800 */
[----:B------:R-:W4:Y:S01]  /*3e790*/  LDC R19, c[0x0][0x268] ;  /* 0x00009a00ff137b82 */ /* 0x000f220000000800 */
[----:B-1----:R-:W4:Y:S01]  /*3e7a0*/  LDL.64 R6, [R1+0xb00] ;  /* 0x000b000001067983 */ /* 0x002f220000100a00 */
[----:B0-----:R-:W-:Y:S01]  /*3e7b0*/  IMAD R4, R21, 0x3be, R28 ;  /* 0x000003be15047824 */ /* 0x001fe200078e021c */
[----:B------:R-:W-:Y:S01]  /*3e7c0*/  MOV R5, R17 ;  /* 0x0000001100057202 */ /* 0x000fe20000000f00 */
[----:B------:R-:W-:-:S04]  /*3e7d0*/  IMAD.WIDE R14, R2, 0x2, R26 ;  /* 0x00000002020e7825 */ /* 0x000fc800078e021a */
[----:B------:R-:W3:Y:S01]  /*3e7e0*/  LDC R17, c[0x0][0x268] ;  /* 0x00009a00ff117b82 */ /* 0x000ee20000000800 */
[----:B------:R0:W-:Y:S04]  /*3e7f0*/  STL [R1+0xb90], R4 ;  /* 0x000b900401007387 */ /* 0x0001e80000100800 */
[----:B------:R-:W-:Y:S04]  /*3e800*/  STL [R1+0xb80], R26 ;  /* 0x000b801a01007387 */ /* 0x000fe80000100800 */
[----:B------:R1:W-:Y:S04]  /*3e810*/  STL [R1+0x54], R3 ;  /* 0x0000540301007387 */ /* 0x0003e80000100800 */
[----:B------:R2:W-:Y:S01]  /*3e820*/  STL [R1+0xb78], R24 ;  /* 0x000b781801007387 */ /* 0x0005e20000100800 */
[----:B------:R-:W-:-:S05]  /*3e830*/  IMAD.WIDE R12, R2, 0x2, R4 ;  /* 0x00000002020c7825 */ /* 0x000fca00078e0204 */
[----:B------:R4:W4:Y:S01]  /*3e840*/  LDG.E.U16 R21, desc[UR10][R12.64] ;  /* 0x0000000a0c157981 */ /* 0x000922000c1e1500 */
[----:B0-----:R-:W-:Y:S01]  /*3e850*/  IMAD.WIDE R4, R2, 0x2, R24 ;  /* 0x0000000202047825 */ /* 0x001fe200078e0218 */
[----:B-1----:R-:W0:Y:S02]  /*3e860*/  LDC R3, c[0x0][0x268] ;  /* 0x00009a00ff037b82 */ /* 0x002e240000000800 */
[----:B--2---:R-:W0:Y:S04]  /*3e870*/  LDL.64 R8, [R1+0xac0] ;  /* 0x000ac00001087983 */ /* 0x004e280000100a00 */
[----:B------:R1:W-:Y:S04]  /*3e880*/  STL [R1+0x50], R0 ;  /* 0x0000500001007387 */ /* 0x0003e80000100800 */
[----:B------:R2:W-:Y:S04]  /*3e890*/  STL [R1+0x40], R18 ;  /* 0x0000401201007387 */ /* 0x0005e80000100800 */
[----:B------:R-:W2:Y:S04]  /*3e8a0*/  LDL.64 R26, [R1+0xb70] ;  /* 0x000b7000011a7983 */ /* 0x000ea80000100a00 */
[----:B------:R-:W2:Y:S01]  /*3e8b0*/  LDL.64 R24, [R1+0xb68] ;  /* 0x000b680001187983 */ /* 0x000ea20000100a00 */
[----:B---3--:R-:W-:-:S02]  /*3e8c0*/  IMAD R10, R17, 0x3d2, R28 ;  /* 0x000003d2110a7824 */ /* 0x008fc400078e021c */
[----:B------:R-:W3:Y:S01]  /*3e8d0*/  LDC R17, c[0x0][0x268] ;  /* 0x00009a00ff117b82 */ /* 0x000ee20000000800 */
[----:B----4-:R-:W-:Y:S01]  /*3e8e0*/  IMAD R6, R16, 0x3e2, R28 ;  /* 0x000003e210067824 */ /* 0x010fe200078e021c */
[----:B------:R-:W-:Y:S01]  /*3e8f0*/  MOV R7, R23 ;  /* 0x0000001700077202 */ /* 0x000fe20000000f00 */
[----:B-1----:R1:W4:Y:S04]  /*3e900*/  LDG.E.U16 R0, desc[UR10][R14.64] ;  /* 0x0000000a0e007981 */ /* 0x002328000c1e1500 */
[----:B--2---:R2:W3:Y:S01]  /*3e910*/  LDG.E.U16 R18, desc[UR10][R4.64] ;  /* 0x0000000a04127981 */ /* 0x0044e2000c1e1500 */
[----:B------:R-:W3:Y:S01]  /*3e920*/  LDC R16, c[0x0][0x268] ;  /* 0x00009a00ff107b82 */ /* 0x000ee20000000800 */
[----:B------:R-:W-:-:S04]  /*3e930*/  IMAD.WIDE R12, R2, 0x2, R6 ;  /* 0x00000002020c7825 */ /* 0x000fc800078e0206 */
[----:B0-----:R-:W-:Y:S01]  /*3e940*/  IMAD R8, R3, 0x3f2, R28 ;  /* 0x000003f203087824 */ /* 0x001fe200078e021c */
[----:B------:R-:W3:Y:S04]  /*3e950*/  LDL.64 R26, [R1+0xb70] ;  /* 0x000b7000011a7983 */ /* 0x000ee80000100a00 */
[----:B------:R-:W3:Y:S04]  /*3e960*/  LDL.64 R24, [R1+0xb68] ;  /* 0x000b680001187983 */ /* 0x000ee80000100a00 */
[----:B------:R-:W-:Y:S04]  /*3e970*/  STL [R1+0xb40], R10 ;  /* 0x000b400a01007387 */ /* 0x000fe80000100800 */
[----:B------:R0:W-:Y:S04]  /*3e980*/  STL [R1+0xb00], R6 ;  /* 0x000b000601007387 */ /* 0x0001e80000100800 */
[----:B------:R-:W4:Y:S04]  /*3e990*/  LDL.64 R22, [R1+0xb60] ;  /* 0x000b600001167983 */ /* 0x000f280000100a00 */
[----:B------:R2:W-:Y:S04]  /*3e9a0*/  STL [R1+0xac0], R8 ;  /* 0x000ac00801007387 */ /* 0x0005e80000100800 */
[----:B0-----:R-:W3:Y:S01]  /*3e9b0*/  LDL.64 R6, [R1+0xb50] ;  /* 0x000b500001067983 */ /* 0x001ee20000100a00 */
[----:B-1----:R-:W-:-:S04]  /*3e9c0*/  IMAD.WIDE R14, R2, 0x2, R10 ;  /* 0x00000002020e7825 */ /* 0x002fc800078e020a */
[----:B--2---:R-:W-:Y:S01]  /*3e9d0*/  IMAD.WIDE R4, R2, 0x2, R8 ;  /* 0x0000000202047825 */ /* 0x004fe200078e0208 */
[----:B------:R-:W2:Y:S04]  /*3e9e0*/  LDL.64 R10, [R1+0xb58] ;  /* 0x000b5800010a7983 */ /* 0x000ea80000100a00 */
[----:B------:R-:W2:Y:S04]  /*3e9f0*/  LDL.64 R8, [R1+0xb58] ;  /* 0x000b580001087983 */ /* 0x000ea80000100a00 */
[----:B------:R-:W2:Y:S04]  /*3ea00*/  LDG.E.U16 R3, desc[UR10][R4.64] ;  /* 0x0000000a04037981 */ /* 0x000ea8000c1e1500 */
[----:B----4-:R-:W4:Y:S04]  /*3ea10*/  LDL.64 R22, [R1+0xb60] ;  /* 0x000b600001167983 */ /* 0x010f280000100a00 */
[----:B---3--:R-:W3:Y:S04]  /*3ea20*/  LDL.64 R6, [R1+0xb50] ;  /* 0x000b500001067983 */ /* 0x008ee80000100a00 */
[----:B------:R0:W-:Y:S04]  /*3ea30*/  STL [R1+0x3c], R21 ;  /* 0x00003c1501007387 */ /* 0x0001e80000100800 */
[----:B------:R1:W-:Y:S04]  /*3ea40*/  STL [R1+0x2c], R0 ;  /* 0x00002c0001007387 */ /* 0x0003e80000100800 */
[----:B0-----:R-:W3:Y:S04]  /*3ea50*/  LDG.E.U16 R21, desc[UR10][R14.64] ;  /* 0x0000000a0e157981 */ /* 0x001ee8000c1e1500 */
[----:B-1----:R-:W3:Y:S01]  /*3ea60*/  LDG.E.U16 R0, desc[UR10][R12.64] ;  /* 0x0000000a0c007981 */ /* 0x002ee2000c1e1500 */
[----:B------:R-:W-:-:S02]  /*3ea70*/  IMAD R26, R20, 0x3c6, R28 ;  /* 0x000003c6141a7824 */ /* 0x000fc400078e021c */
[----:B------:R-:W-:Y:S01]  /*3ea80*/  IMAD R24, R19, 0x3c8, R28 ;  /* 0x000003c813187824 */ /* 0x000fe200078e021c */
[----:B------:R-:W0:Y:S08]  /*3ea90*/  LDC R20, c[0x0][0x268] ;  /* 0x00009a00ff147b82 */ /* 0x000e300000000800 */
[----:B------:R-:W1:Y:S01]  /*3eaa0*/  LDC R19, c[0x0][0x268] ;  /* 0x00009a00ff137b82 */ /* 0x000e620000000800 */
[----:B--2---:R-:W-:-:S02]  /*3eab0*/  IMAD.MOV.U32 R9, RZ, RZ, R11 ;  /* 0x000000ffff097224 */ /* 0x004fc400078e000b */
[--C-:B0-----:R-:W-:Y:S02]  /*3eac0*/  IMAD R8, R20, 0x3cc, R28.reuse ;  /* 0x000003cc14087824 */ /* 0x101fe400078e021c */
[--C-:B----4-:R-:W-:Y:S01]  /*3ead0*/  IMAD R22, R17, 0x3ca, R28.reuse ;  /* 0x000003ca11167824 */ /* 0x110fe200078e021c */
[----:B---3--:R0:W-:Y:S04]  /*3eae0*/  STL [R1+0x2b3c], R0 ;  /* 0x002b3c0001007387 */ /* 0x0081e80000100800 */
[----:B------:R-:W-:Y:S04]  /*3eaf0*/  STL [R1+0x2b40], R3 ;  /* 0x002b400301007387 */ /* 0x000fe80000100800 */
[----:B------:R-:W-:Y:S04]  /*3eb00*/  STL [R1+0x34], R18 ;  /* 0x0000341201007387 */ /* 0x000fe80000100800 */
[----:B------:R-:W-:Y:S01]  /*3eb10*/  STL [R1+0xb70], R26 ;  /* 0x000b701a01007387 */ /* 0x000fe20000100800 */
[----:B-1----:R-:W-:-:S03]  /*3eb20*/  IMAD R6, R19, 0x3ce, R28 ;  /* 0x000003ce13067824 */ /* 0x002fc600078e021c */
[----:B------:R-:W-:Y:S04]  /*3eb30*/  STL [R1+0xb68], R24 ;  /* 0x000b681801007387 */ /* 0x000fe80000100800 */
[----:B------:R1:W-:Y:S04]  /*3eb40*/  STL [R1+0xb60], R22 ;  /* 0x000b601601007387 */ /* 0x0003e80000100800 */
[----:B------:R-:W-:Y:S04]  /*3eb50*/  STL [R1+0xb58], R8 ;  /* 0x000b580801007387 */ /* 0x000fe80000100800 */
[----:B------:R2:W-:Y:S04]  /*3eb60*/  STL [R1+0x24], R21 ;  /* 0x0000241501007387 */ /* 0x0005e80000100800 */
[----:B------:R3:W-:Y:S01]  /*3eb70*/  STL [R1+0xb50], R6 ;  /* 0x000b500601007387 */ /* 0x0007e20000100800 */
[----:B------:R-:W-:-:S03]  /*3eb80*/  IMAD.WIDE R14, R2, 0x2, R22 ;  /* 0x00000002020e7825 */ /* 0x000fc600078e0216 */
[----:B------:R-:W4:Y:S01]  /*3eb90*/  LDL.64 R10, [R1+0xb18] ;  /* 0x000b1800010a7983 */ /* 0x000f220000100a00 */
[----:B------:R-:W-:-:S04]  /*3eba0*/  IMAD.WIDE R12, R2, 0x2, R24 ;  /* 0x00000002020c7825 */ /* 0x000fc800078e0218 */
[C---:B------:R-:W-:Y:S01]  /*3ebb0*/  IMAD.WIDE R4, R2.reuse, 0x2, R26 ;  /* 0x0000000202047825 */ /* 0x040fe200078e021a */
[----:B------:R-:W3:Y:S01]  /*3ebc0*/  LDC R20, c[0x0][0x268] ;  /* 0x00009a00ff147b82 */ /* 0x000ee20000000800 */
[----:B0-----:R0:W3:Y:S04]  /*3ebd0*/  LDG.E.U16 R0, desc[UR10][R14.64] ;  /* 0x0000000a0e007981 */ /* 0x0010e8000c1e1500 */
[----:B-1----:R-:W3:Y:S04]  /*3ebe0*/  LDL.64 R22, [R1+0xb20] ;  /* 0x000b200001167983 */ /* 0x002ee80000100a00 */
[----:B------:R1:W3:Y:S04]  /*3ebf0*/  LDG.E.U16 R17, desc[UR10][R12.64] ;  /* 0x0000000a0c117981 */ /* 0x0002e8000c1e1500 */
[----:B------:R3:W3:Y:S04]  /*3ec00*/  LDG.E.U16 R18, desc[UR10][R4.64] ;  /* 0x0000000a04127981 */ /* 0x0006e8000c1e1500 */
[----:B------:R-:W3:Y:S01]  /*3ec10*/  LDL.64 R26, [R1+0xb20] ;  /* 0x000b2000011a7983 */ /* 0x000ee20000100a00 */
[----:B------:R-:W3:Y:S08]  /*3ec20*/  LDC R19, c[0x0][0x268] ;  /* 0x00009a00ff137b82 */ /* 0x000ef00000000800 */
[----:B0-----:R-:W0:Y:S08]  /*3ec30*/  LDC R15, c[0x0][0x268] ;  /* 0x00009a00ff0f7b82 */ /* 0x001e300000000800 */
[----:B------:R-:W0:Y:S01]  /*3ec40*/  LDC R14, c[0x0][0x268] ;  /* 0x00009a00ff0e7b82 */ /* 0x000e220000000800 */
[----:B------:R-:W3:Y:S01]  /*3ec50*/  LDL.64 R24, [R1+0xb18] ;  /* 0x000b180001187983 */ /* 0x000ee20000100a00 */
[----:B-1----:R-:W-:-:S03]  /*3ec60*/  IMAD.WIDE R12, R2, 0x2, R8 ;  /* 0x00000002020c7825 */ /* 0x002fc600078e0208 */
[----:B----4-:R-:W4:Y:S04]  /*3ec70*/  LDL.64 R10, [R1+0xb30] ;  /* 0x000b3000010a7983 */ /* 0x010f280000100a00 */
[----:B--2---:R1:W2:Y:S04]  /*3ec80*/  LDG.E.U16 R21, desc[UR10][R12.64] ;  /* 0x0000000a0c157981 */ /* 0x0042a8000c1e1500 */
[----:B---3--:R-:W3:Y:S01]  /*3ec90*/  LDL.64 R22, [R1+0xb28] ;  /* 0x000b280001167983 */ /* 0x008ee20000100a00 */
[----:B------:R-:W-:-:S03]  /*3eca0*/  IMAD.WIDE R4, R2, 0x2, R6 ;  /* 0x0000000202047825 */ /* 0x000fc600078e0206 */
[----:B------:R-:W2:Y:S04]  /*3ecb0*/  LDL.64 R8, [R1+0xb10] ;  /* 0x000b100001087983 */ /* 0x000ea80000100a00 */
[----:B------:R-:W2:Y:S04]  /*3ecc0*/  LDL.64 R6, [R1+0xb10] ;  /* 0x000b100001067983 */ /* 0x000ea80000100a00 */
[----:B------:R-:W2:Y:S04]  /*3ecd0*/  LDL.64 R12, [R1+0xb38] ;  /* 0x000b3800010c7983 */ /* 0x000ea80000100a00 */
[----:B------:R1:W2:Y:S04]  /*3ece0*/  LDG.E.U16 R3, desc[UR10][R4.64] ;  /* 0x0000000a04037981 */ /* 0x0002a8000c1e1500 */
[----:B----4-:R-:W0:Y:S04]  /*3ecf0*/  LDL.64 R10, [R1+0xb30] ;  /* 0x000b3000010a7983 */ /* 0x010e280000100a00 */
[----:B---3--:R-:W3:Y:S04]  /*3ed00*/  LDL.64 R22, [R1+0xb28] ;  /* 0x000b280001167983 */ /* 0x008ee80000100a00 */
[----:B--2---:R-:W1:Y:S04]  /*3ed10*/  LDL.64 R12, [R1+0xb38] ;  /* 0x000b3800010c7983 */ /* 0x004e680000100a00 */
[----:B------:R-:W-:Y:S04]  /*3ed20*/  STL [R1+0x30], R18 ;  /* 0x0000301201007387 */ /* 0x000fe80000100800 */
[----:B------:R2:W-:Y:S04]  /*3ed30*/  STL [R1+0x28], R17 ;  /* 0x0000281101007387 */ /* 0x0005e80000100800 */
[----:B------:R-:W-:Y:S01]  /*3ed40*/  STL [R1+0x1c], R0 ;  /* 0x00001c0001007387 */ /* 0x000fe20000100800 */
[----:B--2---:R-:W2:Y:S01]  /*3ed50*/  LDC R17, c[0x0][0x268] ;  /* 0x00009a00ff117b82 */ /* 0x004ea20000000800 */
[----:B0-----:R-:W-:-:S02]  /*3ed60*/  IMAD R10, R15, 0x3d6, R28 ;  /* 0x000003d60f0a7824 */ /* 0x001fc400078e021c */
[--C-:B---3--:R-:W-:Y:S02]  /*3ed70*/  IMAD R22, R14, 0x3d8, R28.reuse ;  /* 0x000003d80e167824 */ /* 0x108fe400078e021c */
[----:B-1----:R-:W-:Y:S02]  /*3ed80*/  IMAD R12, R16, 0x3d4, R28 ;  /* 0x000003d4100c7824 */ /* 0x002fe400078e021c */
[----:B------:R-:W-:-:S04]  /*3ed90*/  IMAD.WIDE R4, R2, 0x2, R22 ;  /* 0x0000000202047825 */ /* 0x000fc800078e0216 */
[----:B------:R-:W-:Y:S01]  /*3eda0*/  IMAD.WIDE R14, R2, 0x2, R12 ;  /* 0x00000002020e7825 */ /* 0x000fe200078e020c */
[----:B------:R-:W-:-:S03]  /*3edb0*/  MOV R23, R27 ;  /* 0x0000001b00177202 */ /* 0x000fc60000000f00 */
[----:B--2---:R-:W-:Y:S01]  /*3edc0*/  IMAD R6, R17, 0x3de, R28 ;  /* 0x000003de11067824 */ /* 0x004fe200078e021c */
[----:B------:R0:W-:Y:S04]  /*3edd0*/  STL [R1+0xb38], R12 ;  /* 0x000b380c01007387 */ /* 0x0001e80000100800 */
[----:B------:R-:W-:Y:S04]  /*3ede0*/  STL [R1+0xb30], R10 ;  /* 0x000b300a01007387 */ /* 0x000fe80000100800 */
[----:B------:R1:W-:Y:S04]  /*3edf0*/  STL [R1+0xb28], R22 ;  /* 0x000b281601007387 */ /* 0x0003e80000100800 */
[----:B------:R2:W-:Y:S04]  /*3ee00*/  STL [R1+0x18], R21 ;  /* 0x0000181501007387 */ /* 0x0005e80000100800 */
[----:B------:R3:W4:Y:S01]  /*3ee10*/  LDG.E.U16 R18, desc[UR10][R14.64] ;  /* 0x0000000a0e127981 */ /* 0x000722000c1e1500 */
[----:B------:R-:W-:Y:S01]  /*3ee20*/  MOV R7, R9 ;  /* 0x0000000900077202 */ /* 0x000fe20000000f00 */
[----:B------:R-:W4:Y:S08]  /*3ee30*/  LDC R16, c[0x0][0x268] ;  /* 0x00009a00ff107b82 */ /* 0x000f300000000800 */
[----:B------:R-:W4:Y:S08]  /*3ee40*/  LDC R17, c[0x0][0x268] ;  /* 0x00009a00ff117b82 */ /* 0x000f300000000800 */
[----:B---3--:R-:W3:Y:S08]  /*3ee50*/  LDC R15, c[0x0][0x268] ;  /* 0x00009a00ff0f7b82 */ /* 0x008ef00000000800 */
[----:B------:R-:W3:Y:S01]  /*3ee60*/  LDC R14, c[0x0][0x268] ;  /* 0x00009a00ff0e7b82 */ /* 0x000ee20000000800 */
[----:B0-----:R-:W-:-:S04]  /*3ee70*/  IMAD.WIDE R12, R2, 0x2, R10 ;  /* 0x00000002020c7825 */ /* 0x001fc800078e020a */
[--C-:B-1----:R-:W-:Y:S02]  /*3ee80*/  IMAD R22, R20, 0x3da, R28.reuse ;  /* 0x000003da14167824 */ /* 0x102fe400078e021c */
[----:B------:R-:W-:Y:S01]  /*3ee90*/  IMAD R10, R19, 0x3dc, R28 ;  /* 0x000003dc130a7824 */ /* 0x000fe200078e021c */
[----:B------:R-:W-:Y:S01]  /*3eea0*/  MOV R11, R25 ;  /* 0x00000019000b7202 */ /* 0x000fe20000000f00 */
[----:B--2---:R-:W2:Y:S04]  /*3eeb0*/  LDG.E.U16 R21, desc[UR10][R4.64] ;  /* 0x0000000a04157981 */ /* 0x004ea8000c1e1500 */
[----:B------:R0:W3:Y:S04]  /*3eec0*/  LDG.E.U16 R0, desc[UR10][R12.64] ;  /* 0x0000000a0c007981 */ /* 0x0000e8000c1e1500 */
[----:B------:R1:W-:Y:S04]  /*3eed0*/  STL [R1+0xb20], R22 ;  /* 0x000b201601007387 */ /* 0x0003e80000100800 */
[----:B------:R-:W-:Y:S04]  /*3eee0*/  STL [R1+0xb18], R10 ;  /* 0x000b180a01007387 */ /* 0x000fe80000100800 */
[----:B------:R1:W-:Y:S01]  /*3eef0*/  STL [R1+0x14], R3 ;  /* 0x0000140301007387 */ /* 0x0003e20000100800 */
[----:B------:R-:W2:Y:S01]  /*3ef00*/  LDC R20, c[0x0][0x268] ;  /* 0x00009a00ff147b82 */ /* 0x000ea20000000800 */
[----:B0-----:R-:W-:-:S04]  /*3ef10*/  IMAD.WIDE R12, R2, 0x2, R22 ;  /* 0x00000002020c7825 */ /* 0x001fc800078e0216 */
[----:B------:R-:W-:-:S03]  /*3ef20*/  IMAD.WIDE R4, R2, 0x2, R10 ;  /* 0x0000000202047825 */ /* 0x000fc600078e020a */
[----:B-1----:R-:W0:Y:S01]  /*3ef30*/  LDC R22, c[0x0][0x268] ;  /* 0x00009a00ff167b82 */ /* 0x002e220000000800 */
[----:B------:R-:W2:Y:S04]  /*3ef40*/  LDG.E.U16 R3, desc[UR10][R12.64] ;  /* 0x0000000a0c037981 */ /* 0x000ea8000c1e1500 */
[----:B------:R-:W4:Y:S04]  /*3ef50*/  LDL.64 R12, [R1+0xaf8] ;  /* 0x000af800010c7983 */ /* 0x000f280000100a00 */
[----:B----4-:R-:W4:Y:S04]  /*3ef60*/  LDL.64 R12, [R1+0xaf8] ;  /* 0x000af800010c7983 */ /* 0x010f280000100a00 */
[----:B------:R-:W-:Y:S04]  /*3ef70*/  STL [R1+0xb10], R6 ;  /* 0x000b100601007387 */ /* 0x000fe80000100800 */
[----:B------:R-:W3:Y:S04]  /*3ef80*/  LDL.64 R24, [R1+0xaf0] ;  /* 0x000af00001187983 */ /* 0x000ee80000100a00 */
[----:B---3--:R-:W3:Y:S04]  /*3ef90*/  LDL.64 R24, [R1+0xaf0] ;  /* 0x000af00001187983 */ /* 0x008ee80000100a00 */
[----:B------:R1:W-:Y:S04]  /*3efa0*/  STL [R1+0x10], R18 ;  /* 0x0000101201007387 */ /* 0x0003e80000100800 */
[----:B-1----:R-:W2:Y:S04]  /*3efb0*/  LDL.64 R18, [R1+0xab8] ;  /* 0x000ab80001127983 */ /* 0x002ea80000100a00 */
[----:B------:R1:W-:Y:S04]  /*3efc0*/  STL [R1+0xc], R0 ;  /* 0x00000c0001007387 */ /* 0x0003e80000100800 */
[----:B------:R-:W3:Y:S04]  /*3efd0*/  LDL.64 R10, [R1+0xad8] ;  /* 0x000ad800010a7983 */ /* 0x000ee80000100a00 */
[----:B------:R-:W3:Y:S04]  /*3efe0*/  LDL.64 R8, [R1+0xae8] ;  /* 0x000ae80001087983 */ /* 0x000ee80000100a00 */
[----:B-1----:R1:W3:Y:S02]  /*3eff0*/  LDG.E.U16 R0, desc[UR10][R4.64] ;  /* 0x0000000a04007981 */ /* 0x0022e4000c1e1500 */
[----:B-1----:R-:W-:-:S02]  /*3f000*/  IMAD.WIDE R4, R2, 0x2, R6 ;  /* 0x0000000202047825 */ /* 0x002fc400078e0206 */
[----:B------:R-:W3:Y:S04]  /*3f010*/  LDL.64 R6, [R1+0xad0] ;  /* 0x000ad00001067983 */ /* 0x000ee80000100a00 */
[----:B------:R-:W3:Y:S04]  /*3f020*/  LDG.E.U16 R27, desc[UR10][R4.64] ;  /* 0x0000000a041b7981 */ /* 0x000ee8000c1e1500 */
[----:B--2---:R-:W2:Y:S01]  /*3f030*/  LDL.64 R18, [R1+0xab8] ;  /* 0x000ab80001127983 */ /* 0x004ea20000100a00 */
[----:B----4-:R-:W-:-:S03]  /*3f040*/  IMAD R12, R16, 0x3e4, R28 ;  /* 0x000003e4100c7824 */ /* 0x010fc600078e021c */
[----:B---3--:R-:W0:Y:S04]  /*3f050*/  LDL.64 R10, [R1+0xad8] ;  /* 0x000ad800010a7983 */ /* 0x008e280000100a00 */
[----:B------:R-:W3:Y:S01]  /*3f060*/  LDL.64 R8, [R1+0xae8] ;  /* 0x000ae80001087983 */ /* 0x000ee20000100a00 */
[--C-:B------:R-:W-:Y:S01]  /*3f070*/  IMAD R24, R15, 0x3e6, R28.reuse ;  /* 0x000003e60f187824 */ /* 0x100fe200078e021c */
[----:B------:R-:W1:Y:S02]  /*3f080*/  LDC R16, c[0x0][0x268] ;  /* 0x00009a00ff107b82 */ /* 0x000e640000000800 */
[----:B------:R-:W4:Y:S04]  /*3f090*/  LDL.64 R6, [R1+0xad0] ;  /* 0x000ad00001067983 */ /* 0x000f280000100a00 */
[----:B------:R-:W-:Y:S04]  /*3f0a0*/  STL [R1+0x8], R21 ;  /* 0x0000081501007387 */ /* 0x000fe80000100800 */
[----:B------:R-:W-:Y:S04]  /*3f0b0*/  STL [R1+0x2a90], R27 ;  /* 0x002a901b01007387 */ /* 0x000fe80000100800 */
[----:B------:R2:W-:Y:S02]  /*3f0c0*/  STL [R1+0xaf8], R12 ;  /* 0x000af80c01007387 */ /* 0x0005e40000100800 */
[----:B--2---:R-:W-:-:S02]  /*3f0d0*/  IMAD R18, R14, 0x3f4, R28 ;  /* 0x000003f40e127824 */ /* 0x004fc400078e021c */
[----:B------:R-:W-:-:S04]  /*3f0e0*/  IMAD.WIDE R14, R2, 0x2, R12 ;  /* 0x00000002020e7825 */ /* 0x000fc800078e020c */
[----:B------:R-:W-:-:S04]  /*3f0f0*/  IMAD.WIDE R12, R2, 0x2, R24 ;  /* 0x00000002020c7825 */ /* 0x000fc800078e0218 */
[----:B------:R-:W-:Y:S01]  /*3f100*/  IMAD.WIDE R4, R2, 0x2, R18 ;  /* 0x0000000202047825 */ /* 0x000fe200078e0212 */
[----:B------:R-:W2:Y:S04]  /*3f110*/  LDG.E.U16 R25, desc[UR10][R14.64] ;  /* 0x0000000a0e197981 */ /* 0x000ea8000c1e1500 */
[----:B------:R-:W2:Y:S04]  /*3f120*/  LDG.E.U16 R21, desc[UR10][R12.64] ;  /* 0x0000000a0c157981 */ /* 0x000ea8000c1e1500 */
[----:B------:R-:W2:Y:S04]  /*3f130*/  LDG.E.U16 R19, desc[UR10][R4.64] ;  /* 0x0000000a04137981 */ /* 0x000ea8000c1e1500 */
[----:B------:R-:W-:Y:S04]  /*3f140*/  STL [R1+0xaf0], R24 ;  /* 0x000af01801007387 */ /* 0x000fe80000100800 */
[----:B------:R1:W-:Y:S04]  /*3f150*/  STL [R1+0x4], R3 ;  /* 0x0000040301007387 */ /* 0x0003e80000100800 */
[----:B------:R-:W-:Y:S01]  /*3f160*/  STL [R1+0xab8], R18 ;  /* 0x000ab81201007387 */ /* 0x000fe20000100800 */
[----:B0-----:R-:W-:-:S02]  /*3f170*/  IMAD R10, R22, 0x3e8, R28 ;  /* 0x000003e8160a7824 */ /* 0x001fc400078e021c */
[--C-:B---3--:R-:W-:Y:S01]  /*3f180*/  IMAD R8, R20, 0x3ea, R28.reuse ;  /* 0x000003ea14087824 */ /* 0x108fe200078e021c */
[----:B------:R-:W0:Y:S08]  /*3f190*/  LDC R22, c[0x0][0x268] ;  /* 0x00009a00ff167b82 */ /* 0x000e300000000800 */
[----:B-1----:R-:W1:Y:S01]  /*3f1a0*/  LDC R3, c[0x0][0x268] ;  /* 0x00009a00ff037b82 */ /* 0x002e620000000800 */
[----:B----4-:R-:W-:Y:S01]  /*3f1b0*/  IMAD R6, R17, 0x3ec, R28 ;  /* 0x000003ec11067824 */ /* 0x010fe200078e021c */
[----:B--2---:R2:W-:Y:S04]  /*3f1c0*/  STL [R1+0x2b00], R25 ;  /* 0x002b001901007387 */ /* 0x0045e80000100800 */
[----:B------:R-:W-:Y:S04]  /*3f1d0*/  STL [R1+0x2aec], R21 ;  /* 0x002aec1501007387 */ /* 0x000fe80000100800 */
[----:B------:R-:W-:Y:S04]  /*3f1e0*/  STL [R1], R0 ;  /* 0x0000000001007387 */ /* 0x000fe80000100800 */
[----:B------:R-:W-:Y:S04]  /*3f1f0*/  STL [R1+0x2b04], R19 ;  /* 0x002b041301007387 */ /* 0x000fe80000100800 */
[----:B------:R3:W-:Y:S04]  /*3f200*/  STL [R1+0xad8], R10 ;  /* 0x000ad80a01007387 */ /* 0x0007e80000100800 */
[----:B------:R-:W-:Y:S04]  /*3f210*/  STL [R1+0xae8], R8 ;  /* 0x000ae80801007387 */ /* 0x000fe80000100800 */
[----:B------:R4:W-:Y:S01]  /*3f220*/  STL [R1+0xad0], R6 ;  /* 0x000ad00601007387 */ /* 0x0009e20000100800 */
[----:B------:R-:W-:-:S03]  /*3f230*/  IMAD.WIDE R12, R2, 0x2, R6 ;  /* 0x00000002020c7825 */ /* 0x000fc600078e0206 */
[----:B------:R-:W4:Y:S04]  /*3f240*/  LDL.64 R26, [R1+0xab0] ;  /* 0x000ab000011a7983 */ /* 0x000f280000100a00 */
[----:B--2---:R-:W2:Y:S01]  /*3f250*/  LDL.64 R24, [R1+0xaa8] ;  /* 0x000aa80001187983 */ /* 0x004ea20000100a00 */
[----:B------:R-:W-:-:S04]  /*3f260*/  IMAD.WIDE R4, R2, 0x2, R10 ;  /* 0x0000000202047825 */ /* 0x000fc800078e020a */
[----:B------:R-:W-:Y:S01]  /*3f270*/  IMAD.WIDE R14, R2, 0x2, R8 ;  /* 0x00000002020e7825 */ /* 0x000fe200078e0208 */
[----:B------:R-:W2:Y:S04]  /*3f280*/  LDG.E.U16 R20, desc[UR10][R12.64] ;  /* 0x0000000a0c147981 */ /* 0x000ea8000c1e1500 */
[----:B---3--:R-:W3:Y:S04]  /*3f290*/  LDL.64 R10, [R1+0xaa0] ;  /* 0x000aa000010a7983 */ /* 0x008ee80000100a00 */
[----:B----4-:R-:W4:Y:S04]  /*3f2a0*/  LDL.64 R6, [R1+0xa90] ;  /* 0x000a900001067983 */ /* 0x010f280000100a00 */
[----:B------:R-:W4:Y:S04]  /*3f2b0*/  LDL.64 R8, [R1+0xa98] ;  /* 0x000a980001087983 */ /* 0x000f280000100a00 */
[----:B------:R-:W4:Y:S04]  /*3f2c0*/  LDG.E.U16 R4, desc[UR10][R4.64] ;  /* 0x0000000a04047981 */ /* 0x000f28000c1e1500 */
[----:B------:R-:W4:Y:S01]  /*3f2d0*/  LDL.64 R18, [R1+0xa90] ;  /* 0x000a900001127983 */ /* 0x000f220000100a00 */
[----:B------:R-:W0:Y:S08]  /*3f2e0*/  LDC R17, c[0x0][0x268] ;  /* 0x00009a00ff117b82 */ /* 0x000e300000000800 */
[----:B------:R-:W1:Y:S08]  /*3f2f0*/  LDC R21, c[0x0][0x268] ;  /* 0x00009a00ff157b82 */ /* 0x000e700000000800 */
[----:B------:R-:W1:Y:S01]  /*3f300*/  LDC R0, c[0x0][0x268] ;  /* 0x00009a00ff007b82 */ /* 0x000e620000000800 */
[----:B------:R-:W4:Y:S04]  /*3f310*/  LDG.E.U16 R5, desc[UR10][R14.64] ;  /* 0x0000000a0e057981 */ /* 0x000f28000c1e1500 */
[----:B------:R-:W0:Y:S04]  /*3f320*/  LDL.64 R26, [R1+0xab0] ;  /* 0x000ab000011a7983 */ /* 0x000e280000100a00 */
[----:B--2---:R-:W2:Y:S04]  /*3f330*/  LDL.64 R24, [R1+0xaa8] ;  /* 0x000aa80001187983 */ /* 0x004ea80000100a00 */
[----:B---3--:R-:W1:Y:S04]  /*3f340*/  LDL.64 R10, [R1+0xaa0] ;  /* 0x000aa000010a7983 */ /* 0x008e680000100a00 */
[----:B----4-:R-:W3:Y:S04]  /*3f350*/  LDL.64 R6, [R1+0xae0] ;  /* 0x000ae00001067983 */ /* 0x010ee80000100a00 */
[----:B------:R-:W4:Y:S04]  /*3f360*/  LDL.64 R8, [R1+0xa98] ;  /* 0x000a980001087983 */ /* 0x000f280000100a00 */
[----:B---3--:R-:W3:Y:S01]  /*3f370*/  LDL.64 R6, [R1+0xae0] ;  /* 0x000ae00001067983 */ /* 0x008ee20000100a00 */
[----:B0-----:R-:W-:-:S02]  /*3f380*/  IMAD R26, R17, 0x3f6, R28 ;  /* 0x000003f6111a7824 */ /* 0x001fc400078e021c */
[----:B--2---:R-:W-:Y:S01]  /*3f390*/  IMAD R24, R16, 0x3f8, R28 ;  /* 0x000003f810187824 */ /* 0x004fe200078e021c */
[----:B------:R-:W-:Y:S04]  /*3f3a0*/  STL [R1+0x2adc], R4 ;  /* 0x002adc0401007387 */ /* 0x000fe80000100800 */
[----:B------:R-:W-:Y:S01]  /*3f3b0*/  STL [R1+0x2ad8], R5 ;  /* 0x002ad80501007387 */ /* 0x000fe20000100800 */
[----:B------:R-:W-:-:S03]  /*3f3c0*/  IMAD.WIDE R14, R2, 0x2, R26 ;  /* 0x00000002020e7825 */ /* 0x000fc600078e021a */
[----:B------:R-:W-:Y:S01]  /*3f3d0*/  STL [R1+0x2ac8], R20 ;  /* 0x002ac81401007387 */ /* 0x000fe20000100800 */
[----:B------:R-:W-:-:S04]  /*3f3e0*/  IMAD.WIDE R16, R2, 0x2, R24 ;  /* 0x0000000202107825 */ /* 0x000fc800078e0218 */
[--C-:B-1----:R-:W-:Y:S02]  /*3f3f0*/  IMAD R10, R21, 0x3fa, R28.reuse ;  /* 0x000003fa150a7824 */ /* 0x102fe400078e021c */
[--C-:B----4-:R-:W-:Y:S02]  /*3f400*/  IMAD R8, R3, 0x3fc, R28.reuse ;  /* 0x000003fc03087824 */ /* 0x110fe400078e021c */
[----:B---3--:R-:W-:-:S04]  /*3f410*/  IMAD R6, R22, 0x3ee, R28 ;  /* 0x000003ee16067824 */ /* 0x008fc800078e021c */
[----:B------:R-:W-:Y:S01]  /*3f420*/  IMAD.WIDE R12, R2, 0x2, R6 ;  /* 0x00000002020c7825 */ /* 0x000fe200078e0206 */
[----:B------:R0:W-:Y:S04]  /*3f430*/  STL [R1+0xae0], R6 ;  /* 0x000ae00601007387 */ /* 0x0001e80000100800 */
[----:B------:R1:W-:Y:S04]  /*3f440*/  STL [R1+0xab0], R26 ;  /* 0x000ab01a01007387 */ /* 0x0003e80000100800 */
[----:B------:R2:W-:Y:S01]  /*3f450*/  STL [R1+0xaa8], R24 ;  /* 0x000aa81801007387 */ /* 0x0005e20000100800 */
[----:B------:R-:W-:-:S03]  /*3f460*/  MOV R7, R19 ;  /* 0x0000001300077202 */ /* 0x000fc60000000f00 */
[----:B------:R3:W4:Y:S01]  /*3f470*/  LDG.E.U16 R22, desc[UR10][R12.64] ;  /* 0x0000000a0c167981 */ /* 0x000722000c1e1500 */
[----:B0-----:R-:W-:-:S03]  /*3f480*/  IMAD R6, R0, 0x3fe, R28 ;  /* 0x000003fe00067824 */ /* 0x001fc600078e021c */
[----:B-1----:R-:W4:Y:S04]  /*3f490*/  LDG.E.U16 R26, desc[UR10][R16.64] ;  /* 0x0000000a101a7981 */ /* 0x002f28000c1e1500 */
[----:B--2---:R0:W2:Y:S01]  /*3f4a0*/  LDG.E.U16 R24, desc[UR10][R14.64] ;  /* 0x0000000a0e187981 */ /* 0x0040a2000c1e1500 */
[----:B---3--:R-:W-:-:S06]  /*3f4b0*/  IMAD.WIDE R12, R2, 0x2, R10 ;  /* 0x00000002020c7825 */ /* 0x008fcc00078e020a */
[----:B------:R1:W3:Y:S01]  /*3f4c0*/  LDG.E.U16 R12, desc[UR10][R12.64] ;  /* 0x0000000a0c0c7981 */ /* 0x0002e2000c1e1500 */
[----:B0-----:R-:W-:-:S04]  /*3f4d0*/  IMAD.WIDE R14, R2, 0x2, R8 ;  /* 0x00000002020e7825 */ /* 0x001fc800078e0208 */
[----:B------:R-:W-:Y:S02]  /*3f4e0*/  IMAD.WIDE R16, R2, 0x2, R6 ;  /* 0x0000000202107825 */ /* 0x000fe400078e0206 */
[----:B------:R-:W3:Y:S04]  /*3f4f0*/  LDG.E.U16 R14, desc[UR10][R14.64] ;  /* 0x0000000a0e0e7981 */ /* 0x000ee8000c1e1500 */
[----:B------:R-:W3:Y:S01]  /*3f500*/  LDG.E.U16 R15, desc[UR10][R16.64] ;  /* 0x0000000a100f7981 */ /* 0x000ee2000c1e1500 */
[----:B------:R-:W0:Y:S02]  /*3f510*/  S2R R23, SR_TID.X ;  /* 0x0000000000177919 */ /* 0x000e240000002100 */
[----:B0-----:R-:W-:-:S04]  /*3f520*/  SHF.R.U32.HI R23, RZ, 0x2, R23 ;  /* 0x00000002ff177819 */ /* 0x001fc80000011617 */
[----:B------:R-:W-:-:S04]  /*3f530*/  SGXT.U32 R23, R23, 0x3 ;  /* 0x000000031717781a */ /* 0x000fc80000000000 */
[----:B------:R-:W-:-:S04]  /*3f540*/  LOP3.LUT R23, R23, 0x18, RZ, 0xfc, !PT ;  /* 0x0000001817177812 */ /* 0x000fc800078efcff */
[----:B------:R-:W-:-:S05]  /*3f550*/  LEA R23, R23, UR6, 0x4 ;  /* 0x0000000617177c11 */ /* 0x000fca000f8e20ff */
[----:B-1----:R0:W1:Y:S02]  /*3f560*/  LDS R13, [R23] ;  /* 0x00000000170d7984 */ /* 0x0020640000000800 */
[----:B0-----:R-:W0:Y:S02]  /*3f570*/  S2R R23, SR_TID.X ;  /* 0x0000000000177919 */ /* 0x001e240000002100 */
[----:B----4-:R-:W-:Y:S04]  /*3f580*/  STL [R1+0x2a94], R22 ;  /* 0x002a941601007387 */ /* 0x010fe80000100800 */
[----:B--2---:R-:W-:Y:S04]  /*3f590*/  STL [R1+0x2af0], R24 ;  /* 0x002af01801007387 */ /* 0x004fe80000100800 */
[----:B------:R-:W-:Y:S04]  /*3f5a0*/  STL [R1+0x2ae0], R26 ;  /* 0x002ae01a01007387 */ /* 0x000fe80000100800 */
[----:B------:R-:W-:Y:S04]  /*3f5b0*/  STL [R1+0xaa0], R10 ;  /* 0x000aa00a01007387 */ /* 0x000fe80000100800 */
[----:B------:R-:W-:Y:S04]  /*3f5c0*/  STL [R1+0x2a74], R28 ;  /* 0x002a741c01007387 */ /* 0x000fe80000100800 */
[----:B------:R-:W-:Y:S04]  /*3f5d0*/  STL [R1+0xa98], R8 ;  /* 0x000a980801007387 */ /* 0x000fe80000100800 */
[----:B------:R-:W-:Y:S04]  /*3f5e0*/  STL [R1+0x2a70], R29 ;  /* 0x002a701d01007387 */ /* 0x000fe80000100800 */
[----:B------:R-:W-:Y:S04]  /*3f5f0*/  STL [R1+0xa90], R6 ;  /* 0x000a900601007387 */ /* 0x000fe80000100800 */
[----:B------:R-:W-:Y:S04]  /*3f600*/  STL [R1+0x2a78], R2 ;  /* 0x002a780201007387 */ /* 0x000fe80000100800 */
[----:B---3--:R-:W-:Y:S04]  /*3f610*/  STL [R1+0x2ae4], R12 ;  /* 0x002ae40c01007387 */ /* 0x008fe80000100800 */
[----:B------:R2:W-:Y:S04]  /*3f620*/  STL [R1+0x2acc], R14 ;  /* 0x002acc0e01007387 */ /* 0x0005e80000100800 */
[----:B------:R-:W-:Y:S04]  /*3f630*/  STL [R1+0x2a98], R15 ;  /* 0x002a980f01007387 */ /* 0x000fe80000100800 */
[----:B--2---:R-:W2:Y:S04]  /*3f640*/  LDL.LU R14, [R1+0xa60] ;  /* 0x000a6000010e7983 */ /* 0x004ea80000300800 */
        /* <DEDUP_REMOVED lines=12> */
[----:B------:R-:W3:Y:S01]  /*3f710*/  LDL.LU R25, [R1+0x8bc] ;  /* 0x0008bc0001197983 */ /* 0x000ee20000300800 */
[----:B0-----:R-:W-:-:S03]  /*3f720*/  LOP3.LUT R23, R23, 0x1c, RZ, 0xc0, !PT ;  /* 0x0000001c17177812 */ /* 0x001fc600078ec0ff */
[----:B------:R-:W4:Y:S04]  /*3f730*/  LDL.LU R27, [R1+0x89c] ;  /* 0x00089c00011b7983 */ /* 0x000f280000300800 */
[----:B------:R-:W4:Y:S01]  /*3f740*/  LDL.LU R3, [R1+0x87c] ;  /* 0x00087c0001037983 */ /* 0x000f220000300800 */
[----:B------:R-:W-:-:S03]  /*3f750*/  IMAD.SHL.U32 R23, R23, 0x4, RZ ;  /* 0x0000000417177824 */ /* 0x000fc600078e00ff */
[----:B------:R-:W4:Y:S04]  /*3f760*/  LDL.LU R0, [R1+0x85c] ;  /* 0x00085c0001007983 */ /* 0x000f280000300800 */
[----:B------:R0:W1:Y:S02]  /*3f770*/  LDS R8, [R23+UR6] ;  /* 0x0000000617087984 */ /* 0x0000640008000800 */
[----:B0-----:R-:W0:Y:S02]  /*3f780*/  S2R R23, SR_TID.X ;  /* 0x0000000000177919 */ /* 0x001e240000002100 */
[----:B-1----:R-:W-:Y:S04]  /*3f790*/  STL [R1+0x2b44], R13 ;  /* 0x002b440d01007387 */ /* 0x002fe80000100800 */
[----:B------:R-:W4:Y:S04]  /*3f7a0*/  LDL.LU R6, [R1+0x83c] ;  /* 0x00083c0001067983 */ /* 0x000f280000300800 */
[----:B------:R-:W4:Y:S01]  /*3f7b0*/  LDL.LU R7, [R1+0x81c] ;  /* 0x00081c0001077983 */ /* 0x000f220000300800 */
[----:B0-----:R-:W-:-:S02]  /*3f7c0*/  SHF.R.U32.HI R15, RZ, 0x2, R23 ;  /* 0x00000002ff0f7819 */ /* 0x001fc40000011617 */
[----:B------:R-:W-:Y:S02]  /*3f7d0*/  SHF.R.U32.HI R17, RZ, 0x2, R23 ;  /* 0x00000002ff117819 */ /* 0x000fe40000011617 */
[----:B------:R-:W-:Y:S02]  /*3f7e0*/  SGXT.U32 R15, R15, 0x3 ;  /* 0x000000030f0f781a */ /* 0x000fe40000000000 */
[----:B------:R-:W-:Y:S02]  /*3f7f0*/  SGXT.U32 R17, R17, 0x3 ;  /* 0x000000031111781a */ /* 0x000fe40000000000 */
[----:B------:R-:W-:Y:S02]  /*3f800*/  LOP3.LUT R15, R15, 0x8, RZ, 0xfc, !PT ;  /* 0x000000080f0f7812 */ /* 0x000fe400078efcff */
[----:B------:R-:W-:Y:S02]  /*3f810*/  LOP3.LUT R17, R17, 0x10, RZ, 0xfc, !PT ;  /* 0x0000001011117812 */ /* 0x000fe400078efcff */
[----:B------:R-:W-:-:S02]  /*3f820*/  LEA R15, R15, UR6, 0x4 ;  /* 0x000000060f0f7c11 */ /* 0x000fc4000f8e20ff */
[----:B------:R-:W-:-:S04]  /*3f830*/  LEA R17, R17, UR6, 0x4 ;  /* 0x0000000611117c11 */ /* 0x000fc8000f8e20ff */
[----:B------:R-:W0:Y:S04]  /*3f840*/  LDS R15, [R15] ;  /* 0x000000000f0f7984 */ /* 0x000e280000000800 */
[----:B------:R-:W1:Y:S01]  /*3f850*/  LDS R13, [R17] ;  /* 0x00000000110d7984 */ /* 0x000e620000000800 */
[----:B------:R-:W-:Y:S01]  /*3f860*/  BAR.SYNC.DEFER_BLOCKING 0x0 ;  /* 0x0000000000007b1d */ /* 0x000fe20000010000 */
[----:B------:R-:W-:-:S05]  /*3f870*/  LOP3.LUT R16, R23, 0x7f, RZ, 0xc0, !PT ;  /* 0x0000007f17107812 */ /* 0x000fca00078ec0ff */
[----:B------:R0:W-:Y:S01]  /*3f880*/  STL [R1+0xa7c], R8 ;  /* 0x000a7c0801007387 */ /* 0x0001e20000100800 */
[----:B------:R-:W-:-:S03]  /*3f890*/  SHF.L.U32 R16, R16, 0x1, RZ ;  /* 0x0000000110107819 */ /* 0x000fc600000006ff */
[----:B0-----:R-:W4:Y:S04]  /*3f8a0*/  LDL.LU R8, [R1+0x7fc] ;  /* 0x0007fc0001087983 */ /* 0x001f280000300800 */
[----:B------:R-:W4:Y:S04]  /*3f8b0*/  LDL.LU R9, [R1+0x7dc] ;  /* 0x0007dc0001097983 */ /* 0x000f280000300800 */
[----:B------:R-:W4:Y:S04]  /*3f8c0*/  LDL.LU R10, [R1+0x5cc] ;  /* 0x0005cc00010a7983 */ /* 0x000f280000300800 */
[----:B------:R-:W4:Y:S04]  /*3f8d0*/  LDL.LU R11, [R1+0x59c] ;  /* 0x00059c00010b7983 */ /* 0x000f280000300800 */
[----:B------:R-:W4:Y:S04]  /*3f8e0*/  LDL.LU R18, [R1+0x574] ;  /* 0x0005740001127983 */ /* 0x000f280000300800 */
[----:B------:R-:W4:Y:S04]  /*3f8f0*/  LDL.LU R23, [R1+0x520] ;  /* 0x0005200001177983 */ /* 0x000f280000300800 */
[----:B------:R-:W-:Y:S04]  /*3f900*/  STL [R1+0xa78], R15 ;  /* 0x000a780f01007387 */ /* 0x000fe80000100800 */
[----:B-1----:R-:W-:Y:S04]  /*3f910*/  STL [R1+0xa74], R13 ;  /* 0x000a740d01007387 */ /* 0x002fe80000100800 */
[----:B--2---:R0:W-:Y:S04]  /*3f920*/  STS.U16 [R16+UR6+0x6000], R21 ;  /* 0x0060001510007988 */ /* 0x0041e80008000406 */
[----:B---3--:R1:W-:Y:S04]  /*3f930*/  STS.U16 [R16+UR6+0x6800], R25 ;  /* 0x0068001910007988 */ /* 0x0083e80008000406 */
[----:B0-----:R-:W2:Y:S04]  /*3f940*/  LDL.LU R21, [R1+0x4d0] ;  /* 0x0004d00001157983 */ /* 0x001ea80000300800 */
[----:B-1----:R-:W3:Y:S04]  /*3f950*/  LDL.LU R25, [R1+0x4a0] ;  /* 0x0004a00001197983 */ /* 0x002ee80000300800 */
[----:B------:R-:W2:Y:S04]  /*3f960*/  LDL.LU R13, [R1+0x42c] ;  /* 0x00042c00010d7983 */ /* 0x000ea80000300800 */
[----:B----4-:R-:W-:Y:S04]  /*3f970*/  STS.U16 [R16+UR6+0x7800], R3 ;  /* 0x0078000310007988 */ /* 0x010fe80008000406 */
[----:B------:R-:W-:Y:S04]  /*3f980*/  STS.U16 [R16+UR6+0x8000], R0 ;  /* 0x0080000010007988 */ /* 0x000fe80008000406 */
[----:B------:R-:W-:Y:S04]  /*3f990*/  STS.U16 [R16+UR6+0x8800], R6 ;  /* 0x0088000610007988 */ /* 0x000fe80008000406 */
[----:B------:R-:W-:Y:S04]  /*3f9a0*/  STS.U16 [R16+UR6+0x9000], R7 ;  /* 0x0090000710007988 */ /* 0x000fe80008000406 */
[----:B------:R-:W-:Y:S04]  /*3f9b0*/  STS.U16 [R16+UR6], R14 ;  /* 0x0000000e10007988 */ /* 0x000fe80008000406 */
[----:B------:R-:W-:Y:S04]  /*3f9c0*/  STS.U16 [R16+UR6+0x800], R12 ;  /* 0x0008000c10007988 */ /* 0x000fe80008000406 */
[----:B------:R-:W-:Y:S04]  /*3f9d0*/  STS.U16 [R16+UR6+0x1000], R2 ;  /* 0x0010000210007988 */ /* 0x000fe80008000406 */
[----:B--2---:R0:W-:Y:S04]  /*3f9e0*/  STL [R1+0x2b48], R13 ;  /* 0x002b480d01007387 */ /* 0x0041e80000100800 */
[----:B0-----:R-:W2:Y:S04]  /*3f9f0*/  LDL.LU R13, [R1+0x44c] ;  /* 0x00044c00010d7983 */ /* 0x001ea80000300800 */
[----:B------:R-:W4:Y:S04]  /*3fa00*/  LDL.LU R3, [R1+0x40c] ;  /* 0x00040c0001037983 */ /* 0x000f280000300800 */
[----:B------:R-:W4:Y:S04]  /*3fa10*/  LDL.LU R0, [R1+0x3ec] ;  /* 0x0003ec0001007983 */ /* 0x000f280000300800 */
[----:B------:R-:W4:Y:S04]  /*3fa20*/  LDL.LU R6, [R1+0x3cc] ;  /* 0x0003cc0001067983 */ /* 0x000f280000300800 */
[----:B------:R0:W-:Y:S04]  /*3fa30*/  STS.U16 [R16+UR6+0x9800], R8 ;  /* 0x0098000810007988 */ /* 0x0001e80008000406 */
[----:B------:R-:W4:Y:S04]  /*3fa40*/  LDL.LU R7, [R1+0x3ac] ;  /* 0x0003ac0001077983 */ /* 0x000f280000300800 */
[----:B------:R1:W-:Y:S04]  /*3fa50*/  STS.U16 [R16+UR6+0xa000], R9 ;  /* 0x00a0000910007988 */ /* 0x0003e80008000406 */
[----:B------:R3:W-:Y:S04]  /*3fa60*/  STS.U16 [R16+UR6+0xa800], R10 ;  /* 0x00a8000a10007988 */ /* 0x0007e80008000406 */
[----:B------:R3:W-:Y:S04]  /*3fa70*/  STS.U16 [R16+UR6+0xb000], R11 ;  /* 0x00b0000b10007988 */ /* 0x0007e80008000406 */
[----:B------:R3:W-:Y:S04]  /*3fa80*/  STS.U16 [R16+UR6+0xb800], R18 ;  /* 0x00b8001210007988 */ /* 0x0007e80008000406 */
[----:B------:R3:W-:Y:S04]  /*3fa90*/  STS.U16 [R16+UR6+0xc000], R23 ;  /* 0x00c0001710007988 */ /* 0x0007e80008000406 */
[----:B0-----:R-:W4:Y:S04]  /*3faa0*/  LDL.LU R8, [R1+0x38c] ;  /* 0x00038c0001087983 */ /* 0x001f280000300800 */
[----:B-1----:R-:W4:Y:S04]  /*3fab0*/  LDL.LU R9, [R1+0x36c] ;  /* 0x00036c0001097983 */ /* 0x002f280000300800 */
[----:B---3--:R-:W3:Y:S04]  /*3fac0*/  LDL.LU R10, [R1+0x34c] ;  /* 0x00034c00010a7983 */ /* 0x008ee80000300800 */
[----:B------:R-:W3:Y:S04]  /*3fad0*/  LDL.LU R11, [R1+0x32c] ;  /* 0x00032c00010b7983 */ /* 0x000ee80000300800 */
[----:B------:R-:W3:Y:S04]  /*3fae0*/  LDL.LU R18, [R1+0x300] ;  /* 0x0003000001127983 */ /* 0x000ee80000300800 */
[----:B------:R-:W3:Y:S04]  /*3faf0*/  LDL.LU R23, [R1+0x2e0] ;  /* 0x0002e00001177983 */ /* 0x000ee80000300800 */
[----:B------:R-:W3:Y:S04]  /*3fb00*/  LDL.LU R15, [R1+0x2c0] ;  /* 0x0002c000010f7983 */ /* 0x000ee80000300800 */
[----:B------:R-:W3:Y:S04]  /*3fb10*/  LDL.LU R17, [R1+0x2a0] ;  /* 0x0002a00001117983 */ /* 0x000ee80000300800 */
[----:B------:R-:W3:Y:S04]  /*3fb20*/  LDL.LU R14, [R1+0x280] ;  /* 0x00028000010e7983 */ /* 0x000ee80000300800 */
[----:B------:R-:W3:Y:S04]  /*3fb30*/  LDL.LU R12, [R1+0x260] ;  /* 0x00026000010c7983 */ /* 0x000ee80000300800 */
[----:B------:R0:W-:Y:S04]  /*3fb40*/  STS.U16 [R16+UR6+0x1800], R29 ;  /* 0x0018001d10007988 */ /* 0x0001e80008000406 */
[----:B------:R-:W3:Y:S04]  /*3fb50*/  LDL.LU R2, [R1+0x204] ;  /* 0x0002040001027983 */ /* 0x000ee80000300800 */
[----:B------:R1:W-:Y:S04]  /*3fb60*/  STS.U16 [R16+UR6+0x3800], R22 ;  /* 0x0038001610007988 */ /* 0x0003e80008000406 */
[----:B------:R1:W-:Y:S04]  /*3fb70*/  STS.U16 [R16+UR6+0x7000], R27 ;  /* 0x0070001b10007988 */ /* 0x0003e80008000406 */
[----:B------:R1:W-:Y:S04]  /*3fb80*/  STS.U16 [R16+UR6+0x2000], R28 ;  /* 0x0020001c10007988 */ /* 0x0003e80008000406 */
[----:B------:R1:W-:Y:S04]  /*3fb90*/  STS.U16 [R16+UR6+0x2800], R26 ;  /* 0x0028001a10007988 */ /* 0x0003e80008000406 */
[----:B------:R1:W-:Y:S04]  /*3fba0*/  STS.U16 [R16+UR6+0x3000], R24 ;  /* 0x0030001810007988 */ /* 0x0003e80008000406 */
[----:B0-----:R-:W3:Y:S04]  /*3fbb0*/  LDL.LU R29, [R1+0x1e8] ;  /* 0x0001e800011d7983 */ /* 0x001ee80000300800 */
[----:B-1----:R-:W3:Y:S04]  /*3fbc0*/  LDL.LU R22, [R1+0x11c] ;  /* 0x00011c0001167983 */ /* 0x002ee80000300800 */
        /* <DEDUP_REMOVED lines=15> */
[----:B------:R-:W3:Y:S04]  /*3fcc0*/  LDL.LU R25, [R1+0x38] ;  /* 0x0000380001197983 */ /* 0x000ee80000300800 */
[----:B--2---:R0:W-:Y:S04]  /*3fcd0*/  STS.U16 [R16+UR6+0xd800], R13 ;  /* 0x00d8000d10007988 */ /* 0x0041e80008000406 */
[----:B0-----:R-:W2:Y:S04]  /*3fce0*/  LDL.LU R13, [R1+0x2b48] ;  /* 0x002b4800010d7983 */ /* 0x001ea80000300800 */
[----:B----4-:R-:W-:Y:S04]  /*3fcf0*/  STS.U16 [R16+UR6+0xe800], R3 ;  /* 0x00e8000310007988 */ /* 0x010fe80008000406 */
        /* <DEDUP_REMOVED lines=21> */
[----:B------:R-:W4:Y:S04]  /*3fe50*/  LDL.LU R8, [R1+0x2b30] ;  /* 0x002b300001087983 */ /* 0x000f280000300800 */
        /* <DEDUP_REMOVED lines=13> */
[----:B------:R-:W-:Y:S04]  /*3ff30*/  STS.U16 [R16+UR6+0x13800], R15 ;  /* 0x0138000f10007988 */ /* 0x000fe80008000406 */
[----:B------:R-:W-:Y:S04]  /*3ff40*/  STS.U16 [R16+UR6+0x14000], R17 ;  /* 0x0140001110007988 */ /* 0x000fe80008000406 */
[----:B------:R-:W-:Y:S04]  /*3ff50*/  STS.U16 [R16+UR6+0x14800], R14 ;  /* 0x0148000e10007988 */ /* 0x000fe80008000406 */
[----:B------:R-:W-:Y:S04]  /*3ff60*/  STS.U16 [R16+UR6+0x15000], R12 ;  /* 0x0150000c10007988 */ /* 0x000fe80008000406 */
[----:B0-----:R-:W4:Y:S04]  /*3ff70*/  LDL.LU R19, [R1+0x8f8] ;  /* 0x0008f80001137983 */ /* 0x001f280000300800 */
[----:B-1----:R-:W4:Y:S04]  /*3ff80*/  LDL.LU R25, [R1+0x8d8] ;  /* 0x0008d80001197983 */ /* 0x002f280000300800 */
[----:B------:R-:W-:Y:S04]  /*3ff90*/  STS.U16 [R16+UR6+0x15800], R2 ;  /* 0x0158000210007988 */ /* 0x000fe80008000406 */
[----:B------:R-:W-:Y:S04]  /*3ffa0*/  STS.U16 [R16+UR6+0x16000], R29 ;  /* 0x0160001d10007988 */ /* 0x000fe80008000406 */
[----:B------:R-:W-:Y:S04]  /*3ffb0*/  STS.U16 [R16+UR6+0x17800], R28 ;  /* 0x0178001c10007988 */ /* 0x000fe80008000406 */
[----:B------:R-:W-:Y:S04]  /*3ffc0*/  STS.U16 [R16+UR6+0x18000], R26 ;  /* 0x0180001a10007988 */ /* 0x000fe80008000406 */
[----:B------:R-:W-:Y:S04]  /*3ffd0*/  STS.U16 [R16+UR6+0x18800], R24 ;  /* 0x0188001810007988 */ /* 0x000fe80008000406 */
[----:B--2---:R-:W-:Y:S04]  /*3ffe0*/  STS.U16 [R16+UR6+0x1f800], R6 ;  /* 0x01f8000610007988 */ /* 0x004fe80008000406 */
[----:B---3--:R-:W-:Y:S04]  /*3fff0*/  STS.U16 [R16+UR6+0x1e000], R9 ;  /* 0x01e0000910007988 */ /* 0x008fe80008000406 */
[----:B----4-:R0:W-:Y:S04]  /*40000*/  STS.U16 [R16+UR6+0x1d800], R10 ;  /* 0x01d8000a10007988 */ /* 0x0101e80008000406 */
[----:B------:R1:W-:Y:S04]  /*40010*/  STS.U16 [R16+UR6+0x1e800], R8 ;  /* 0x01e8000810007988 */ /* 0x0003e80008000406 */
[----:B------:R2:W-:Y:S04]  /*40020*/  STS.U16 [R16+UR6+0x1f000], R7 ;  /* 0x01f0000710007988 */ /* 0x0005e80008000406 */
[----:B------:R-:W-:Y:S04]  /*40030*/  STS.U16 [R16+UR6+0x1c000], R23 ;  /* 0x01c0001710007988 */ /* 0x000fe80008000406 */
[----:B------:R-:W-:Y:S04]  /*40040*/  STS.U16 [R16+UR6+0x1c800], R18 ;  /* 0x01c8001210007988 */ /* 0x000fe80008000406 */
[----:B------:R3:W-:Y:S04]  /*40050*/  STS.U16 [R16+UR6+0x1d000], R11 ;  /* 0x01d0000b10007988 */ /* 0x0007e80008000406 */
[----:B0-----:R-:W4:Y:S04]  /*40060*/  LDL.LU R10, [R1+0x978] ;  /* 0x00097800010a7983 */ /* 0x001f280000300800 */
[----:B------:R-:W4:Y:S04]  /*40070*/  LDL.LU R9, [R1+0x9a8] ;  /* 0x0009a80001097983 */ /* 0x000f280000300800 */
[----:B-1----:R-:W4:Y:S04]  /*40080*/  LDL.LU R8, [R1+0x9c8] ;  /* 0x0009c80001087983 */ /* 0x002f280000300800 */
[----:B--2---:R-:W2:Y:S01]  /*40090*/  LDL.LU R7, [R1+0x9e8] ;  /* 0x0009e80001077983 */ /* 0x004ea20000300800 */
[----:B------:R-:W-:-:S03]  /*400a0*/  LOP3.LUT R6, R16, 0x10, RZ, 0x3c, !PT ;  /* 0x0000001010067812 */ /* 0x000fc600078e3cff */
        /* <DEDUP_REMOVED lines=16> */
[----:B0-----:R-:W3:Y:S04]  /*401b0*/  LDL.LU R22, [R1+0x4c8] ;  /* 0x0004c80001167983 */ /* 0x001ee80000300800 */
[----:B-1----:R-:W3:Y:S04]  /*401c0*/  LDL.LU R27, [R1+0x474] ;  /* 0x00047400011b7983 */ /* 0x002ee80000300800 */
[----:B------:R-:W3:Y:S04]  /*401d0*/  LDL.LU R20, [R1+0x448] ;  /* 0x0004480001147983 */ /* 0x000ee80000300800 */
[----:B------:R0:W-:Y:S04]  /*401e0*/  STS.U16 [R6+UR6+0x4100], R5 ;  /* 0x0041000506007988 */ /* 0x0001e80008000406 */
[----:B------:R1:W-:Y:S04]  /*401f0*/  STS.U16 [R6+UR6+0x4900], R4 ;  /* 0x0049000406007988 */ /* 0x0003e80008000406 */
[----:B------:R1:W-:Y:S04]  /*40200*/  STS.U16 [R6+UR6+0x5100], R21 ;  /* 0x0051001506007988 */ /* 0x0003e80008000406 */
[----:B0-----:R-:W3:Y:S04]  /*40210*/  LDL.LU R5, [R1+0x428] ;  /* 0x0004280001057983 */ /* 0x001ee80000300800 */
[----:B-1----:R-:W3:Y:S04]  /*40220*/  LDL.LU R4, [R1+0x408] ;  /* 0x0004080001047983 */ /* 0x002ee80000300800 */
[----:B------:R-:W3:Y:S04]  /*40230*/  LDL.LU R21, [R1+0x3e8] ;  /* 0x0003e80001157983 */ /* 0x000ee80000300800 */
[----:B------:R0:W-:Y:S04]  /*40240*/  STS.U16 [R6+UR6+0x5900], R19 ;  /* 0x0059001306007988 */ /* 0x0001e80008000406 */
[----:B------:R1:W-:Y:S04]  /*40250*/  STS.U16 [R6+UR6+0x6100], R25 ;  /* 0x0061001906007988 */ /* 0x0003e80008000406 */
[----:B0-----:R-:W3:Y:S04]  /*40260*/  LDL.LU R19, [R1+0x3c8] ;  /* 0x0003c80001137983 */ /* 0x001ee80000300800 */
[----:B-1----:R-:W3:Y:S04]  /*40270*/  LDL.LU R25, [R1+0x3a8] ;  /* 0x0003a80001197983 */ /* 0x002ee80000300800 */
[----:B----4-:R-:W-:Y:S04]  /*40280*/  STS.U16 [R6+UR6+0x3900], R10 ;  /* 0x0039000a06007988 */ /* 0x010fe80008000406 */
[----:B--2---:R-:W-:Y:S04]  /*40290*/  STS.U16 [R6+UR6+0x2100], R7 ;  /* 0x0021000706007988 */ /* 0x004fe80008000406 */
[----:B------:R-:W-:Y:S04]  /*402a0*/  STS.U16 [R6+UR6+0x2900], R8 ;  /* 0x0029000806007988 */ /* 0x000fe80008000406 */
[----:B------:R-:W-:Y:S04]  /*402b0*/  STS.U16 [R6+UR6+0x3100], R9 ;  /* 0x0031000906007988 */ /* 0x000fe80008000406 */
[----:B---3--:R-:W-:Y:S04]  /*402c0*/  STS.U16 [R6+UR6+0x1900], R16 ;  /* 0x0019001006007988 */ /* 0x008fe80008000406 */
[----:B------:R-:W-:Y:S04]  /*402d0*/  STS.U16 [R6+UR6+0x9900], R12 ;  /* 0x0099000c06007988 */ /* 0x000fe80008000406 */
[----:B------:R-:W-:Y:S04]  /*402e0*/  STS.U16 [R6+UR6+0xa900], R29 ;  /* 0x00a9001d06007988 */ /* 0x000fe80008000406 */
[----:B------:R-:W-:Y:S04]  /*402f0*/  STS.U16 [R6+UR6+0xb100], R28 ;  /* 0x00b1001c06007988 */ /* 0x000fe80008000406 */
[----:B------:R-:W-:Y:S04]  /*40300*/  STS.U16 [R6+UR6+0xb900], R26 ;  /* 0x00b9001a06007988 */ /* 0x000fe80008000406 */
[----:B------:R0:W-:Y:S04]  /*40310*/  STS.U16 [R6+UR6+0xd100], R27 ;  /* 0x00d1001b06007988 */ /* 0x0001e80008000406 */
[----:B0-----:R-:W2:Y:S04]  /*40320*/  LDL.LU R27, [R1+0x388] ;  /* 0x00038800011b7983 */ /* 0x001ea80000300800 */
[----:B------:R-:W3:Y:S04]  /*40330*/  LDL.LU R16, [R1+0x368] ;  /* 0x0003680001107983 */ /* 0x000ee80000300800 */
[----:B------:R-:W4:Y:S04]  /*40340*/  LDL.LU R7, [R1+0x348] ;  /* 0x0003480001077983 */ /* 0x000f280000300800 */
[----:B------:R-:W3:Y:S04]  /*40350*/  LDL.LU R8, [R1+0x328] ;  /* 0x0003280001087983 */ /* 0x000ee80000300800 */
[----:B------:R-:W3:Y:S04]  /*40360*/  LDL.LU R9, [R1+0x2fc] ;  /* 0x0002fc0001097983 */ /* 0x000ee80000300800 */
[----:B------:R-:W3:Y:S04]  /*40370*/  LDL.LU R10, [R1+0x2dc] ;  /* 0x0002dc00010a7983 */ /* 0x000ee80000300800 */
[----:B------:R-:W4:Y:S04]  /*40380*/  LDL.LU R12, [R1+0x2bc] ;  /* 0x0002bc00010c7983 */ /* 0x000f280000300800 */
[----:B------:R-:W3:Y:S04]  /*40390*/  LDL.LU R29, [R1+0x29c] ;  /* 0x00029c00011d7983 */ /* 0x000ee80000300800 */
[----:B------:R-:W3:Y:S04]  /*403a0*/  LDL.LU R28, [R1+0x27c] ;  /* 0x00027c00011c7983 */ /* 0x000ee80000300800 */
[----:B------:R0:W-:Y:S04]  /*403b0*/  STS.U16 [R6+UR6+0xf100], R21 ;  /* 0x00f1001506007988 */ /* 0x0001e80008000406 */
[----:B------:R-:W3:Y:S04]  /*403c0*/  LDL.LU R26, [R1+0x25c] ;  /* 0x00025c00011a7983 */ /* 0x000ee80000300800 */
[----:B0-----:R-:W3:Y:S04]  /*403d0*/  LDL.LU R21, [R1+0x228] ;  /* 0x0002280001157983 */ /* 0x001ee80000300800 */
[----:B------:R0:W-:Y:S04]  /*403e0*/  STS.U16 [R6+UR6+0x6900], R11 ;  /* 0x0069000b06007988 */ /* 0x0001e80008000406 */
        /* <DEDUP_REMOVED lines=27> */
[----:B--2---:R0:W-:Y:S04]  /*405a0*/  STS.U16 [R6+UR6+0x10900], R27 ;  /* 0x0109001b06007988 */ /* 0x0041e80008000406 */
[----:B----4-:R1:W-:Y:S04]  /*405b0*/  STS.U16 [R6+UR6+0x13900], R12 ;  /* 0x0139000c06007988 */ /* 0x0103e80008000406 */
[----:B---3--:R2:W-:Y:S04]  /*405c0*/  STS.U16 [R6+UR6+0x14100], R29 ;  /* 0x0141001d06007988 */ /* 0x0085e80008000406 */
[----:B0-----:R-:W3:Y:S04]  /*405d0*/  LDL.LU R27, [R1+0x70] ;  /* 0x00007000011b7983 */ /* 0x001ee80000300800 */
[----:B------:R0:W-:Y:S04]  /*405e0*/  STS.U16 [R6+UR6+0x14900], R28 ;  /* 0x0149001c06007988 */ /* 0x0001e80008000406 */
[----:B------:R4:W-:Y:S04]  /*405f0*/  STS.U16 [R6+UR6+0x15100], R26 ;  /* 0x0151001a06007988 */ /* 0x0009e80008000406 */
[----:B-1----:R-:W3:Y:S04]  /*40600*/  LDL.LU R12, [R1+0x64] ;  /* 0x00006400010c7983 */ /* 0x002ee80000300800 */
[----:B--2---:R-:W2:Y:S04]  /*40610*/  LDL.LU R29, [R1+0x2c] ;  /* 0x00002c00011d7983 */ /* 0x004ea80000300800 */
[----:B0-----:R-:W2:Y:S04]  /*40620*/  LDL.LU R28, [R1+0x24] ;  /* 0x00002400011c7983 */ /* 0x001ea80000300800 */
[----:B------:R0:W-:Y:S04]  /*40630*/  STS.U16 [R6+UR6+0x15900], R21 ;  /* 0x0159001506007988 */ /* 0x0001e80008000406 */
[----:B----4-:R-:W4:Y:S04]  /*40640*/  LDL.LU R26, [R1+0xa80] ;  /* 0x000a8000011a7983 */ /* 0x010f280000300800 */
[----:B0-----:R-:W4:Y:S04]  /*40650*/  LDL R21, [R1+0x460] ;  /* 0x0004600001157983 */ /* 0x001f280000100800 */
[----:B------:R0:W-:Y:S04]  /*40660*/  STS.U16 [R6+UR6+0x19100], R2 ;  /* 0x0191000206007988 */ /* 0x0001e80008000406 */
[----:B0-----:R-:W4:Y:S04]  /*40670*/  LDL.LU R2, [R1+0xc5c] ;  /* 0x000c5c0001027983 */ /* 0x001f280000300800 */
[----:B------:R0:W-:Y:S02]  /*40680*/  STS.U16 [R6+UR6+0x1f100], R0 ;  /* 0x01f1000006007988 */ /* 0x0001e40008000406 */
[----:B0-----:R-:W0:Y:S02]  /*40690*/  S2R R0, SR_TID.X ;  /* 0x0000000000007919 */ /* 0x001e240000002100 */
        /* <DEDUP_REMOVED lines=13> */
[----:B------:R0:W-:Y:S04]  /*40770*/  STS.U16 [R6+UR6+0x1a100], R22 ;  /* 0x01a1001606007988 */ /* 0x0001e80008000406 */
[----:B------:R0:W-:Y:S04]  /*40780*/  STS.U16 [R6+UR6+0x1a900], R20 ;  /* 0x01a9001406007988 */ /* 0x0001e80008000406 */
[----:B------:R0:W-:Y:S04]  /*40790*/  STS.U16 [R6+UR6+0x1b100], R5 ;  /* 0x01b1000506007988 */ /* 0x0001e80008000406 */
[----:B------:R0:W-:Y:S04]  /*407a0*/  STS.U16 [R6+UR6+0x1b900], R4 ;  /* 0x01b9000406007988 */ /* 0x0001e80008000406 */
[----:B------:R0:W-:Y:S04]  /*407b0*/  STS.U16 [R6+UR6+0x1c100], R19 ;  /* 0x01c1001306007988 */ /* 0x0001e80008000406 */
[----:B------:R0:W-:Y:S04]  /*407c0*/  STS.U16 [R6+UR6+0x1c900], R25 ;  /* 0x01c9001906007988 */ /* 0x0001e80008000406 */
[----:B-1----:R-:W4:Y:S04]  /*407d0*/  LDL.LU R24, [R1+0xa8] ;  /* 0x0000a80001187983 */ /* 0x002f280000300800 */
[----:B0-----:R-:W4:Y:S04]  /*407e0*/  LDL.LU R22, [R1+0xa54] ;  /* 0x000a540001167983 */ /* 0x001f280000300800 */
[----:B------:R-:W4:Y:S04]  /*407f0*/  LDL.LU R20, [R1+0xa38] ;  /* 0x000a380001147983 */ /* 0x000f280000300800 */
[----:B------:R-:W4:Y:S04]  /*40800*/  LDL.LU R5, [R1+0xa1c] ;  /* 0x000a1c0001057983 */ /* 0x000f280000300800 */
[----:B------:R-:W4:Y:S04]  /*40810*/  LDL.LU R4, [R1+0x9fc] ;  /* 0x0009fc0001047983 */ /* 0x000f280000300800 */
[----:B------:R-:W4:Y:S04]  /*40820*/  LDL.LU R19, [R1+0x9e0] ;  /* 0x0009e00001137983 */ /* 0x000f280000300800 */
[----:B------:R-:W4:Y:S01]  /*40830*/  LDL.LU R25, [R1+0x9c0] ;  /* 0x0009c00001197983 */ /* 0x000f220000300800 */
[----:B------:R-:W-:-:S04]  /*40840*/  LOP3.LUT R3, R0, 0x7, RZ, 0xc0, !PT ;  /* 0x0000000700037812 */ /* 0x000fc800078ec0ff */
[----:B------:R-:W-:Y:S01]  /*40850*/  SHF.L.U32 R23, R3, 0x4, RZ ;  /* 0x0000000403177819 */ /* 0x000fe200000006ff */
[----:B---3--:R0:W-:Y:S04]  /*40860*/  STS.U16 [R6+UR6+0x1d100], R27 ;  /* 0x01d1001b06007988 */ /* 0x0081e80008000406 */
[----:B------:R-:W-:Y:S04]  /*40870*/  STS.U16 [R6+UR6+0x1d900], R12 ;  /* 0x01d9000c06007988 */ /* 0x000fe80008000406 */
[----:B--2---:R-:W-:Y:S04]  /*40880*/  STS.U16 [R6+UR6+0x1e100], R29 ;  /* 0x01e1001d06007988 */ /* 0x004fe80008000406 */
[----:B------:R1:W-:Y:S04]  /*40890*/  STS.U16 [R6+UR6+0x1e900], R28 ;  /* 0x01e9001c06007988 */ /* 0x0003e80008000406 */
[----:B0-----:R-:W2:Y:S01]  /*408a0*/  LDL.LU R27, [R1+0x990] ;  /* 0x00099000011b7983 */ /* 0x001ea20000300800 */
[----:B----4-:R-:W-:Y:S01]  /*408b0*/  FADD R7, -R21, R26 ;  /* 0x0000001a15077221 */ /* 0x010fe20000000100 */
[----:B-1----:R-:W-:-:S02]  /*408c0*/  SHF.L.U32 R6, R0, 0x1, RZ ;  /* 0x0000000100067819 */ /* 0x002fc400000006ff */
[----:B------:R-:W3:Y:S01]  /*408d0*/  LDL.LU R21, [R1+0x970] ;  /* 0x0009700001157983 */ /* 0x000ee20000300800 */
[----:B------:R-:W-:-:S04]  /*408e0*/  FMUL R7, R7, 1.4426950216293334961 ;  /* 0x3fb8aa3b07077820 */ /* 0x000fc80000400000 */
[----:B------:R0:W1:Y:S01]  /*408f0*/  MUFU.EX2 R8, R7 ;  /* 0x0000000700087308 */ /* 0x0000620000000800 */
[----:B------:R-:W-:Y:S02]  /*40900*/  LOP3.LUT R6, R23, 0x30, R6, 0x78, !PT ;  /* 0x0000003017067812 */ /* 0x000fe400078e7806 */
[----:B0-----:R-:W-:-:S05]  /*40910*/  LOP3.LUT R7, R0, 0x60, RZ, 0xc0, !PT ;  /* 0x0000006000077812 */ /* 0x001fca00078ec0ff */
[----:B------:R-:W-:Y:S01]  /*40920*/  IMAD R3, R3, 0x4, R7 ;  /* 0x0000000403037824 */ /* 0x000fe200078e0207 */
[----:B-1----:R-:W-:Y:S01]  /*40930*/  STL [R1+0x2c0], R8 ;  /* 0x0002c00801007387 */ /* 0x002fe20000100800 */
[----:B------:R-:W-:-:S03]  /*40940*/  FFMA R2, R8, R2, R13 ;  /* 0x0000000208027223 */ /* 0x000fc6000000000d */
[----:B------:R-:W-:Y:S01]  /*40950*/  LEA R3, R3, R6, 0x6 ;  /* 0x0000000603037211 */ /* 0x000fe200078e30ff */
[----:B------:R-:W-:Y:S04]  /*40960*/  STL [R1+0x2b08], R0 ;  /* 0x002b080001007387 */ /* 0x000fe80000100800 */
[----:B------:R-:W-:Y:S04]  /*40970*/  STL [R1+0x2b0c], R7 ;  /* 0x002b0c0701007387 */ /* 0x000fe80000100800 */
[----:B------:R0:W-:Y:S04]  /*40980*/  STL [R1+0x2b10], R23 ;  /* 0x002b101701007387 */ /* 0x0001e80000100800 */
[----:B------:R-:W-:Y:S04]  /*40990*/  STL [R1+0x2a7c], R3 ;  /* 0x002a7c0301007387 */ /* 0x000fe80000100800 */
[----:B------:R-:W-:Y:S04]  /*409a0*/  STL [R1+0xc5c], R2 ;  /* 0x000c5c0201007387 */ /* 0x000fe80000100800 */
[----:B0-----:R-:W4:Y:S04]  /*409b0*/  LDL.LU R23, [R1+0x910] ;  /* 0x0009100001177983 */ /* 0x001f280000300800 */
[----:B----4-:R0:W-:Y:S04]  /*409c0*/  STL [R1+0x2b14], R23 ;  /* 0x002b141701007387 */ /* 0x0101e80000100800 */
[----:B0-----:R-:W4:Y:S01]  /*409d0*/  LDL.LU R23, [R1+0x930] ;  /* 0x0009300001177983 */ /* 0x001f220000300800 */
[----:B------:R-:W0:Y:S02]  /*409e0*/  S2R R16, SR_TID.X ;  /* 0x0000000000107919 */ /* 0x000e240000002100 */
[----:B0-----:R-:W-:Y:S01]  /*409f0*/  LOP3.LUT R16, R16, 0x7f, RZ, 0xc0, !PT ;  /* 0x0000007f10107812 */ /* 0x001fe200078ec0ff */
[----:B----4-:R0:W-:Y:S04]  /*40a00*/  STL [R1+0x2b18], R23 ;  /* 0x002b181701007387 */ /* 0x0101e80000100800 */
[----:B0-----:R-:W4:Y:S01]  /*40a10*/  LDL.LU R23, [R1+0x950] ;  /* 0x0009500001177983 */ /* 0x001f220000300800 */
[----:B------:R-:W-:-:S03]  /*40a20*/  SHF.L.U32 R16, R16, 0x1, RZ ;  /* 0x0000000110107819 */ /* 0x000fc600000006ff */
[----:B------:R-:W4:Y:S04]  /*40a30*/  LDL.LU R7, [R1+0x8f0] ;  /* 0x0008f00001077983 */ /* 0x000f280000300800 */
[----:B------:R-:W4:Y:S01]  /*40a40*/  LDL.LU R0, [R1+0x8d0] ;  /* 0x0008d00001007983 */ /* 0x000f220000300800 */
[----:B------:R-:W-:-:S05]  /*40a50*/  LOP3.LUT R6, R16, 0x20, RZ, 0x3c, !PT ;  /* 0x0000002010067812 */ /* 0x000fca00078e3cff */
[----:B------:R0:W-:Y:S04]  /*40a60*/  STS.U16 [R6+UR6+0x2a00], R19 ;  /* 0x002a001306007988 */ /* 0x0001e80008000406 */
[----:B------:R1:W-:Y:S04]  /*40a70*/  STS.U16 [R6+UR6+0x3200], R25 ;  /* 0x0032001906007988 */ /* 0x0003e80008000406 */
[----:B0-----:R-:W4:Y:S04]  /*40a80*/  LDL.LU R19, [R1+0x8b0] ;  /* 0x0008b00001137983 */ /* 0x001f280000300800 */
[----:B-1----:R-:W4:Y:S04]  /*40a90*/  LDL.LU R25, [R1+0x890] ;  /* 0x0008900001197983 */ /* 0x002f280000300800 */
        /* <DEDUP_REMOVED lines=20> */
[----:B-1----:R-:W2:Y:S04]  /*40be0*/  LDL.LU R24, [R1+0x3a0] ;  /* 0x0003a00001187983 */ /* 0x002ea80000300800 */
[----:B------:R0:W-:Y:S04]  /*40bf0*/  STS.U16 [R6+UR6+0x1200], R20 ;  /* 0x0012001406007988 */ /* 0x0001e80008000406 */
[----:B---3--:R-:W3:Y:S04]  /*40c00*/  LDL.LU R22, [R1+0x380] ;  /* 0x0003800001167983 */ /* 0x008ee80000300800 */
[----:B------:R1:W-:Y:S04]  /*40c10*/  STS.U16 [R6+UR6+0x1a00], R5 ;  /* 0x001a000506007988 */ /* 0x0003e80008000406 */
[----:B------:R1:W-:Y:S04]  /*40c20*/  STS.U16 [R6+UR6+0x2200], R4 ;  /* 0x0022000406007988 */ /* 0x0003e80008000406 */
[----:B------:R1:W-:Y:S04]  /*40c30*/  STS.U16 [R6+UR6+0x4200], R21 ;  /* 0x0042001506007988 */ /* 0x0003e80008000406 */
[----:B0-----:R-:W3:Y:S04]  /*40c40*/  LDL.LU R20, [R1+0x360] ;  /* 0x0003600001147983 */ /* 0x001ee80000300800 */
[----:B-1----:R-:W3:Y:S04]  /*40c50*/  LDL.LU R5, [R1+0x340] ;  /* 0x0003400001057983 */ /* 0x002ee80000300800 */
[----:B------:R-:W3:Y:S04]  /*40c60*/  LDL.LU R4, [R1+0x314] ;  /* 0x0003140001047983 */ /* 0x000ee80000300800 */
[----:B------:R-:W3:Y:S04]  /*40c70*/  LDL.LU R21, [R1+0x2f4] ;  /* 0x0002f40001157983 */ /* 0x000ee80000300800 */
[----:B----4-:R0:W-:Y:S04]  /*40c80*/  STS.U16 [R6+UR6+0x4a00], R23 ;  /* 0x004a001706007988 */ /* 0x0101e80008000406 */
[----:B0-----:R-:W4:Y:S04]  /*40c90*/  LDL.LU R23, [R1+0x2b18] ;  /* 0x002b180001177983 */ /* 0x001f280000300800 */
[----:B----4-:R0:W-:Y:S04]  /*40ca0*/  STS.U16 [R6+UR6+0x5200], R23 ;  /* 0x0052001706007988 */ /* 0x0101e80008000406 */
[----:B0-----:R-:W4:Y:S04]  /*40cb0*/  LDL.LU R23, [R1+0x2b14] ;  /* 0x002b140001177983 */ /* 0x001f280000300800 */
[----:B------:R-:W-:Y:S04]  /*40cc0*/  STS.U16 [R6+UR6+0x6200], R7 ;  /* 0x0062000706007988 */ /* 0x000fe80008000406 */
[----:B------:R-:W-:Y:S04]  /*40cd0*/  STS.U16 [R6+UR6+0x6a00], R0 ;  /* 0x006a000006007988 */ /* 0x000fe80008000406 */
[----:B------:R-:W-:Y:S04]  /*40ce0*/  STS.U16 [R6+UR6+0x7200], R19 ;  /* 0x0072001306007988 */ /* 0x000fe80008000406 */
[----:B------:R-:W-:Y:S04]  /*40cf0*/  STS.U16 [R6+UR6+0x7a00], R25 ;  /* 0x007a001906007988 */ /* 0x000fe80008000406 */
[----:B--2---:R-:W-:Y:S04]  /*40d00*/  STS.U16 [R6+UR6+0xd200], R27 ;  /* 0x00d2001b06007988 */ /* 0x004fe80008000406 */
[----:B------:R-:W-:Y:S04]  /*40d10*/  STS.U16 [R6+UR6+0x9200], R3 ;  /* 0x0092000306007988 */ /* 0x000fe80008000406 */
[----:B------:R-:W-:Y:S04]  /*40d20*/  STS.U16 [R6+UR6+0xa200], R9 ;  /* 0x00a2000906007988 */ /* 0x000fe80008000406 */
[----:B------:R-:W-:Y:S04]  /*40d30*/  STS.U16 [R6+UR6+0xaa00], R10 ;  /* 0x00aa000a06007988 */ /* 0x000fe80008000406 */
[----:B------:R-:W-:Y:S04]  /*40d40*/  STS.U16 [R6+UR6+0xb200], R11 ;  /* 0x00b2000b06007988 */ /* 0x000fe80008000406 */
[----:B----4-:R0:W-:Y:S04]  /*40d50*/  STS.U16 [R6+UR6+0x5a00], R23 ;  /* 0x005a001706007988 */ /* 0x0101e80008000406 */
[----:B0-----:R-:W2:Y:S04]  /*40d60*/  LDL.LU R23, [R1+0x2b10] ;  /* 0x002b100001177983 */ /* 0x001ea80000300800 */
        /* <DEDUP_REMOVED lines=10> */
[----:B------:R1:W-:Y:S04]  /*40e10*/  STS.U16 [R6+UR6+0xc200], R15 ;  /* 0x00c2000f06007988 */ /* 0x0003e80008000406 */
[----:B------:R3:W-:Y:S04]  /*40e20*/  STS.U16 [R6+UR6+0xca00], R17 ;  /* 0x00ca001106007988 */ /* 0x0007e80008000406 */
[----:B------:R3:W-:Y:S04]  /*40e30*/  STS.U16 [R6+UR6+0xda00], R14 ;  /* 0x00da000e06007988 */ /* 0x0007e80008000406 */
[----:B------:R3:W-:Y:S04]  /*40e40*/  STS.U16 [R6+UR6+0xe200], R12 ;  /* 0x00e2000c06007988 */ /* 0x0007e80008000406 */
[----:B------:R3:W-:Y:S04]  /*40e50*/  STS.U16 [R6+UR6+0xea00], R2 ;  /* 0x00ea000206007988 */ /* 0x0007e80008000406 */
[----:B0-----:R-:W2:Y:S04]  /*40e60*/  LDL.LU R18, [R1+0x200] ;  /* 0x0002000001127983 */ /* 0x001ea80000300800 */
[----:B-1----:R-:W2:Y:S04]  /*40e70*/  LDL.LU R15, [R1+0x1e0] ;  /* 0x0001e000010f7983 */ /* 0x002ea80000300800 */
[----:B---3--:R-:W3:Y:S04]  /*40e80*/  LDL.LU R17, [R1+0x1c8] ;  /* 0x0001c80001117983 */ /* 0x008ee80000300800 */
        /* <DEDUP_REMOVED lines=8> */
[----:B------:R-:W-:Y:S04]  /*40f10*/  STS.U16 [R6+UR6+0x8a00], R13 ;  /* 0x008a000d06007988 */ /* 0x000fe80008000406 */
[----:B0-----:R-:W3:Y:S04]  /*40f20*/  LDL.LU R29, [R1+0x158] ;  /* 0x00015800011d7983 */ /* 0x001ee80000300800 */
[----:B-1----:R-:W3:Y:S04]  /*40f30*/  LDL.LU R28, [R1+0x138] ;  /* 0x00013800011c7983 */ /* 0x002ee80000300800 */
[----:B------:R-:W3:Y:S04]  /*40f40*/  LDL.LU R26, [R1+0x118] ;  /* 0x00011800011a7983 */ /* 0x000ee80000300800 */
[----:B------:R0:W-:Y:S04]  /*40f50*/  STS.U16 [R6+UR6+0x11a00], R20 ;  /* 0x011a001406007988 */ /* 0x0001e80008000406 */
[----:B------:R-:W3:Y:S04]  /*40f60*/  LDL.LU R24, [R1+0xf8] ;  /* 0x0000f80001187983 */ /* 0x000ee80000300800 */
[----:B------:R-:W3:Y:S04]  /*40f70*/  LDL.LU R22, [R1+0xd8] ;  /* 0x0000d80001167983 */ /* 0x000ee80000300800 */
[----:B------:R1:W-:Y:S04]  /*40f80*/  STS.U16 [R6+UR6+0x12200], R5 ;  /* 0x0122000506007988 */ /* 0x0003e80008000406 */
[----:B------:R1:W-:Y:S04]  /*40f90*/  STS.U16 [R6+UR6+0x12a00], R4 ;  /* 0x012a000406007988 */ /* 0x0003e80008000406 */
[----:B------:R1:W-:Y:S04]  /*40fa0*/  STS.U16 [R6+UR6+0x13200], R21 ;  /* 0x0132001506007988 */ /* 0x0003e80008000406 */
[----:B------:R2:W-:Y:S04]  /*40fb0*/  STS.U16 [R6+UR6+0x9a00], R8 ;  /* 0x009a000806007988 */ /* 0x0005e80008000406 */
[----:B0-----:R-:W3:Y:S04]  /*40fc0*/  LDL.LU R20, [R1+0xb8] ;  /* 0x0000b80001147983 */ /* 0x001ee80000300800 */
[----:B-1----:R-:W3:Y:S04]  /*40fd0*/  LDL.LU R5, [R1+0x88] ;  /* 0x0000880001057983 */ /* 0x002ee80000300800 */
[----:B------:R-:W3:Y:S04]  /*40fe0*/  LDL.LU R4, [R1+0x5c] ;  /* 0x00005c0001047983 */ /* 0x000ee80000300800 */
[----:B------:R-:W3:Y:S01]  /*40ff0*/  LDL.LU R21, [R1+0x34] ;  /* 0x0000340001157983 */ /* 0x000ee20000300800 */
[----:B----4-:R-:W-:-:S02]  /*41000*/  SHF.R.U32.HI R13, RZ, 0x1, R7 ;  /* 0x00000001ff0d7819 */ /* 0x010fc40000011607 */
[C---:B--2---:R-:W-:Y:S02]  /*41010*/  SHF.L.U32 R7, R0.reuse, 0x8, RZ ;  /* 0x0000000800077819 */ /* 0x044fe400000006ff */
[----:B------:R-:W-:Y:S01]  /*41020*/  LOP3.LUT R8, R0, 0x10, RZ, 0xc0, !PT ;  /* 0x0000001000087812 */ /* 0x000fe200078ec0ff */
[----:B------:R0:W-:Y:S01]  /*41030*/  STS.U16 [R6+UR6+0x13a00], R27 ;  /* 0x013a001b06007988 */ /* 0x0001e20008000406 */
[----:B------:R-:W-:-:S03]  /*41040*/  LOP3.LUT R23, R23, 0xf00, R7, 0xf8, !PT ;  /* 0x00000f0017177812 */ /* 0x000fc600078ef807 */
[----:B0-----:R-:W2:Y:S04]  /*41050*/  LDL.LU R27, [R1+0x10] ;  /* 0x00001000011b7983 */ /* 0x001ea80000300800 */
[----:B------:R0:W-:Y:S04]  /*41060*/  STL [R1+0x2ae8], R0 ;  /* 0x002ae80001007387 */ /* 0x0001e80000100800 */
[----:B0-----:R-:W4:Y:S04]  /*41070*/  LDL.LU R0, [R1+0x298] ;  /* 0x0002980001007983 */ /* 0x001f280000300800 */
[----:B------:R-:W3:Y:S04]  /*41080*/  LDL.LU R7, [R1+0x2b8] ;  /* 0x0002b80001077983 */ /* 0x000ee80000300800 */
[----:B------:R0:W-:Y:S02]  /*41090*/  STS.U16 [R6+UR6+0x8200], R16 ;  /* 0x0082001006007988 */ /* 0x0001e40008000406 */
[----:B0-----:R-:W0:Y:S01]  /*410a0*/  S2R R16, SR_TID.X ;  /* 0x0000000000107919 */ /* 0x001e220000002100 */
[----:B------:R-:W-:Y:S01]  /*410b0*/  LEA R13, R8, R13, 0x2 ;  /* 0x0000000d080d7211 */ /* 0x000fe200078e10ff */
[----:B------:R-:W-:Y:S04]  /*410c0*/  STL [R1+0x2a80], R23 ;  /* 0x002a801701007387 */ /* 0x000fe80000100800 */
[----:B------:R-:W-:Y:S01]  /*410d0*/  STL [R1+0x2a84], R13 ;  /* 0x002a840d01007387 */ /* 0x000fe20000100800 */
[----:B0-----:R-:W-:-:S04]  /*410e0*/  LOP3.LUT R16, R16, 0x7f, RZ, 0xc0, !PT ;  /* 0x0000007f10107812 */ /* 0x001fc800078ec0ff */
[----:B------:R-:W-:Y:S01]  /*410f0*/  SHF.L.U32 R16, R16, 0x1, RZ ;  /* 0x0000000110107819 */ /* 0x000fe200000006ff */
[----:B---3--:R0:W-:Y:S03]  /*41100*/  STS.U16 [R6+UR6+0x14200], R7 ;  /* 0x0142000706007988 */ /* 0x0081e60008000406 */
[----:B0-----:R-:W-:Y:S02]  /*41110*/  LOP3.LUT R7, R16, 0x30, RZ, 0x3c, !PT ;  /* 0x0000003010077812 */ /* 0x001fe400078e3cff */
[----:B------:R-:W3:Y:S04]  /*41120*/  LDL.LU R16, [R1+0x9e4] ;  /* 0x0009e40001107983 */ /* 0x000ee80000300800 */
[----:B---3--:R0:W-:Y:S04]  /*41130*/  STL [R1+0x2af8], R16 ;  /* 0x002af81001007387 */ /* 0x0081e80000100800 */
[----:B0-----:R-:W3:Y:S04]  /*41140*/  LDL.LU R16, [R1+0xa58] ;  /* 0x000a580001107983 */ /* 0x001ee80000300800 */
[----:B----4-:R-:W-:Y:S04]  /*41150*/  STS.U16 [R6+UR6+0x14a00], R0 ;  /* 0x014a000006007988 */ /* 0x010fe80008000406 */
        /* <DEDUP_REMOVED lines=11> */
[----:B---3--:R0:W-:Y:S04]  /*41210*/  STL [R1+0x2afc], R16 ;  /* 0x002afc1001007387 */ /* 0x0081e80000100800 */
        /* <DEDUP_REMOVED lines=24> */
[----:B--2---:R-:W2:Y:S04]  /*413a0*/  LDL.LU R26, [R1+0x594] ;  /* 0x00059400011a7983 */ /* 0x004ea80000300800 */
        /* <DEDUP_REMOVED lines=8> */
[----:B0-----:R-:W2:Y:S04]  /*41430*/  LDL.LU R4, [R1+0x468] ;  /* 0x0004680001047983 */ /* 0x001ea80000300800 */
[----:B-1----:R-:W2:Y:S04]  /*41440*/  LDL.LU R21, [R1+0x444] ;  /* 0x0004440001157983 */ /* 0x002ea80000300800 */
[----:B------:R-:W2:Y:S04]  /*41450*/  LDL.LU R27, [R1+0x424] ;  /* 0x00042400011b7983 */ /* 0x000ea80000300800 */
[----:B------:R-:W4:Y:S04]  /*41460*/  LDL.LU R25, [R1+0xa00] ;  /* 0x000a000001197983 */ /* 0x000f280000300800 */
[----:B------:R-:W2:Y:S04]  /*41470*/  LDL.LU R19, [R1+0xa3c] ;  /* 0x000a3c0001137983 */ /* 0x000ea80000300800 */
[----:B------:R-:W4:Y:S04]  /*41480*/  LDL.LU R6, [R1+0xa20] ;  /* 0x000a200001067983 */ /* 0x000f280000300800 */
[----:B---3--:R0:W-:Y:S04]  /*41490*/  STS.U16 [R7+UR6+0x300], R16 ;  /* 0x0003001007007988 */ /* 0x0081e80008000406 */
[----:B0-----:R-:W3:Y:S04]  /*414a0*/  LDL.LU R16, [R1+0x2afc] ;  /* 0x002afc0001107983 */ /* 0x001ee80000300800 */
[----:B---3--:R0:W-:Y:S04]  /*414b0*/  STS.U16 [R7+UR6+0xb00], R16 ;  /* 0x000b001007007988 */ /* 0x0081e80008000406 */
[----:B0-----:R-:W3:Y:S04]  /*414c0*/  LDL.LU R16, [R1+0x2af8] ;  /* 0x002af80001107983 */ /* 0x001ee80000300800 */
[----:B--2---:R-:W-:Y:S04]  /*414d0*/  STS.U16 [R7+UR6+0x1300], R19 ;  /* 0x0013001307007988 */ /* 0x004fe80008000406 */
[----:B----4-:R-:W-:Y:S04]  /*414e0*/  STS.U16 [R7+UR6+0x1b00], R6 ;  /* 0x001b000607007988 */ /* 0x010fe80008000406 */
[----:B------:R-:W-:Y:S04]  /*414f0*/  STS.U16 [R7+UR6+0x2300], R25 ;  /* 0x0023001907007988 */ /* 0x000fe80008000406 */
[----:B------:R-:W-:Y:S04]  /*41500*/  STS.U16 [R7+UR6+0x3300], R13 ;  /* 0x0033000d07007988 */ /* 0x000fe80008000406 */
[----:B---3--:R-:W-:Y:S04]  /*41510*/  STS.U16 [R7+UR6+0x2b00], R16 ;  /* 0x002b001007007988 */ /* 0x008fe80008000406 */
[----:B------:R-:W-:Y:S04]  /*41520*/  STS.U16 [R7+UR6+0x3b00], R8 ;  /* 0x003b000807007988 */ /* 0x000fe80008000406 */
[----:B------:R0:W-:Y:S04]  /*41530*/  STS.U16 [R7+UR6+0x7b00], R5 ;  /* 0x007b000507007988 */ /* 0x0001e80008000406 */
[----:B------:R1:W-:Y:S04]  /*41540*/  STS.U16 [R7+UR6+0xdb00], R4 ;  /* 0x00db000407007988 */ /* 0x0003e80008000406 */
[----:B------:R2:W-:Y:S04]  /*41550*/  STS.U16 [R7+UR6+0xc300], R24 ;  /* 0x00c3001807007988 */ /* 0x0005e80008000406 */
[----:B0-----:R-:W3:Y:S04]  /*41560*/  LDL.LU R5, [R1+0x404] ;  /* 0x0004040001057983 */ /* 0x001ee80000300800 */
[----:B-1----:R-:W4:Y:S04]  /*41570*/  LDL.LU R4, [R1+0x3e4] ;  /* 0x0003e40001047983 */ /* 0x002f280000300800 */
[----:B--2---:R-:W2:Y:S04]  /*41580*/  LDL.LU R24, [R1+0x3a4] ;  /* 0x0003a40001187983 */ /* 0x004ea80000300800 */
        /* <DEDUP_REMOVED lines=37> */
[----:B----4-:R-:W4:Y:S04]  /*417e0*/  LDL.LU R2, [R1+0x134] ;  /* 0x0001340001027983 */ /* 0x010f280000300800 */
[----:B------:R-:W4:Y:S04]  /*417f0*/  LDL.LU R29, [R1+0x114] ;  /* 0x00011400011d7983 */ /* 0x000f280000300800 */
[----:B------:R0:W-:Y:S04]  /*41800*/  STS.U16 [R7+UR6+0xbb00], R26 ;  /* 0x00bb001a07007988 */ /* 0x0001e80008000406 */
[----:B------:R-:W4:Y:S04]  /*41810*/  LDL.LU R28, [R1+0xf4] ;  /* 0x0000f400011c7983 */ /* 0x000f280000300800 */
[----:B------:R1:W-:Y:S04]  /*41820*/  STS.U16 [R7+UR6+0xcb00], R22 ;  /* 0x00cb001607007988 */ /* 0x0003e80008000406 */
[----:B------:R1:W-:Y:S04]  /*41830*/  STS.U16 [R7+UR6+0xd300], R20 ;  /* 0x00d3001407007988 */ /* 0x0003e80008000406 */
[----:B------:R1:W-:Y:S04]  /*41840*/  STS.U16 [R7+UR6+0xf300], R5 ;  /* 0x00f3000507007988 */ /* 0x0003e80008000406 */
[----:B------:R1:W-:Y:S04]  /*41850*/  STS.U16 [R7+UR6+0xfb00], R4 ;  /* 0x00fb000407007988 */ /* 0x0003e80008000406 */
[----:B0-----:R-:W4:Y:S04]  /*41860*/  LDL.LU R26, [R1+0xd4] ;  /* 0x0000d400011a7983 */ /* 0x001f280000300800 */
[----:B-1----:R-:W4:Y:S04]  /*41870*/  LDL.LU R22, [R1+0xb4] ;  /* 0x0000b40001167983 */ /* 0x002f280000300800 */
[----:B------:R-:W3:Y:S04]  /*41880*/  LDL.LU R20, [R1+0x84] ;  /* 0x0000840001147983 */ /* 0x000ee80000300800 */
[----:B------:R-:W4:Y:S04]  /*41890*/  LDL.LU R5, [R1+0x58] ;  /* 0x0000580001057983 */ /* 0x000f280000300800 */
[----:B------:R-:W4:Y:S04]  /*418a0*/  LDL.LU R4, [R1+0x30] ;  /* 0x0000300001047983 */ /* 0x000f280000300800 */
[----:B--2---:R0:W-:Y:S04]  /*418b0*/  STS.U16 [R7+UR6+0x10300], R24 ;  /* 0x0103001807007988 */ /* 0x0041e80008000406 */
[----:B0-----:R-:W2:Y:S04]  /*418c0*/  LDL.LU R24, [R1+0x2af4] ;  /* 0x002af40001187983 */ /* 0x001ea80000300800 */
[----:B------:R-:W-:Y:S04]  /*418d0*/  STS.U16 [R7+UR6+0x11300], R21 ;  /* 0x0113001507007988 */ /* 0x000fe80008000406 */
[----:B------:R-:W-:Y:S04]  /*418e0*/  STS.U16 [R7+UR6+0x16b00], R27 ;  /* 0x016b001b07007988 */ /* 0x000fe80008000406 */
        /* <DEDUP_REMOVED lines=10> */
[----:B-1----:R-:W2:Y:S04]  /*41990*/  LDL.LU R24, [R1+0x2af0] ;  /* 0x002af00001187983 */ /* 0x002ea80000300800 */
[----:B------:R-:W2:Y:S04]  /*419a0*/  LDL.LU R21, [R1+0x2aec] ;  /* 0x002aec0001157983 */ /* 0x000ea80000300800 */
[----:B------:R-:W2:Y:S01]  /*419b0*/  LDL.LU R27, [R1+0xc] ;  /* 0x00000c00011b7983 */ /* 0x000ea20000300800 */
[----:B0-----:R-:W-:-:S05]  /*419c0*/  LOP3.LUT R16, R16, 0x7f, RZ, 0xc0, !PT ;  /* 0x0000007f10107812 */ /* 0x001fca00078ec0ff */
[----:B------:R-:W-:-:S05]  /*419d0*/  IMAD.SHL.U32 R16, R16, 0x2, RZ ;  /* 0x0000000210107824 */ /* 0x000fca00078e00ff */
[----:B------:R-:W-:Y:S02]  /*419e0*/  LOP3.LUT R6, R16, 0x40, RZ, 0x3c, !PT ;  /* 0x0000004010067812 */ /* 0x000fe400078e3cff */
        /* <DEDUP_REMOVED lines=20> */
[----:B0-----:R-:W3:Y:S04]  /*41b30*/  LDL.LU R20, [R1+0x86c] ;  /* 0x00086c0001147983 */ /* 0x001ee80000300800 */
[----:B------:R0:W-:Y:S04]  /*41b40*/  STS.U16 [R7+UR6+0x1db00], R5 ;  /* 0x01db000507007988 */ /* 0x0001e80008000406 */
[----:B------:R-:W-:Y:S04]  /*41b50*/  STS.U16 [R7+UR6+0x19300], R17 ;  /* 0x0193001107007988 */ /* 0x000fe80008000406 */
[----:B------:R-:W-:Y:S04]  /*41b60*/  STS.U16 [R7+UR6+0x19b00], R14 ;  /* 0x019b000e07007988 */ /* 0x000fe80008000406 */
[----:B------:R-:W-:Y:S04]  /*41b70*/  STS.U16 [R7+UR6+0x1a300], R12 ;  /* 0x01a3000c07007988 */ /* 0x000fe80008000406 */
[----:B------:R-:W-:Y:S04]  /*41b80*/  STS.U16 [R7+UR6+0x1ab00], R2 ;  /* 0x01ab000207007988 */ /* 0x000fe80008000406 */
[----:B------:R-:W-:Y:S04]  /*41b90*/  STS.U16 [R7+UR6+0x1b300], R29 ;  /* 0x01b3001d07007988 */ /* 0x000fe80008000406 */
[----:B0-----:R-:W4:Y:S04]  /*41ba0*/  LDL.LU R5, [R1+0x84c] ;  /* 0x00084c0001057983 */ /* 0x001f280000300800 */
[----:B------:R-:W-:Y:S04]  /*41bb0*/  STS.U16 [R7+UR6+0x1bb00], R28 ;  /* 0x01bb001c07007988 */ /* 0x000fe80008000406 */
[----:B------:R-:W-:Y:S04]  /*41bc0*/  STS.U16 [R7+UR6+0x1c300], R26 ;  /* 0x01c3001a07007988 */ /* 0x000fe80008000406 */
[----:B------:R-:W-:Y:S04]  /*41bd0*/  STS.U16 [R7+UR6+0x1cb00], R22 ;  /* 0x01cb001607007988 */ /* 0x000fe80008000406 */
[----:B------:R-:W-:Y:S04]  /*41be0*/  STS.U16 [R7+UR6+0x1e300], R4 ;  /* 0x01e3000407007988 */ /* 0x000fe80008000406 */
[----:B--2---:R0:W-:Y:S04]  /*41bf0*/  STS.U16 [R7+UR6+0x1eb00], R27 ;  /* 0x01eb001b07007988 */ /* 0x0041e80008000406 */
        /* <DEDUP_REMOVED lines=13> */
[----:B0-----:R-:W2:Y:S04]  /*41cd0*/  LDL.LU R24, [R1+0xac] ;  /* 0x0000ac0001187983 */ /* 0x001ea80000300800 */
[----:B------:R-:W2:Y:S04]  /*41ce0*/  LDL.LU R7, [R1+0xa50] ;  /* 0x000a500001077983 */ /* 0x000ea80000300800 */
[----:B---3--:R0:W-:Y:S04]  /*41cf0*/  STS.U16 [R6+UR6+0x8400], R20 ;  /* 0x0084001406007988 */ /* 0x0081e80008000406 */
[----:B0-----:R-:W3:Y:S04]  /*41d00*/  LDL.LU R20, [R1+0x43c] ;  /* 0x00043c0001147983 */ /* 0x001ee80000300800 */
[----:B----4-:R0:W-:Y:S04]  /*41d10*/  STS.U16 [R6+UR6+0x8c00], R5 ;  /* 0x008c000506007988 */ /* 0x0101e80008000406 */
[----:B------:R-:W-:Y:S04]  /*41d20*/  STS.U16 [R6+UR6+0x4c00], R0 ;  /* 0x004c000006007988 */ /* 0x000fe80008000406 */
[----:B------:R-:W-:Y:S04]  /*41d30*/  STS.U16 [R6+UR6+0x1c00], R16 ;  /* 0x001c001006007988 */ /* 0x000fe80008000406 */
        /* <DEDUP_REMOVED lines=10> */
[----:B------:R1:W-:Y:S04]  /*41de0*/  STS.U16 [R6+UR6+0xac00], R12 ;  /* 0x00ac000c06007988 */ /* 0x0003e80008000406 */
[----:B------:R2:W-:Y:S04]  /*41df0*/  STS.U16 [R6+UR6+0xcc00], R26 ;  /* 0x00cc001a06007988 */ /* 0x0005e80008000406 */
[----:B0-----:R-:W4:Y:S04]  /*41e00*/  LDL.LU R27, [R1+0x3fc] ;  /* 0x0003fc00011b7983 */ /* 0x001f280000300800 */
[----:B------:R-:W4:Y:S04]  /*41e10*/  LDL.LU R0, [R1+0x3dc] ;  /* 0x0003dc0001007983 */ /* 0x000f280000300800 */
[----:B-1----:R-:W4:Y:S04]  /*41e20*/  LDL.LU R12, [R1+0x3bc] ;  /* 0x0003bc00010c7983 */ /* 0x002f280000300800 */
[----:B------:R0:W-:Y:S04]  /*41e30*/  STS.U16 [R6+UR6+0xdc00], R4 ;  /* 0x00dc000406007988 */ /* 0x0001e80008000406 */
[----:B------:R-:W-:Y:S04]  /*41e40*/  STS.U16 [R6+UR6+0x1400], R21 ;  /* 0x0014001506007988 */ /* 0x000fe80008000406 */
[----:B--2---:R-:W2:Y:S04]  /*41e50*/  LDL.LU R26, [R1+0x39c] ;  /* 0x00039c00011a7983 */ /* 0x004ea80000300800 */
[----:B0-----:R-:W2:Y:S04]  /*41e60*/  LDL.LU R4, [R1+0x37c] ;  /* 0x00037c0001047983 */ /* 0x001ea80000300800 */
[----:B------:R0:W-:Y:S04]  /*41e70*/  STS.U16 [R6+UR6+0x400], R24 ;  /* 0x0004001806007988 */ /* 0x0001e80008000406 */
[----:B------:R-:W2:Y:S04]  /*41e80*/  LDL.LU R16, [R1+0x35c] ;  /* 0x00035c0001107983 */ /* 0x000ea80000300800 */
[----:B------:R1:W-:Y:S04]  /*41e90*/  STS.U16 [R6+UR6+0xc00], R7 ;  /* 0x000c000706007988 */ /* 0x0003e80008000406 */
[----:B0-----:R-:W2:Y:S04]  /*41ea0*/  LDL.LU R24, [R1+0x33c] ;  /* 0x00033c0001187983 */ /* 0x001ea80000300800 */
[----:B-1----:R-:W2:Y:S04]  /*41eb0*/  LDL.LU R7, [R1+0x310] ;  /* 0x0003100001077983 */ /* 0x002ea80000300800 */
        /* <DEDUP_REMOVED lines=11> */
[----:B0-----:R-:W2:Y:S04]  /*41f70*/  LDL.LU R14, [R1+0x1d8] ;  /* 0x0001d800010e7983 */ /* 0x001ea80000300800 */
[----:B-1----:R-:W2:Y:S04]  /*41f80*/  LDL.LU R22, [R1+0x1bc] ;  /* 0x0001bc0001167983 */ /* 0x002ea80000300800 */
[----:B---3--:R0:W-:Y:S04]  /*41f90*/  STS.U16 [R6+UR6+0xe400], R20 ;  /* 0x00e4001406007988 */ /* 0x0081e80008000406 */
        /* <DEDUP_REMOVED lines=14> */
[----:B----4-:R1:W-:Y:S04]  /*42080*/  STS.U16 [R6+UR6+0xec00], R5 ;  /* 0x00ec000506007988 */ /* 0x0103e80008000406 */
[----:B0-----:R-:W4:Y:S04]  /*42090*/  LDL.LU R28, [R1+0xd0] ;  /* 0x0000d000011c7983 */ /* 0x001f280000300800 */
[----:B-1----:R-:W4:Y:S04]  /*420a0*/  LDL.LU R5, [R1+0xb0] ;  /* 0x0000b00001057983 */ /* 0x002f280000300800 */
[----:B------:R0:W-:Y:S04]  /*420b0*/  STS.U16 [R6+UR6+0xf400], R27 ;  /* 0x00f4001b06007988 */ /* 0x0001e80008000406 */
[----:B0-----:R-:W4:Y:S04]  /*420c0*/  LDL.LU R27, [R1+0x7c] ;  /* 0x00007c00011b7983 */ /* 0x001f280000300800 */
[----:B------:R0:W-:Y:S04]  /*420d0*/  STS.U16 [R6+UR6+0xfc00], R0 ;  /* 0x00fc000006007988 */ /* 0x0001e80008000406 */
[----:B------:R1:W-:Y:S04]  /*420e0*/  STS.U16 [R6+UR6+0x10400], R12 ;  /* 0x0104000c06007988 */ /* 0x0003e80008000406 */
[----:B--2---:R2:W-:Y:S04]  /*420f0*/  STS.U16 [R6+UR6+0x10c00], R26 ;  /* 0x010c001a06007988 */ /* 0x0045e80008000406 */
[----:B------:R2:W-:Y:S04]  /*42100*/  STS.U16 [R6+UR6+0x11400], R4 ;  /* 0x0114000406007988 */ /* 0x0005e80008000406 */
[----:B0-----:R-:W4:Y:S04]  /*42110*/  LDL.LU R0, [R1+0x2ae8] ;  /* 0x002ae80001007983 */ /* 0x001f280000300800 */
[----:B-1----:R-:W4:Y:S04]  /*42120*/  LDL.LU R12, [R1+0x2ae4] ;  /* 0x002ae400010c7983 */ /* 0x002f280000300800 */
[----:B--2---:R-:W2:Y:S04]  /*42130*/  LDL.LU R26, [R1+0x2ae0] ;  /* 0x002ae000011a7983 */ /* 0x004ea80000300800 */
[----:B------:R-:W2:Y:S04]  /*42140*/  LDL.LU R4, [R1+0x2adc] ;  /* 0x002adc0001047983 */ /* 0x000ea80000300800 */
[----:B------:R0:W-:Y:S04]  /*42150*/  STS.U16 [R6+UR6+0x17c00], R14 ;  /* 0x017c000e06007988 */ /* 0x0001e80008000406 */
[----:B------:R1:W-:Y:S04]  /*42160*/  STS.U16 [R6+UR6+0x18400], R22 ;  /* 0x0184001606007988 */ /* 0x0003e80008000406 */
[----:B0-----:R-:W2:Y:S04]  /*42170*/  LDL.LU R14, [R1+0x54] ;  /* 0x00005400010e7983 */ /* 0x001ea80000300800 */
[----:B-1----:R-:W2:Y:S04]  /*42180*/  LDL.LU R22, [R1+0x28] ;  /* 0x0000280001167983 */ /* 0x002ea80000300800 */
[----:B------:R0:W-:Y:S04]  /*42190*/  STS.U16 [R6+UR6+0x11c00], R16 ;  /* 0x011c001006007988 */ /* 0x0001e80008000406 */
[----:B---3--:R1:W-:Y:S04]  /*421a0*/  STS.U16 [R6+UR6+0x18c00], R20 ;  /* 0x018c001406007988 */ /* 0x0083e80008000406 */
[----:B------:R3:W-:Y:S04]  /*421b0*/  STS.U16 [R6+UR6+0x12400], R24 ;  /* 0x0124001806007988 */ /* 0x0007e80008000406 */
[----:B------:R3:W-:Y:S01]  /*421c0*/  STS.U16 [R6+UR6+0x13400], R21 ;  /* 0x0134001506007988 */ /* 0x0007e20008000406 */
[----:B0-----:R-:W0:Y:S03]  /*421d0*/  S2R R16, SR_TID.X ;  /* 0x0000000000107919 */ /* 0x001e260000002100 */
[----:B-1----:R-:W2:Y:S04]  /*421e0*/  LDL.LU R20, [R1+0x8] ;  /* 0x0000080001147983 */ /* 0x002ea80000300800 */
[----:B---3--:R-:W3:Y:S04]  /*421f0*/  LDL.LU R24, [R1+0xa14] ;  /* 0x000a140001187983 */ /* 0x008ee80000300800 */
[----:B------:R1:W-:Y:S04]  /*42200*/  STS.U16 [R6+UR6+0x13c00], R19 ;  /* 0x013c001306007988 */ /* 0x0003e80008000406 */
[----:B------:R-:W3:Y:S04]  /*42210*/  LDL.LU R21, [R1+0x9f4] ;  /* 0x0009f40001157983 */ /* 0x000ee80000300800 */
[----:B------:R0:W-:Y:S04]  /*42220*/  STS.U16 [R6+UR6+0x14400], R25 ;  /* 0x0144001906007988 */ /* 0x0001e80008000406 */
[----:B------:R0:W-:Y:S04]  /*42230*/  STS.U16 [R6+UR6+0x14c00], R13 ;  /* 0x014c000d06007988 */ /* 0x0001e80008000406 */
[----:B------:R0:W-:Y:S04]  /*42240*/  STS.U16 [R6+UR6+0x15400], R8 ;  /* 0x0154000806007988 */ /* 0x0001e80008000406 */
[----:B------:R0:W-:Y:S04]  /*42250*/  STS.U16 [R6+UR6+0x15c00], R23 ;  /* 0x015c001706007988 */ /* 0x0001e80008000406 */
[----:B------:R0:W-:Y:S04]  /*42260*/  STS.U16 [R6+UR6+0x16400], R3 ;  /* 0x0164000306007988 */ /* 0x0001e80008000406 */
[----:B-1----:R-:W3:Y:S04]  /*42270*/  LDL.LU R19, [R1+0x9d8] ;  /* 0x0009d80001137983 */ /* 0x002ee80000300800 */
[----:B0-----:R-:W3:Y:S04]  /*42280*/  LDL.LU R25, [R1+0x9b8] ;  /* 0x0009b80001197983 */ /* 0x001ee80000300800 */
        /* <DEDUP_REMOVED lines=15> */
[----:B----4-:R0:W-:Y:S04]  /*42380*/  STS.U16 [R6+UR6+0x1c400], R28 ;  /* 0x01c4001c06007988 */ /* 0x0101e80008000406 */
[----:B------:R-:W4:Y:S04]  /*42390*/  LDL.LU R29, [R1+0x868] ;  /* 0x00086800011d7983 */ /* 0x000f280000300800 */
[----:B------:R1:W-:Y:S04]  /*423a0*/  STS.U16 [R6+UR6+0x1cc00], R5 ;  /* 0x01cc000506007988 */ /* 0x0003e80008000406 */
[----:B0-----:R-:W4:Y:S04]  /*423b0*/  LDL.LU R28, [R1+0x848] ;  /* 0x00084800011c7983 */ /* 0x001f280000300800 */
[----:B-1----:R-:W4:Y:S01]  /*423c0*/  LDL.LU R5, [R1+0x828] ;  /* 0x0008280001057983 */ /* 0x002f220000300800 */
[----:B------:R-:W-:-:S04]  /*423d0*/  LOP3.LUT R16, R16, 0x7f, RZ, 0xc0, !PT ;  /* 0x0000007f10107812 */ /* 0x000fc800078ec0ff */
[----:B------:R-:W-:Y:S01]  /*423e0*/  SHF.L.U32 R16, R16, 0x1, RZ ;  /* 0x0000000110107819 */ /* 0x000fe200000006ff */
[----:B------:R0:W-:Y:S03]  /*423f0*/  STS.U16 [R6+UR6+0x12c00], R7 ;  /* 0x012c000706007988 */ /* 0x0001e60008000406 */
[----:B0-----:R-:W-:Y:S01]  /*42400*/  LOP3.LUT R7, R16, 0x50, RZ, 0x3c, !PT ;  /* 0x0000005010077812 */ /* 0x001fe200078e3cff */
[----:B------:R0:W-:Y:S04]  /*42410*/  STS.U16 [R6+UR6+0x1d400], R27 ;  /* 0x01d4001b06007988 */ /* 0x0001e80008000406 */
[----:B0-----:R-:W4:Y:S04]  /*42420*/  LDL.LU R27, [R1+0x808] ;  /* 0x00080800011b7983 */ /* 0x001f280000300800 */
[----:B------:R-:W4:Y:S04]  /*42430*/  LDL.LU R16, [R1+0xa30] ;  /* 0x000a300001107983 */ /* 0x000f280000300800 */
[----:B--2---:R0:W-:Y:S04]  /*42440*/  STS.U16 [R6+UR6+0x1e400], R22 ;  /* 0x01e4001606007988 */ /* 0x0041e80008000406 */
[----:B0-----:R-:W2:Y:S04]  /*42450*/  LDL.LU R22, [R1+0x7e8] ;  /* 0x0007e80001167983 */ /* 0x001ea80000300800 */
[----:B------:R0:W-:Y:S04]  /*42460*/  STS.U16 [R6+UR6+0x1a400], R15 ;  /* 0x01a4000f06007988 */ /* 0x0001e80008000406 */
[----:B------:R1:W-:Y:S04]  /*42470*/  STS.U16 [R6+UR6+0x1ac00], R17 ;  /* 0x01ac001106007988 */ /* 0x0003e80008000406 */
[----:B------:R1:W-:Y:S04]  /*42480*/  STS.U16 [R6+UR6+0x1dc00], R14 ;  /* 0x01dc000e06007988 */ /* 0x0003e80008000406 */
[----:B------:R1:W-:Y:S04]  /*42490*/  STS.U16 [R6+UR6+0x1ec00], R20 ;  /* 0x01ec001406007988 */ /* 0x0003e80008000406 */
[----:B------:R1:W-:Y:S04]  /*424a0*/  STS.U16 [R6+UR6+0x1f400], R4 ;  /* 0x01f4000406007988 */ /* 0x0003e80008000406 */
[----:B------:R1:W-:Y:S04]  /*424b0*/  STS.U16 [R6+UR6+0x1fc00], R26 ;  /* 0x01fc001a06007988 */ /* 0x0003e80008000406 */
[----:B0-----:R-:W2:Y:S04]  /*424c0*/  LDL.LU R15, [R1+0x7c8] ;  /* 0x0007c800010f7983 */ /* 0x001ea80000300800 */
[----:B-1----:R-:W2:Y:S04]  /*424d0*/  LDL.LU R17, [R1+0x5b8] ;  /* 0x0005b80001117983 */ /* 0x002ea80000300800 */
[----:B------:R-:W2:Y:S04]  /*424e0*/  LDL.LU R14, [R1+0x588] ;  /* 0x00058800010e7983 */ /* 0x000ea80000300800 */
[----:B------:R-:W2:Y:S04]  /*424f0*/  LDL.LU R20, [R1+0x538] ;  /* 0x0005380001147983 */ /* 0x000ea80000300800 */
[----:B------:R-:W2:Y:S04]  /*42500*/  LDL.LU R4, [R1+0xa4c] ;  /* 0x000a4c0001047983 */ /* 0x000ea80000300800 */
[----:B------:R-:W2:Y:S04]  /*42510*/  LDL.LU R6, [R1+0xa6c] ;  /* 0x000a6c0001067983 */ /* 0x000ea80000300800 */
[----:B---3--:R-:W-:Y:S04]  /*42520*/  STS.U16 [R7+UR6+0x7d00], R2 ;  /* 0x007d000207007988 */ /* 0x008fe80008000406 */
[----:B----4-:R-:W-:Y:S04]  /*42530*/  STS.U16 [R7+UR6+0x8500], R29 ;  /* 0x0085001d07007988 */ /* 0x010fe80008000406 */
[----:B------:R0:W-:Y:S04]  /*42540*/  STS.U16 [R7+UR6+0x9500], R5 ;  /* 0x0095000507007988 */ /* 0x0001e80008000406 */
[----:B0-----:R-:W3:Y:S04]  /*42550*/  LDL.LU R5, [R1+0x4e4] ;  /* 0x0004e40001057983 */ /* 0x001ee80000300800 */
[----:B------:R-:W4:Y:S04]  /*42560*/  LDL.LU R2, [R1+0x4ac] ;  /* 0x0004ac0001027983 */ /* 0x000f280000300800 */
[----:B------:R-:W4:Y:S04]  /*42570*/  LDL.LU R29, [R1+0x458] ;  /* 0x00045800011d7983 */ /* 0x000f280000300800 */
[----:B------:R-:W-:Y:S04]  /*42580*/  STS.U16 [R7+UR6+0x8d00], R28 ;  /* 0x008d001c07007988 */ /* 0x000fe80008000406 */
[----:B------:R0:W-:Y:S04]  /*42590*/  STS.U16 [R7+UR6+0x9d00], R27 ;  /* 0x009d001b07007988 */ /* 0x0001e80008000406 */
[----:B0-----:R-:W4:Y:S04]  /*425a0*/  LDL.LU R27, [R1+0x438] ;  /* 0x00043800011b7983 */ /* 0x001f280000300800 */
[----:B------:R-:W4:Y:S04]  /*425b0*/  LDL.LU R28, [R1+0x418] ;  /* 0x00041800011c7983 */ /* 0x000f280000300800 */
[----:B--2---:R0:W-:Y:S04]  /*425c0*/  STS.U16 [R7+UR6+0xa500], R22 ;  /* 0x00a5001607007988 */ /* 0x0041e80008000406 */
[----:B0-----:R-:W2:Y:S04]  /*425d0*/  LDL.LU R22, [R1+0x3f8] ;  /* 0x0003f80001167983 */ /* 0x001ea80000300800 */
[----:B------:R-:W2:Y:S04]  /*425e0*/  LDL.LU R26, [R1+0x3d8] ;  /* 0x0003d800011a7983 */ /* 0x000ea80000300800 */
[----:B------:R-:W-:Y:S04]  /*425f0*/  STS.U16 [R7+UR6+0x1500], R16 ;  /* 0x0015001007007988 */ /* 0x000fe80008000406 */
[----:B------:R-:W-:Y:S04]  /*42600*/  STS.U16 [R7+UR6+0xd00], R4 ;  /* 0x000d000407007988 */ /* 0x000fe80008000406 */
[----:B------:R0:W-:Y:S04]  /*42610*/  STS.U16 [R7+UR6+0x500], R6 ;  /* 0x0005000607007988 */ /* 0x0001e80008000406 */
[----:B------:R1:W-:Y:S04]  /*42620*/  STS.U16 [R7+UR6+0x1d00], R24 ;  /* 0x001d001807007988 */ /* 0x0003e80008000406 */
[----:B------:R1:W-:Y:S04]  /*42630*/  STS.U16 [R7+UR6+0x2500], R21 ;  /* 0x0025001507007988 */ /* 0x0003e80008000406 */
[----:B------:R1:W-:Y:S04]  /*42640*/  STS.U16 [R7+UR6+0x2d00], R19 ;  /* 0x002d001307007988 */ /* 0x0003e80008000406 */
[----:B------:R1:W-:Y:S04]  /*42650*/  STS.U16 [R7+UR6+0x3500], R25 ;  /* 0x0035001907007988 */ /* 0x0003e80008000406 */
[----:B0-----:R-:W2:Y:S04]  /*42660*/  LDL.LU R6, [R1+0x3b8] ;  /* 0x0003b80001067983 */ /* 0x001ea80000300800 */
[----:B------:R-:W2:Y:S04]  /*42670*/  LDL.LU R4, [R1+0x398] ;  /* 0x0003980001047983 */ /* 0x000ea80000300800 */
[----:B------:R-:W2:Y:S04]  /*42680*/  LDL.LU R16, [R1+0x378] ;  /* 0x0003780001107983 */ /* 0x000ea80000300800 */
[----:B-1----:R-:W2:Y:S04]  /*42690*/  LDL.LU R24, [R1+0x358] ;  /* 0x0003580001187983 */ /* 0x002ea80000300800 */
        /* <DEDUP_REMOVED lines=14> */
[----:B------:R0:W-:Y:S04]  /*42780*/  STS.U16 [R7+UR6+0x6d00], R11 ;  /* 0x006d000b07007988 */ /* 0x0001e80008000406 */
[----:B---3--:R-:W3:Y:S04]  /*42790*/  LDL.LU R10, [R1+0x234] ;  /* 0x00023400010a7983 */ /* 0x008ee80000300800 */
        /* <DEDUP_REMOVED lines=11> */
[----:B------:R0:W-:Y:S04]  /*42850*/  STS.U16 [R7+UR6+0xcd00], R5 ;  /* 0x00cd000507007988 */ /* 0x0001e80008000406 */
[----:B0-----:R-:W3:Y:S04]  /*42860*/  LDL.LU R5, [R1+0x2ad8] ;  /* 0x002ad80001057983 */ /* 0x001ee80000300800 */
[----:B----4-:R-:W-:Y:S04]  /*42870*/  STS.U16 [R7+UR6+0xd500], R2 ;  /* 0x00d5000207007988 */ /* 0x010fe80008000406 */
[----:B------:R-:W-:Y:S04]  /*42880*/  STS.U16 [R7+UR6+0xdd00], R29 ;  /* 0x00dd001d07007988 */ /* 0x000fe80008000406 */
[----:B------:R0:W-:Y:S04]  /*42890*/  STS.U16 [R7+UR6+0xe500], R27 ;  /* 0x00e5001b07007988 */ /* 0x0001e80008000406 */
[----:B0-----:R-:W4:Y:S04]  /*428a0*/  LDL.LU R27, [R1+0x168] ;  /* 0x00016800011b7983 */ /* 0x001f280000300800 */
[----:B------:R-:W4:Y:S04]  /*428b0*/  LDL.LU R2, [R1+0x14c] ;  /* 0x00014c0001027983 */ /* 0x000f280000300800 */
[----:B------:R0:W-:Y:S04]  /*428c0*/  STS.U16 [R7+UR6+0xed00], R28 ;  /* 0x00ed001c07007988 */ /* 0x0001e80008000406 */
[----:B------:R-:W4:Y:S04]  /*428d0*/  LDL.LU R29, [R1+0x12c] ;  /* 0x00012c00011d7983 */ /* 0x000f280000300800 */
[----:B0-----:R-:W4:Y:S04]  /*428e0*/  LDL.LU R28, [R1+0x10c] ;  /* 0x00010c00011c7983 */ /* 0x001f280000300800 */
[----:B--2---:R0:W-:Y:S04]  /*428f0*/  STS.U16 [R7+UR6+0xf500], R22 ;  /* 0x00f5001607007988 */ /* 0x0041e80008000406 */
[----:B0-----:R-:W2:Y:S04]  /*42900*/  LDL.LU R22, [R1+0xec] ;  /* 0x0000ec0001167983 */ /* 0x001ea80000300800 */
[----:B------:R0:W-:Y:S04]  /*42910*/  STS.U16 [R7+UR6+0xfd00], R26 ;  /* 0x00fd001a07007988 */ /* 0x0001e80008000406 */
[----:B------:R1:W-:Y:S04]  /*42920*/  STS.U16 [R7+UR6+0x10500], R6 ;  /* 0x0105000607007988 */ /* 0x0003e80008000406 */
[----:B------:R1:W-:Y:S04]  /*42930*/  STS.U16 [R7+UR6+0x11500], R16 ;  /* 0x0115001007007988 */ /* 0x0003e80008000406 */
[----:B------:R1:W-:Y:S04]  /*42940*/  STS.U16 [R7+UR6+0x11d00], R24 ;  /* 0x011d001807007988 */ /* 0x0003e80008000406 */
[----:B0-----:R-:W2:Y:S04]  /*42950*/  LDL.LU R26, [R1+0xcc] ;  /* 0x0000cc00011a7983 */ /* 0x001ea80000300800 */
[----:B-1----:R-:W2:Y:S04]  /*42960*/  LDL.LU R6, [R1+0x9c] ;  /* 0x00009c0001067983 */ /* 0x002ea80000300800 */
[----:B------:R-:W-:Y:S04]  /*42970*/  STS.U16 [R7+UR6+0x12500], R21 ;  /* 0x0125001507007988 */ /* 0x000fe80008000406 */
[----:B------:R-:W2:Y:S04]  /*42980*/  LDL.LU R16, [R1+0x78] ;  /* 0x0000780001107983 */ /* 0x000ea80000300800 */
        /* <DEDUP_REMOVED lines=9> */
[----:B------:R0:W-:Y:S04]  /*42a20*/  STS.U16 [R7+UR6+0x19500], R20 ;  /* 0x0195001407007988 */ /* 0x0001e80008000406 */
[----:B0-----:R-:W3:Y:S04]  /*42a30*/  LDL.LU R20, [R1+0x1c] ;  /* 0x00001c0001147983 */ /* 0x001ee80000300800 */
[----:B------:R-:W-:Y:S04]  /*42a40*/  STS.U16 [R7+UR6+0x16d00], R11 ;  /* 0x016d000b07007988 */ /* 0x000fe80008000406 */
[----:B------:R-:W-:Y:S04]  /*42a50*/  STS.U16 [R7+UR6+0x17500], R18 ;  /* 0x0175001207007988 */ /* 0x000fe80008000406 */
[----:B------:R-:W-:Y:S04]  /*42a60*/  STS.U16 [R7+UR6+0x17d00], R15 ;  /* 0x017d000f07007988 */ /* 0x000fe80008000406 */
[----:B------:R-:W-:Y:S04]  /*42a70*/  STS.U16 [R7+UR6+0x18500], R17 ;  /* 0x0185001107007988 */ /* 0x000fe80008000406 */
[----:B------:R-:W-:Y:S04]  /*42a80*/  STS.U16 [R7+UR6+0x18d00], R14 ;  /* 0x018d000e07007988 */ /* 0x000fe80008000406 */
[----:B------:R0:W-:Y:S02]  /*42a90*/  STS.U16 [R7+UR6+0x10d00], R4 ;  /* 0x010d000407007988 */ /* 0x0001e40008000406 */
[----:B0-----:R-:W-:-:S02]  /*42aa0*/  LOP3.LUT R4, R0, 0x7f, RZ, 0xc0, !PT ;  /* 0x0000007f00047812 */ /* 0x001fc400078ec0ff */
[----:B----4-:R0:W-:Y:S04]  /*42ab0*/  STS.U16 [R7+UR6+0x19d00], R27 ;  /* 0x019d001b07007988 */ /* 0x0101e80008000406 */
        /* <DEDUP_REMOVED lines=18> */
[----:B0-----:R-:W4:Y:S04]  /*42be0*/  LDL.LU R2, [R1+0x8a4] ;  /* 0x0008a40001027983 */ /* 0x001f280000300800 */
[----:B-1----:R-:W4:Y:S04]  /*42bf0*/  LDL.LU R29, [R1+0x884] ;  /* 0x00088400011d7983 */ /* 0x002f280000300800 */
[----:B------:R-:W4:Y:S04]  /*42c00*/  LDL.LU R28, [R1+0x864] ;  /* 0x00086400011c7983 */ /* 0x000f280000300800 */
[----:B--2---:R0:W-:Y:S04]  /*42c10*/  STS.U16 [R7+UR6+0x1bd00], R22 ;  /* 0x01bd001607007988 */ /* 0x0041e80008000406 */
[----:B0-----:R-:W2:Y:S04]  /*42c20*/  LDL.LU R22, [R1+0x844] ;  /* 0x0008440001167983 */ /* 0x001ea80000300800 */
[----:B------:R-:W2:Y:S01]  /*42c30*/  LDL.LU R0, [R1+0x824] ;  /* 0x0008240001007983 */ /* 0x000ea20000300800 */
[----:B------:R-:W-:-:S03]  /*42c40*/  SHF.L.U32 R4, R4, 0x1, RZ ;  /* 0x0000000104047819 */ /* 0x000fc600000006ff */
[----:B------:R0:W-:Y:S04]  /*42c50*/  STS.U16 [R7+UR6+0x1cd00], R6 ;  /* 0x01cd000607007988 */ /* 0x0001e80008000406 */
[----:B------:R-:W-:Y:S04]  /*42c60*/  STS.U16 [R7+UR6+0x1c500], R26 ;  /* 0x01c5001a07007988 */ /* 0x000fe80008000406 */
[----:B------:R-:W-:Y:S04]  /*42c70*/  STS.U16 [R7+UR6+0x1d500], R16 ;  /* 0x01d5001007007988 */ /* 0x000fe80008000406 */
[----:B------:R-:W-:Y:S04]  /*42c80*/  STS.U16 [R7+UR6+0x1dd00], R24 ;  /* 0x01dd001807007988 */ /* 0x000fe80008000406 */
[----:B------:R-:W-:Y:S04]  /*42c90*/  STS.U16 [R7+UR6+0x1f500], R5 ;  /* 0x01f5000507007988 */ /* 0x000fe80008000406 */
[----:B------:R-:W-:Y:S01]  /*42ca0*/  STS.U16 [R7+UR6+0x1fd00], R12 ;  /* 0x01fd000c07007988 */ /* 0x000fe20008000406 */
[----:B0-----:R-:W-:-:S03]  /*42cb0*/  LOP3.LUT R6, R4, 0x60, RZ, 0x3c, !PT ;  /* 0x0000006004067812 */ /* 0x001fc600078e3cff */
[----:B---3--:R-:W-:Y:S04]  /*42cc0*/  STS.U16 [R7+UR6+0x1e500], R20 ;  /* 0x01e5001407007988 */ /* 0x008fe80008000406 */
[----:B----4-:R0:W-:Y:S04]  /*42cd0*/  STS.U16 [R7+UR6+0x1ed00], R27 ;  /* 0x01ed001b07007988 */ /* 0x0101e80008000406 */
        /* <DEDUP_REMOVED lines=14> */
[----:B0-----:R-:W3:Y:S04]  /*42dc0*/  LDL.LU R27, [R1+0x804] ;  /* 0x00080400011b7983 */ /* 0x001ee80000300800 */
[----:B------:R-:W4:Y:S04]  /*42dd0*/  LDL.LU R20, [R1+0x7e4] ;  /* 0x0007e40001147983 */ /* 0x000f280000300800 */
[----:B------:R-:W-:Y:S04]  /*42de0*/  STS.U16 [R6+UR6+0x7600], R2 ;  /* 0x0076000206007988 */ /* 0x000fe80008000406 */
[----:B------:R-:W-:Y:S04]  /*42df0*/  STS.U16 [R6+UR6+0x7e00], R29 ;  /* 0x007e001d06007988 */ /* 0x000fe80008000406 */
[----:B------:R-:W-:Y:S04]  /*42e00*/  STS.U16 [R6+UR6+0x8600], R28 ;  /* 0x0086001c06007988 */ /* 0x000fe80008000406 */
[----:B--2---:R0:W-:Y:S04]  /*42e10*/  STS.U16 [R6+UR6+0x9600], R0 ;  /* 0x0096000006007988 */ /* 0x0041e80008000406 */
[----:B0-----:R-:W2:Y:S04]  /*42e20*/  LDL.LU R0, [R1+0x5b4] ;  /* 0x0005b40001007983 */ /* 0x001ea80000300800 */
        /* <DEDUP_REMOVED lines=8> */
[----:B---3--:R0:W-:Y:S04]  /*42eb0*/  STS.U16 [R6+UR6+0x9e00], R27 ;  /* 0x009e001b06007988 */ /* 0x0081e80008000406 */
[----:B------:R-:W3:Y:S04]  /*42ec0*/  LDL.LU R26, [R1+0x434] ;  /* 0x00043400011a7983 */ /* 0x000ee80000300800 */
[----:B0-----:R-:W3:Y:S04]  /*42ed0*/  LDL.LU R27, [R1+0x414] ;  /* 0x00041400011b7983 */ /* 0x001ee80000300800 */
        /* <DEDUP_REMOVED lines=18> */
[----:B----4-:R0:W-:Y:S04]  /*43000*/  STS.U16 [R6+UR6+0xa600], R20 ;  /* 0x00a6001406007988 */ /* 0x0101e80008000406 */
[----:B------:R-:W4:Y:S04]  /*43010*/  LDL.LU R28, [R1+0x1c0] ;  /* 0x0001c000011c7983 */ /* 0x000f280000300800 */
[----:B0-----:R-:W4:Y:S04]  /*43020*/  LDL.LU R20, [R1+0x1a0] ;  /* 0x0001a00001147983 */ /* 0x001f280000300800 */
[----:B--2---:R0:W-:Y:S04]  /*43030*/  STS.U16 [R6+UR6+0xae00], R0 ;  /* 0x00ae000006007988 */ /* 0x0041e80008000406 */
[----:B0-----:R-:W2:Y:S04]  /*43040*/  LDL.LU R0, [R1+0x2ad4] ;  /* 0x002ad40001007983 */ /* 0x001ea80000300800 */
[----:B------:R-:W-:Y:S04]  /*43050*/  STS.U16 [R6+UR6+0xde00], R22 ;  /* 0x00de001606007988 */ /* 0x000fe80008000406 */
[----:B---3--:R-:W-:Y:S04]  /*43060*/  STS.U16 [R6+UR6+0xee00], R27 ;  /* 0x00ee001b06007988 */ /* 0x008fe80008000406 */
        /* <DEDUP_REMOVED lines=22> */
[----:B------:R-:W2:Y:S04]  /*431d0*/  LDL.LU R24, [R1] ;  /* 0x0000000001187983 */ /* 0x000ea80000300800 */
        /* <DEDUP_REMOVED lines=27> */
[----:B0-----:R-:W2:Y:S04]  /*43390*/  LDL.LU R17, [R1+0x8e0] ;  /* 0x0008e00001117983 */ /* 0x001ea80000300800 */
[----:B-1----:R-:W2:Y:S04]  /*433a0*/  LDL.LU R2, [R1+0x8c0] ;  /* 0x0008c00001027983 */ /* 0x002ea80000300800 */
[----:B------:R-:W2:Y:S04]  /*433b0*/  LDL.LU R29, [R1+0x8a0] ;  /* 0x0008a000011d7983 */ /* 0x000ea80000300800 */
[----:B------:R-:W2:Y:S04]  /*433c0*/  LDL.LU R28, [R1+0x880] ;  /* 0x00088000011c7983 */ /* 0x000ea80000300800 */
[----:B---3--:R0:W-:Y:S04]  /*433d0*/  STS.U16 [R6+UR6+0x19600], R22 ;  /* 0x0196001606007988 */ /* 0x0081e80008000406 */
[----:B----4-:R1:W-:Y:S04]  /*433e0*/  STS.U16 [R6+UR6+0x19e00], R27 ;  /* 0x019e001b06007988 */ /* 0x0103e80008000406 */
[----:B--2---:R2:W-:Y:S04]  /*433f0*/  STS.U16 [R6+UR6+0x1a600], R0 ;  /* 0x01a6000006007988 */ /* 0x0045e80008000406 */
[----:B------:R3:W-:Y:S04]  /*43400*/  STS.U16 [R6+UR6+0x1ae00], R14 ;  /* 0x01ae000e06007988 */ /* 0x0007e80008000406 */
[----:B------:R4:W-:Y:S04]  /*43410*/  STS.U16 [R6+UR6+0x1b600], R20 ;  /* 0x01b6001406007988 */ /* 0x0009e80008000406 */
[----:B0-----:R-:W4:Y:S04]  /*43420*/  LDL.LU R22, [R1+0x860] ;  /* 0x0008600001167983 */ /* 0x001f280000300800 */
[----:B-1----:R-:W4:Y:S04]  /*43430*/  LDL.LU R27, [R1+0x840] ;  /* 0x00084000011b7983 */ /* 0x002f280000300800 */
[----:B--2---:R-:W2:Y:S04]  /*43440*/  LDL.LU R0, [R1+0x820] ;  /* 0x0008200001007983 */ /* 0x004ea80000300800 */
[----:B---3--:R-:W3:Y:S04]  /*43450*/  LDL.LU R14, [R1+0x2acc] ;  /* 0x002acc00010e7983 */ /* 0x008ee80000300800 */
[----:B----4-:R-:W4:Y:S04]  /*43460*/  LDL.LU R20, [R1+0x2ac8] ;  /* 0x002ac80001147983 */ /* 0x010f280000300800 */
[----:B------:R0:W-:Y:S02]  /*43470*/  STS.U16 [R6+UR6+0x1be00], R4 ;  /* 0x01be000406007988 */ /* 0x0001e40008000406 */
[----:B0-----:R-:W0:Y:S02]  /*43480*/  S2R R4, SR_TID.X ;  /* 0x0000000000047919 */ /* 0x001e240000002100 */
[----:B------:R1:W-:Y:S04]  /*43490*/  STS.U16 [R6+UR6+0x1de00], R16 ;  /* 0x01de001006007988 */ /* 0x0003e80008000406 */
[----:B------:R-:W-:Y:S04]  /*434a0*/  STS.U16 [R6+UR6+0x1c600], R12 ;  /* 0x01c6000c06007988 */ /* 0x000fe80008000406 */
[----:B------:R-:W-:Y:S04]  /*434b0*/  STS.U16 [R6+UR6+0x1ce00], R7 ;  /* 0x01ce000706007988 */ /* 0x000fe80008000406 */
[----:B------:R-:W-:Y:S04]  /*434c0*/  STS.U16 [R6+UR6+0x1d600], R5 ;  /* 0x01d6000506007988 */ /* 0x000fe80008000406 */
[----:B------:R-:W-:Y:S04]  /*434d0*/  STS.U16 [R6+UR6+0x1e600], R26 ;  /* 0x01e6001a06007988 */ /* 0x000fe80008000406 */
[----:B------:R-:W-:Y:S01]  /*434e0*/  STS.U16 [R6+UR6+0x1ee00], R24 ;  /* 0x01ee001806007988 */ /* 0x000fe20008000406 */
[----:B0-----:R-:W-:-:S04]  /*434f0*/  LOP3.LUT R4, R4, 0x7f, RZ, 0xc0, !PT ;  /* 0x0000007f04047812 */ /* 0x001fc800078ec0ff */
[----:B------:R-:W-:-:S04]  /*43500*/  SHF.L.U32 R4, R4, 0x1, RZ ;  /* 0x0000000104047819 */ /* 0x000fc800000006ff */
[----:B-1----:R-:W-:Y:S01]  /*43510*/  LOP3.LUT R16, R4, 0x70, RZ, 0x3c, !PT ;  /* 0x0000007004107812 */ /* 0x002fe200078e3cff */
[----:B---3--:R-:W-:Y:S04]  /*43520*/  STS.U16 [R6+UR6+0x1fe00], R14 ;  /* 0x01fe000e06007988 */ /* 0x008fe80008000406 */
[----:B----4-:R-:W-:Y:S04]  /*43530*/  STS.U16 [R6+UR6+0x1f600], R20 ;  /* 0x01f6001406007988 */ /* 0x010fe80008000406 */
[----:B--2---:R0:W-:Y:S04]  /*43540*/  STS.U16 [R16+UR6+0x9700], R0 ;  /* 0x0097000010007988 */ /* 0x0041e80008000406 */
        /* <DEDUP_REMOVED lines=16> */
[----:B------:R-:W3:Y:S04]  /*43650*/  LDL.LU R14, [R1+0x580] ;  /* 0x00058000010e7983 */ /* 0x000ee80000300800 */
[----:B------:R-:W4:Y:S04]  /*43660*/  LDL.LU R6, [R1+0x52c] ;  /* 0x00052c0001067983 */ /* 0x000f280000300800 */
[----:B------:R-:W3:Y:S04]  /*43670*/  LDL.LU R20, [R1+0x4dc] ;  /* 0x0004dc0001147983 */ /* 0x000ee80000300800 */
[----:B------:R-:W4:Y:S04]  /*43680*/  LDL.LU R4, [R1+0x4a4] ;  /* 0x0004a40001047983 */ /* 0x000f280000300800 */
        /* <DEDUP_REMOVED lines=22> */
[----:B------:R-:W4:Y:S04]  /*437f0*/  LDL.LU R15, [R1+0x24c] ;  /* 0x00024c00010f7983 */ /* 0x000f280000300800 */
        /* <DEDUP_REMOVED lines=9> */
[----:B--2---:R0:W-:Y:S04]  /*43890*/  STS.U16 [R16+UR6+0x9f00], R0 ;  /* 0x009f000010007988 */ /* 0x0041e80008000406 */
[----:B0-----:R-:W2:Y:S04]  /*438a0*/  LDL.LU R0, [R1+0x2ac4] ;  /* 0x002ac40001007983 */ /* 0x001ea80000300800 */
[----:B--2---:R0:W-:Y:S04]  /*438b0*/  STS.U16 [R16+UR6+0xa700], R0 ;  /* 0x00a7000010007988 */ /* 0x0041e80008000406 */
[----:B0-----:R-:W2:Y:S04]  /*438c0*/  LDL.LU R0, [R1+0x2ac0] ;  /* 0x002ac00001007983 */ /* 0x001ea80000300800 */
[----:B--2---:R0:W-:Y:S04]  /*438d0*/  STS.U16 [R16+UR6+0xaf00], R0 ;  /* 0x00af000010007988 */ /* 0x0041e80008000406 */
[----:B0-----:R-:W2:Y:S04]  /*438e0*/  LDL.LU R0, [R1+0x2abc] ;  /* 0x002abc0001007983 */ /* 0x001ea80000300800 */
[----:B----4-:R-:W-:Y:S04]  /*438f0*/  STS.U16 [R16+UR6+0x15f00], R15 ;  /* 0x015f000f10007988 */ /* 0x010fe80008000406 */
[----:B--2---:R0:W-:Y:S04]  /*43900*/  STS.U16 [R16+UR6+0xb700], R0 ;  /* 0x00b7000010007988 */ /* 0x0041e80008000406 */
[----:B0-----:R-:W2:Y:S04]  /*43910*/  LDL.LU R0, [R1+0x2ab8] ;  /* 0x002ab80001007983 */ /* 0x001ea80000300800 */
[----:B------:R-:W4:Y:S04]  /*43920*/  LDL.LU R15, [R1+0x6c] ;  /* 0x00006c00010f7983 */ /* 0x000f280000300800 */
[----:B----4-:R0:W-:Y:S04]  /*43930*/  STL [R1+0x2a9c], R15 ;  /* 0x002a9c0f01007387 */ /* 0x0101e80000100800 */
[----:B0-----:R-:W4:Y:S04]  /*43940*/  LDL.LU R15, [R1+0x94] ;  /* 0x00009400010f7983 */ /* 0x001f280000300800 */
        /* <DEDUP_REMOVED lines=10> */
[----:B---3--:R-:W-:Y:S04]  /*439f0*/  STS.U16 [R16+UR6+0x18700], R22 ;  /* 0x0187001610007988 */ /* 0x008fe80008000406 */
[----:B------:R-:W-:Y:S04]  /*43a00*/  STS.U16 [R16+UR6+0x18f00], R27 ;  /* 0x018f001b10007988 */ /* 0x000fe80008000406 */
[----:B------:R-:W-:Y:S04]  /*43a10*/  STS.U16 [R16+UR6+0xd700], R4 ;  /* 0x00d7000410007988 */ /* 0x000fe80008000406 */
[----:B------:R-:W-:Y:S04]  /*43a20*/  STS.U16 [R16+UR6+0xc700], R6 ;  /* 0x00c7000610007988 */ /* 0x000fe80008000406 */
[----:B----4-:R0:W-:Y:S04]  /*43a30*/  STL [R1+0x2ab4], R15 ;  /* 0x002ab40f01007387 */ /* 0x0101e80000100800 */
[----:B0-----:R-:W3:Y:S04]  /*43a40*/  LDL.LU R15, [R1+0x160] ;  /* 0x00016000010f7983 */ /* 0x001ee80000300800 */
[----:B------:R-:W4:Y:S04]  /*43a50*/  LDL.LU R22, [R1+0x3c] ;  /* 0x00003c0001167983 */ /* 0x000f280000300800 */
[----:B------:R-:W4:Y:S04]  /*43a60*/  LDL.LU R27, [R1+0x14] ;  /* 0x00001400011b7983 */ /* 0x000f280000300800 */
[----:B------:R-:W4:Y:S04]  /*43a70*/  LDL.LU R4, [R1+0x57c] ;  /* 0x00057c0001047983 */ /* 0x000f280000300800 */
[----:B------:R-:W2:Y:S04]  /*43a80*/  LDL.LU R6, [R1+0x570] ;  /* 0x0005700001067983 */ /* 0x000ea80000300800 */
[----:B------:R-:W-:Y:S04]  /*43a90*/  STS.U16 [R16+UR6+0x11f00], R13 ;  /* 0x011f000d10007988 */ /* 0x000fe80008000406 */
[----:B--2---:R0:W-:Y:S04]  /*43aa0*/  STL [R1+0x2a8c], R6 ;  /* 0x002a8c0601007387 */ /* 0x0041e80000100800 */
[----:B0-----:R-:W2:Y:S04]  /*43ab0*/  LDL.LU R6, [R1+0x578] ;  /* 0x0005780001067983 */ /* 0x001ea80000300800 */
[----:B------:R-:W4:Y:S04]  /*43ac0*/  LDL.LU R13, [R1+0x560] ;  /* 0x00056000010d7983 */ /* 0x000f280000300800 */
        /* <DEDUP_REMOVED lines=48> */
[----:B--2---:R0:W-:Y:S04]  /*43dd0*/  STS.U16 [R16+UR6+0x1a700], R15 ;  /* 0x01a7000f10007988 */ /* 0x0041e80008000406 */
[----:B0-----:R-:W2:Y:S04]  /*43de0*/  LDL.LU R15, [R1+0x2ab0] ;  /* 0x002ab000010f7983 */ /* 0x001ea80000300800 */
        /* <DEDUP_REMOVED lines=10> */
[----:B------:R-:W-:Y:S04]  /*43e90*/  STS.U16 [R16+UR6+0x1df00], R22 ;  /* 0x01df001610007988 */ /* 0x000fe80008000406 */
[----:B------:R-:W-:Y:S04]  /*43ea0*/  STS.U16 [R16+UR6+0x1e700], R27 ;  /* 0x01e7001b10007988 */ /* 0x000fe80008000406 */
[----:B--2---:R0:W-:Y:S04]  /*43eb0*/  STS.U16 [R16+UR6+0x1d700], R15 ;  /* 0x01d7000f10007988 */ /* 0x0041e80008000406 */
[----:B0-----:R-:W2:Y:S04]  /*43ec0*/  LDL.LU R15, [R1+0x2a98] ;  /* 0x002a9800010f7983 */ /* 0x001ea80000300800 */
[----:B------:R-:W3:Y:S04]  /*43ed0*/  LDL.LU R22, [R1+0x2a94] ;  /* 0x002a940001167983 */ /* 0x000ee80000300800 */
[----:B------:R-:W4:Y:S01]  /*43ee0*/  LDL.LU R27, [R1+0x2a90] ;  /* 0x002a9000011b7983 */ /* 0x000f220000300800 */
[----:B------:R-:W-:-:S03]  /*43ef0*/  F2FP.F16.F32.PACK_AB R4, R6, R4 ;  /* 0x000000040604723e */ /* 0x000fc600000000ff */
[----:B--2---:R-:W-:Y:S04]  /*43f00*/  STS.U16 [R16+UR6+0x1ff00], R15 ;  /* 0x01ff000f10007988 */ /* 0x004fe80008000406 */
[----:B----4-:R0:W-:Y:S04]  /*43f10*/  STS.U16 [R16+UR6+0x1ef00], R27 ;  /* 0x01ef001b10007988 */ /* 0x0101e80008000406 */
[----:B---3--:R1:W-:Y:S04]  /*43f20*/  STS.U16 [R16+UR6+0x1f700], R22 ;  /* 0x01f7001610007988 */ /* 0x0083e80008000406 */
[----:B0-----:R-:W2:Y:S04]  /*43f30*/  LDL.LU R27, [R1+0x4f4] ;  /* 0x0004f400011b7983 */ /* 0x001ea80000300800 */
[----:B-1----:R-:W3:Y:S04]  /*43f40*/  LDL.LU R22, [R1+0x504] ;  /* 0x0005040001167983 */ /* 0x002ee80000300800 */
[----:B------:R-:W4:Y:S04]  /*43f50*/  LDL.LU R15, [R1+0x508] ;  /* 0x00050800010f7983 */ /* 0x000f280000300800 */
[----:B------:R-:W3:Y:S04]  /*43f60*/  LDL.LU R16, [R1+0x500] ;  /* 0x0005000001107983 */ /* 0x000ee80000300800 */
[----:B------:R-:W2:Y:S02]  /*43f70*/  LDL.LU R6, [R1+0x2a8c] ;  /* 0x002a8c0001067983 */ /* 0x000ea40000300800 */
[----:B--2---:R-:W-:-:S02]  /*43f80*/  F2FP.F16.F32.PACK_AB R6, R13, R6 ;  /* 0x000000060d06723e */ /* 0x004fc400000000ff */
[----:B------:R-:W2:Y:S01]  /*43f90*/  LDL.LU R13, [R1+0x2a88] ;  /* 0x002a8800010d7983 */ /* 0x000ea20000300800 */
[----:B------:R-:W-:Y:S02]  /*43fa0*/  F2FP.F16.F32.PACK_AB R10, R23, R10 ;  /* 0x0000000a170a723e */ /* 0x000fe400000000ff */
[----:B------:R-:W-:Y:S02]  /*43fb0*/  F2FP.F16.F32.PACK_AB R5, R3, R5 ;  /* 0x000000050305723e */ /* 0x000fe400000000ff */
[----:B------:R-:W-:Y:S02]  /*43fc0*/  F2FP.F16.F32.PACK_AB R7, R2, R7 ;  /* 0x000000070207723e */ /* 0x000fe400000000ff */
[----:B------:R-:W-:Y:S02]  /*43fd0*/  F2FP.F16.F32.PACK_AB R9, R28, R9 ;  /* 0x000000091c09723e */ /* 0x000fe400000000ff */
[----:B------:R-:W-:Y:S02]  /*43fe0*/  F2FP.F16.F32.PACK_AB R11, R29, R11 ;  /* 0x0000000b1d0b723e */ /* 0x000fe400000000ff */
[----:B------:R-:W-:-:S02]  /*43ff0*/  F2FP.F16.F32.PACK_AB R12, R0, R12 ;  /* 0x0000000c000c723e */ /* 0x000fc400000000ff */
[----:B--2---:R-:W-:Y:S02]  /*44000*/  F2FP.F16.F32.PACK_AB R8, R13, R8 ;  /* 0x000000080d08723e */ /* 0x004fe400000000ff */
[----:B------:R-:W2:Y:S04]  /*44010*/  LDL.LU R13, [R1+0x2a84] ;  /* 0x002a8400010d7983 */ /* 0x000ea80000300800 */
[----:B------:R-:W2:Y:S04]  /*44020*/  LDL.LU R23, [R1+0x2a80] ;  /* 0x002a800001177983 */ /* 0x000ea80000300800 */
[----:B------:R-:W2:Y:S04]  /*44030*/  LDL.LU R3, [R1+0x2a7c] ;  /* 0x002a7c0001037983 */ /* 0x000ea80000300800 */
[----:B------:R-:W2:Y:S04]  /*44040*/  LDL.LU R2, [R1+0x2a78] ;  /* 0x002a780001027983 */ /* 0x000ea80000300800 */
[----:B------:R-:W2:Y:S04]  /*44050*/  LDL.LU R28, [R1+0x2a74] ;  /* 0x002a7400011c7983 */ /* 0x000ea80000300800 */
[----:B------:R-:W2:Y:S04]  /*44060*/  LDL.LU R29, [R1+0x2a70] ;  /* 0x002a7000011d7983 */ /* 0x000ea80000300800 */
[----:B------:R-:W2:Y:S01]  /*44070*/  LDL.LU R0, [R1+0x2a6c] ;  /* 0x002a6c0001007983 */ /* 0x000ea20000300800 */
[----:B------:R-:W-:-:S02]  /*44080*/  F2FP.F16.F32.PACK_AB R17, R19, R17 ;  /* 0x000000111311723e */ /* 0x000fc400000000ff */
[----:B----4-:R-:W-:Y:S02]  /*44090*/  F2FP.F16.F32.PACK_AB R14, R15, R14 ;  /* 0x0000000e0f0e723e */ /* 0x010fe400000000ff */
[----:B---3--:R-:W-:Y:S02]  /*440a0*/  F2FP.F16.F32.PACK_AB R16, R16, R22 ;  /* 0x000000161010723e */ /* 0x008fe400000000ff */
[----:B--2---:R-:W-:Y:S02]  /*440b0*/  F2FP.F16.F32.PACK_AB R19, R25, R0 ;  /* 0x000000001913723e */ /* 0x004fe400000000ff */
[----:B------:R-:W2:Y:S01]  /*440c0*/  LDL.LU R0, [R1+0x2a68] ;  /* 0x002a680001007983 */ /* 0x000ea20000300800 */
[----:B------:R-:W-:Y:S02]  /*440d0*/  LOP3.LUT R15, R23, R13, RZ, 0x3c, !PT ;  /* 0x0000000d170f7212 */ /* 0x000fe400078e3cff */
[----:B------:R-:W-:Y:S02]  /*440e0*/  F2FP.F16.F32.PACK_AB R13, R20, R26 ;  /* 0x0000001a140d723e */ /* 0x000fe400000000ff */
[----:B------:R-:W-:-:S02]  /*440f0*/  F2FP.F16.F32.PACK_AB R18, R27, R18 ;  /* 0x000000121b12723e */ /* 0x000fc400000000ff */
[----:B------:R-:W-:Y:S02]  /*44100*/  IADD3 R20, R15, UR6, RZ ;  /* 0x000000060f147c10 */ /* 0x000fe4000fffe0ff */
[----:B------:R-:W-:Y:S01]  /*44110*/  F2FP.F16.F32.PACK_AB R15, R24, R21 ;  /* 0x00000015180f723e */ /* 0x000fe200000000ff */
[----:B------:R-:W0:Y:S02]  /*44120*/  S2R R27, SR_TID.X ;  /* 0x00000000001b7919 */ /* 0x000e240000002100 */
[----:B------:R-:W-:Y:S04]  /*44130*/  STSM.16.M88.4 [R20+0x28000], R4 ;  /* 0x0280000414007844 */ /* 0x000fe80000000200 */
[----:B------:R-:W-:Y:S04]  /*44140*/  STSM.16.M88.4 [R20+0x28080], R8 ;  /* 0x0280800814007844 */ /* 0x000fe80000000200 */
[----:B------:R-:W-:Y:S04]  /*44150*/  STSM.16.M88.4 [R20+0x29000], R12 ;  /* 0x0290000c14007844 */ /* 0x000fe80000000200 */
[----:B------:R-:W-:Y:S01]  /*44160*/  STSM.16.M88.4 [R20+0x29080], R16 ;  /* 0x0290801014007844 */ /* 0x000fe20000000200 */
[----:B------:R-:W-:Y:S06]  /*44170*/  BAR.SYNC.DEFER_BLOCKING 0x0 ;  /* 0x0000000000007b1d */ /* 0x000fec0000010000 */
[----:B------:R-:W3:Y:S04]  /*44180*/  LDL.LU R26, [R1+0xa84] ;  /* 0x000a8400011a7983 */ /* 0x000ee80000300800 */
[----:B------:R-:W3:Y:S04]  /*44190*/  LDL R24, [R1+0x49c] ;  /* 0x00049c0001187983 */ /* 0x000ee80000100800 */
[----:B------:R-:W4:Y:S04]  /*441a0*/  LDL.LU R21, [R1+0xa88] ;  /* 0x000a880001157983 */ /* 0x000f280000300800 */
[----:B------:R-:W4:Y:S04]  /*441b0*/  LDL.LU R25, [R1+0xa8c] ;  /* 0x000a8c0001197983 */ /* 0x000f280000300800 */
[----:B------:R0:W-:Y:S04]  /*441c0*/  STL [R1+0x2bec], R2 ;  /* 0x002bec0201007387 */ /* 0x0001e80000100800 */
[----:B--2---:R-:W-:Y:S04]  /*441d0*/  STL [R1+0x2be8], R0 ;  /* 0x002be80001007387 */ /* 0x004fe80000100800 */
[----:B------:R1:W-:Y:S01]  /*441e0*/  STL [R1+0x2a6c], R29 ;  /* 0x002a6c1d01007387 */ /* 0x0003e20000100800 */
[----:B0-----:R-:W-:-:S03]  /*441f0*/  LOP3.LUT R2, R23, 0x10, R27, 0x78, !PT ;  /* 0x0000001017027812 */ /* 0x001fc600078e781b */
[----:B------:R-:W0:Y:S04]  /*44200*/  LDSM.16.M88.4 R4, [R3+UR6] ;  /* 0x000000060304783b */ /* 0x000e280008000200 */
[----:B------:R-:W2:Y:S04]  /*44210*/  LDSM.16.M88.4 R12, [R2+UR6+0x28000] ;  /* 0x02800006020c783b */ /* 0x000ea80008000200 */
[----:B-1----:R-:W4:Y:S04]  /*44220*/  LDL R29, [R1+0x498] ;  /* 0x00049800011d7983 */ /* 0x002f280000100800 */
[----:B------:R1:W-:Y:S04]  /*44230*/  STL [R1+0x2a68], R28 ;  /* 0x002a681c01007387 */ /* 0x0003e80000100800 */
[----:B------:R-:W-:Y:S04]  /*44240*/  LDSM.16.M88.4 R16, [R3+UR6+0x6000] ;  /* 0x006000060310783b */ /* 0x000fe80008000200 */
[----:B-1----:R-:W4:Y:S04]  /*44250*/  LDL R28, [R1+0x470] ;  /* 0x00047000011c7983 */ /* 0x002f280000100800 */
[----:B------:R-:W-:Y:S01]  /*44260*/  STL [R1+0x4a0], R2 ;  /* 0x0004a00201007387 */ /* 0x000fe20000100800 */
[----:B0-----:R-:W-:Y:S01]  /*44270*/  MOV R10, R5 ;  /* 0x00000005000a7202 */ /* 0x001fe20000000f00 */
[----:B------:R-:W-:-:S02]  /*44280*/  IMAD.MOV.U32 R11, RZ, RZ, R4 ;  /* 0x000000ffff0b7224 */ /* 0x000fc400078e0004 */
[----:B--2---:R-:W-:Y:S04]  /*44290*/  STL.64 [R1+0x3d30], R14 ;  /* 0x003d300e01007387 */ /* 0x004fe80000100a00 */
[----:B------:R-:W-:Y:S04]  /*442a0*/  STL.64 [R1+0x3d28], R12 ;  /* 0x003d280c01007387 */ /* 0x000fe80000100a00 */
[----:B------:R-:W0:Y:S04]  /*442b0*/  LDSM.16.M88.4 R12, [R3+UR6+0x2000] ;  /* 0x00200006030c783b */ /* 0x000e280008000200 */
[----:B------:R-:W-:Y:S04]  /*442c0*/  STL [R1+0x3cb0], R2 ;  /* 0x003cb00201007387 */ /* 0x000fe80000100800 */
[----:B------:R-:W-:Y:S04]  /*442d0*/  STL.64 [R1+0x130], R4 ;  /* 0x0001300401007387 */ /* 0x000fe80000100a00 */
[----:B------:R1:W-:Y:S04]  /*442e0*/  STL.64 [R1+0x138], R6 ;  /* 0x0001380601007387 */ /* 0x0003e80000100a00 */
[----:B0-----:R-:W-:Y:S01]  /*442f0*/  STL.64 [R1+0x120], R12 ;  /* 0x0001200c01007387 */ /* 0x001fe20000100a00 */
[----:B-1----:R-:W-:-:S02]  /*44300*/  MOV R7, R12 ;  /* 0x0000000c00077202 */ /* 0x002fc40000000f00 */
[----:B------:R-:W-:Y:S01]  /*44310*/  MOV R6, R13 ;  /* 0x0000000d00067202 */ /* 0x000fe20000000f00 */
[----:B------:R-:W-:Y:S04]  /*44320*/  STL.64 [R1+0x128], R14 ;  /* 0x0001280e01007387 */ /* 0x000fe80000100a00 */
[----:B------:R-:W2:Y:S04]  /*44330*/  LDL.LU R9, [R1+0x5a0] ;  /* 0x0005a00001097983 */ /* 0x000ea80000300800 */
[----:B------:R-:W2:Y:S04]  /*44340*/  LDL.LU R8, [R1+0x5a4] ;  /* 0x0005a40001087983 */ /* 0x000ea80000300800 */
[----:B------:R-:W2:Y:S04]  /*44350*/  LDL.LU R2, [R1+0x5d0] ;  /* 0x0005d00001027983 */ /* 0x000ea80000300800 */
[----:B------:R-:W2:Y:S04]  /*44360*/  LDL.LU R0, [R1+0x5d4] ;  /* 0x0005d40001007983 */ /* 0x000ea80000300800 */
[----:B------:R-:W0:Y:S02]  /*44370*/  LDSM.16.M88.4 R12, [R3+UR6+0x4000] ;  /* 0x00400006030c783b */ /* 0x000e240008000200 */
[----:B0-----:R-:W-:Y:S01]  /*44380*/  MOV R27, R13 ;  /* 0x0000000d001b7202 */ /* 0x001fe20000000f00 */
[----:B---3--:R-:W-:-:S04]  /*44390*/  FADD R5, -R24, R26 ;  /* 0x0000001a18057221 */ /* 0x008fc80000000100 */
[----:B------:R-:W-:Y:S01]  /*443a0*/  FMUL R5, R5, 1.4426950216293334961 ;  /* 0x3fb8aa3b05057820 */ /* 0x000fe20000400000 */
[----:B----4-:R0:W-:Y:S01]  /*443b0*/  STL [R1+0x2a74], R29 ;  /* 0x002a741d01007387 */ /* 0x0101e20000100800 */
[----:B------:R-:W-:-:S03]  /*443c0*/  FADD R4, -R29, R21 ;  /* 0x000000151d047221 */ /* 0x000fc60000000100 */
[----:B------:R-:W-:Y:S04]  /*443d0*/  STL.64 [R1+0x110], R12 ;  /* 0x0001100c01007387 */ /* 0x000fe80000100a00 */
[----:B------:R-:W-:Y:S04]  /*443e0*/  STL.64 [R1+0x118], R14 ;  /* 0x0001180e01007387 */ /* 0x000fe80000100a00 */
[----:B------:R-:W1:Y:S01]  /*443f0*/  LDSM.16.M88.4 R12, [R3+UR6+0x8000] ;  /* 0x00800006030c783b */ /* 0x000e620008000200 */
[----:B------:R-:W-:Y:S01]  /*44400*/  FMUL R4, R4, 1.4426950216293334961 ;  /* 0x3fb8aa3b04047820 */ /* 0x000fe20000400000 */
[----:B0-----:R-:W-:Y:S08]  /*44410*/  MUFU.EX2 R29, R5 ;  /* 0x00000005001d7308 */ /* 0x001ff00000000800 */
[----:B------:R0:W3:Y:S01]  /*44420*/  MUFU.EX2 R5, R4 ;  /* 0x0000000400057308 */ /* 0x0000e20000000800 */
[----:B------:R4:W-:Y:S01]  /*44430*/  STL [R1+0x2a70], R28 ;  /* 0x002a701c01007387 */ /* 0x0009e20000100800 */
[----:B0-----:R-:W-:-:S03]  /*44440*/  FADD R4, -R28, R25 ;  /* 0x000000191c047221 */ /* 0x001fc60000000100 */
[----:B---3--:R-:W-:Y:S04]  /*44450*/  STL [R1+0x468], R5 ;  /* 0x0004680501007387 */ /* 0x008fe80000100800 */
[----:B----4-:R-:W3:Y:S04]  /*44460*/  LDL.LU R28, [R1+0x468] ;  /* 0x00046800011c7983 */ /* 0x010ee80000300800 */
[----:B------:R2:W-:Y:S04]  /*44470*/  STL.64 [R1+0x100], R16 ;  /* 0x0001001001007387 */ /* 0x0005e80000100a00 */
[----:B------:R-:W-:Y:S04]  /*44480*/  STL.64 [R1+0x108], R18 ;  /* 0x0001081201007387 */ /* 0x000fe80000100a00 */
[----:B-1----:R-:W-:Y:S04]  /*44490*/  STL.64 [R1+0xf0], R12 ;  /* 0x0000f00c01007387 */ /* 0x002fe80000100a00 */
[----:B------:R-:W-:Y:S04]  /*444a0*/  STL.64 [R1+0xf8], R14 ;  /* 0x0000f80e01007387 */ /* 0x000fe80000100a00 */
[----:B------:R-:W0:Y:S01]  /*444b0*/  LDSM.16.M88.4 R12, [R3+UR6+0xa000] ;  /* 0x00a00006030c783b */ /* 0x000e220008000200 */
[----:B------:R-:W-:-:S06]  /*444c0*/  FMUL R4, R4, 1.4426950216293334961 ;  /* 0x3fb8aa3b04047820 */ /* 0x000fcc0000400000 */
[----:B------:R-:W1:Y:S02]  /*444d0*/  MUFU.EX2 R4, R4 ;  /* 0x0000000400047308 */ /* 0x000e640000000800 */
[----:B-1----:R-:W-:Y:S01]  /*444e0*/  STL [R1+0x464], R4 ;  /* 0x0004640401007387 */ /* 0x002fe20000100800 */
[----:B--2---:R-:W-:-:S03]  /*444f0*/  FMUL R17, R29, R8 ;  /* 0x000000081d117220 */ /* 0x004fc60000400000 */
[----:B0-----:R0:W-:Y:S01]  /*44500*/  STL.64 [R1+0xe0], R12 ;  /* 0x0000e00c01007387 */ /* 0x0011e20000100a00 */
[----:B------:R-:W-:-:S03]  /*44510*/  IMAD.MOV.U32 R25, RZ, RZ, R12 ;  /* 0x000000ffff197224 */ /* 0x000fc600078e000c */
[----:B------:R-:W-:Y:S04]  /*44520*/  STL.64 [R1+0xe8], R14 ;  /* 0x0000e80e01007387 */ /* 0x000fe80000100a00 */
[----:B------:R-:W2:Y:S04]  /*44530*/  LDL.LU R8, [R1+0x5e0] ;  /* 0x0005e00001087983 */ /* 0x000ea80000300800 */
[----:B0-----:R-:W3:Y:S01]  /*44540*/  LDL.LU R12, [R1+0x5a8] ;  /* 0x0005a800010c7983 */ /* 0x001ee20000300800 */
[C---:B------:R-:W-:Y:S01]  /*44550*/  FMUL R4, R29.reuse, R2 ;  /* 0x000000021d047220 */ /* 0x040fe20000400000 */
[C---:B------:R-:W-:Y:S01]  /*44560*/  FMUL R16, R29.reuse, R9 ;  /* 0x000000091d107220 */ /* 0x040fe20000400000 */
[----:B------:R-:W-:Y:S01]  /*44570*/  MOV R24, R13 ;  /* 0x0000000d00187202 */ /* 0x000fe20000000f00 */
[----:B------:R-:W4:Y:S01]  /*44580*/  LDL.LU R2, [R1+0x5ac] ;  /* 0x0005ac0001027983 */ /* 0x000f220000300800 */
[----:B------:R-:W-:-:S03]  /*44590*/  FMUL R5, R29, R0 ;  /* 0x000000001d057220 */ /* 0x000fc60000400000 */
[----:B------:R-:W2:Y:S04]  /*445a0*/  LDL.LU R9, [R1+0x5e4] ;  /* 0x0005e40001097983 */ /* 0x000ea80000300800 */
[----:B------:R-:W2:Y:S04]  /*445b0*/  LDL.LU R0, [R1+0x5f0] ;  /* 0x0005f00001007983 */ /* 0x000ea80000300800 */
[----:B------:R-:W2:Y:S04]  /*445c0*/  LDL.LU R22, [R1+0x610] ;  /* 0x0006100001167983 */ /* 0x000ea80000300800 */
[----:B------:R-:W-:Y:S04]  /*445d0*/  STL [R1+0x3d10], R27 ;  /* 0x003d101b01007387 */ /* 0x000fe80000100800 */
[----:B------:R0:W-:Y:S04]  /*445e0*/  STL.64 [R1+0x3d08], R24 ;  /* 0x003d081801007387 */ /* 0x0001e80000100a00 */
[----:B------:R-:W2:Y:S01]  /*445f0*/  LDL.LU R21, [R1+0x5f4] ;  /* 0x0005f40001157983 */ /* 0x000ea20000300800 */
[----:B0-----:R-:W-:-:S02]  /*44600*/  MOV R25, R6 ;  /* 0x0000000600197202 */ /* 0x001fc40000000f00 */
[----:B------:R-:W-:Y:S01]  /*44610*/  MOV R24, R7 ;  /* 0x0000000700187202 */ /* 0x000fe20000000f00 */
[----:B------:R-:W2:Y:S04]  /*44620*/  LDL.LU R6, [R1+0x5d8] ;  /* 0x0005d80001067983 */ /* 0x000ea80000300800 */
[----:B------:R-:W2:Y:S04]  /*44630*/  LDL.LU R7, [R1+0x5dc] ;  /* 0x0005dc0001077983 */ /* 0x000ea80000300800 */
[----:B------:R-:W2:Y:S04]  /*44640*/  LDL.LU R26, [R1+0x600] ;  /* 0x00060000011a7983 */ /* 0x000ea80000300800 */
[----:B------:R0:W-:Y:S02]  /*44650*/  STL.64 [R1+0x3d18], R24 ;  /* 0x003d181801007387 */ /* 0x0001e40000100a00 */
[----:B0-----:R-:W-:Y:S01]  /*44660*/  IMAD.MOV.U32 R25, RZ, RZ, R10 ;  /* 0x000000ffff197224 */ /* 0x001fe200078e000a */
[----:B------:R-:W-:Y:S01]  /*44670*/  MOV R24, R11 ;  /* 0x0000000b00187202 */ /* 0x000fe20000000f00 */
[----:B---3--:R-:W-:-:S02]  /*44680*/  FMUL R18, R28, R12 ;  /* 0x0000000c1c127220 */ /* 0x008fc40000400000 */
[----:B------:R-:W0:Y:S01]  /*44690*/  LDSM.16.M88.4 R12, [R3+UR6+0xc000] ;  /* 0x00c00006030c783b */ /* 0x000e220008000200 */
[----:B----4-:R-:W-:Y:S01]  /*446a0*/  FMUL R19, R28, R2 ;  /* 0x000000021c137220 */ /* 0x010fe20000400000 */
[----:B--2---:R-:W-:Y:S02]  /*446b0*/  FMUL R20, R29, R0 ;  /* 0x000000001d147220 */ /* 0x004fe40000400000 */
[----:B------:R-:W-:Y:S04]  /*446c0*/  STL [R1+0x3d20], R26 ;  /* 0x003d201a01007387 */ /* 0x000fe80000100800 */
[----:B------:R-:W2:Y:S04]  /*446d0*/  LDL.LU R23, [R1+0x604] ;  /* 0x0006040001177983 */ /* 0x000ea80000300800 */
[----:B------:R-:W3:Y:S04]  /*446e0*/  LDL.LU R10, [R1+0x5e8] ;  /* 0x0005e800010a7983 */ /* 0x000ee80000300800 */
[----:B------:R-:W4:Y:S01]  /*446f0*/  LDL.LU R11, [R1+0x5ec] ;  /* 0x0005ec00010b7983 */ /* 0x000f220000300800 */
[----:B0-----:R-:W-:-:S03]  /*44700*/  MOV R0, R13 ;  /* 0x0000000d00007202 */ /* 0x001fc60000000f00 */
[----:B------:R-:W3:Y:S04]  /*44710*/  LDL.LU R2, [R1+0x614] ;  /* 0x0006140001027983 */ /* 0x000ee80000300800 */
[----:B------:R-:W-:Y:S04]  /*44720*/  STL.64 [R1+0xd0], R12 ;  /* 0x0000d00c01007387 */ /* 0x000fe80000100a00 */
[----:B------:R0:W-:Y:S04]  /*44730*/  STL.64 [R1+0xd8], R14 ;  /* 0x0000d80e01007387 */ /* 0x0001e80000100a00 */
[----:B0-----:R-:W2:Y:S04]  /*44740*/  LDL.LU.64 R14, [R1+0x3d30] ;  /* 0x003d3000010e7983 */ /* 0x001ea80000300a00 */
[----:B------:R-:W2:Y:S04]  /*44750*/  LDL.LU.64 R12, [R1+0x3d28] ;  /* 0x003d2800010c7983 */ /* 0x000ea80000300a00 */
[----:B------:R-:W4:Y:S01]  /*44760*/  LDL.LU R26, [R1+0x3d20] ;  /* 0x003d2000011a7983 */ /* 0x000f220000300800 */
[----:B--2---:R-:W-:-:S15]  /*44770*/  HMMA.16816.F32 R16, R12, R24, R16 ;  /* 0x000000180c10723c */ /* 0x004fde0000001810 */
[----:B------:R-:W-:-:S08]  /*44780*/  NOP ;  /* 0x0000000000007918 */ /* 0x000fd00000000000 */
[----:B------:R4:W-:Y:S02]  /*44790*/  STL.64 [R1+0x2b0], R16 ;  /* 0x0002b01001007387 */ /* 0x0009e40000100a00 */
[C---:B----4-:R-:W-:Y:S02]  /*447a0*/  FMUL R16, R29.reuse, R26 ;  /* 0x0000001a1d107220 */ /* 0x050fe40000400000 */
[----:B------:R-:W0:Y:S04]  /*447b0*/  LDSM.16.M88.4 R24, [R3+UR6+0xe000] ;  /* 0x00e000060318783b */ /* 0x000e280008000200 */
[----:B------:R-:W-:Y:S04]  /*447c0*/  STL.64 [R1+0x2b8], R18 ;  /* 0x0002b81201007387 */ /* 0x000fe80000100a00 */
[----:B0-----:R0:W-:Y:S04]  /*447d0*/  STL.64 [R1+0xc0], R24 ;  /* 0x0000c01801007387 */ /* 0x0011e80000100a00 */
[----:B------:R1:W-:Y:S04]  /*447e0*/  STL.64 [R1+0xc8], R26 ;  /* 0x0000c81a01007387 */ /* 0x0003e80000100a00 */
[----:B0-----:R-:W1:Y:S01]  /*447f0*/  LDL.LU.64 R24, [R1+0x3d18] ;  /* 0x003d180001187983 */ /* 0x001e620000300a00 */
[C---:B------:R-:W-:Y:S01]  /*44800*/  FMUL R6, R28.reuse, R6 ;  /* 0x000000061c067220 */ /* 0x040fe20000400000 */
[----:B------:R-:W-:Y:S01]  /*44810*/  FMUL R7, R28, R7 ;  /* 0x000000071c077220 */ /* 0x000fe20000400000 */
[----:B------:R-:W-:-:S06]  /*44820*/  FMUL R17, R29, R23 ;  /* 0x000000171d117220 */ /* 0x000fcc0000400000 */
[----:B-1----:R-:W-:-:S15]  /*44830*/  HMMA.16816.F32 R24, R12, R24, R4 ;  /* 0x000000180c18723c */ /* 0x002fde0000001804 */
[----:B------:R-:W-:-:S08]  /*44840*/  NOP ;  /* 0x0000000000007918 */ /* 0x000fd00000000000 */
[----:B------:R-:W-:Y:S04]  /*44850*/  STL.64 [R1+0x2a0], R24 ;  /* 0x0002a01801007387 */ /* 0x000fe80000100a00 */
[----:B------:R-:W-:Y:S04]  /*44860*/  STL.64 [R1+0x2a8], R26 ;  /* 0x0002a81a01007387 */ /* 0x000fe80000100a00 */
[----:B------:R-:W0:Y:S01]  /*44870*/  LDSM.16.M88.4 R24, [R3+UR6+0x10000] ;  /* 0x010000060318783b */ /* 0x000e220008000200 */
[C---:B------:R-:W-:Y:S01]  /*44880*/  FMUL R4, R29.reuse, R22 ;  /* 0x000000161d047220 */ /* 0x040fe20000400000 */
[----:B---3--:R-:W-:-:S02]  /*44890*/  FMUL R5, R29, R2 ;  /* 0x000000021d057220 */ /* 0x008fc40000400000 */
[----:B0-----:R-:W-:Y:S04]  /*448a0*/  STL.64 [R1+0x90], R24 ;  /* 0x0000901801007387 */ /* 0x001fe80000100a00 */
[----:B------:R0:W-:Y:S04]  /*448b0*/  STL.64 [R1+0x98], R26 ;  /* 0x0000981a01007387 */ /* 0x0001e80000100a00 */
[----:B0-----:R-:W2:Y:S04]  /*448c0*/  LDL.LU R27, [R1+0x3d10] ;  /* 0x003d1000011b7983 */ /* 0x001ea80000300800 */
[----:B------:R-:W3:Y:S04]  /*448d0*/  LDL.LU.64 R24, [R1+0x3d08] ;  /* 0x003d080001187983 */ /* 0x000ee80000300a00 */
[----:B------:R-:W4:Y:S04]  /*448e0*/  LDL.LU R7, [R1+0x61c] ;  /* 0x00061c0001077983 */ /* 0x000f280000300800 */
[----:B------:R-:W3:Y:S04]  /*448f0*/  LDL.LU R26, [R1+0x640] ;  /* 0x00064000011a7983 */ /* 0x000ee80000300800 */
[----:B------:R-:W4:Y:S04]  /*44900*/  LDL.LU R22, [R1+0x5f8] ;  /* 0x0005f80001167983 */ /* 0x000f280000300800 */
[----:B------:R-:W4:Y:S04]  /*44910*/  LDL.LU R23, [R1+0x5fc] ;  /* 0x0005fc0001177983 */ /* 0x000f280000300800 */
[----:B------:R-:W4:Y:S04]  /*44920*/  LDL.LU R2, [R1+0x620] ;  /* 0x0006200001027983 */ /* 0x000f280000300800 */
[----:B------:R-:W2:Y:S04]  /*44930*/  LDL.LU R18, [R1+0x608] ;  /* 0x0006080001127983 */ /* 0x000ea80000300800 */
[----:B------:R-:W2:Y:S04]  /*44940*/  LDL.LU R19, [R1+0x60c] ;  /* 0x00060c0001137983 */ /* 0x000ea80000300800 */
[----:B--2---:R-:W-:Y:S04]  /*44950*/  STL.64 [R1+0x3d00], R18 ;  /* 0x003d001201007387 */ /* 0x004fe80000100a00 */
[----:B------:R0:W-:Y:S04]  /*44960*/  STL.64 [R1+0x3cf8], R16 ;  /* 0x003cf81001007387 */ /* 0x0001e80000100a00 */
[----:B0-----:R-:W2:Y:S01]  /*44970*/  LDL R16, [R1+0x110] ;  /* 0x0001100001107983 */ /* 0x001ea20000100800 */
[----:B------:R-:W-:-:S03]  /*44980*/  MOV R17, R27 ;  /* 0x0000001b00117202 */ /* 0x000fc60000000f00 */
[----:B------:R-:W3:Y:S01]  /*44990*/  LDL.LU R27, [R1+0x634] ;  /* 0x00063400011b7983 */ /* 0x000ee20000300800 */
[C---:B------:R-:W-:Y:S01]  /*449a0*/  FMUL R8, R29.reuse, R8 ;  /* 0x000000081d087220 */ /* 0x040fe20000400000 */
[C---:B------:R-:W-:Y:S01]  /*449b0*/  FMUL R9, R29.reuse, R9 ;  /* 0x000000091d097220 */ /* 0x040fe20000400000 */
[C---:B------:R-:W-:Y:S01]  /*449c0*/  FMUL R10, R28.reuse, R10 ;  /* 0x0000000a1c0a7220 */ /* 0x040fe20000400000 */
[----:B------:R-:W-:Y:S01]  /*449d0*/  FMUL R11, R28, R11 ;  /* 0x0000000b1c0b7220 */ /* 0x000fe20000400000 */
[----:B---3--:R0:W-:Y:S04]  /*449e0*/  STL.64 [R1+0x3ce8], R26 ;  /* 0x003ce81a01007387 */ /* 0x0081e80000100a00 */
[----:B0-----:R-:W3:Y:S04]  /*449f0*/  LDL.LU R26, [R1+0x624] ;  /* 0x00062400011a7983 */ /* 0x001ee80000300800 */
[----:B------:R-:W3:Y:S01]  /*44a00*/  LDL.LU R27, [R1+0x630] ;  /* 0x00063000011b7983 */ /* 0x000ee20000300800 */
[----:B--2---:R-:W-:Y:S03]  /*44a10*/  HMMA.16816.F32 R16, R12, R16, R8 ;  /* 0x000000100c10723c */ /* 0x004fe60000001808 */
[----:B------:R0:W-:Y:S04]  /*44a20*/  STL.64 [R1+0x3ce0], R24 ;  /* 0x003ce01801007387 */ /* 0x0001e80000100a00 */
[C---:B----4-:R-:W-:Y:S01]  /*44a30*/  FMUL R8, R29.reuse, R2 ;  /* 0x000000021d087220 */ /* 0x050fe20000400000 */
[----:B---3--:R-:W-:Y:S04]  /*44a40*/  STL [R1+0x3cf0], R27 ;  /* 0x003cf01b01007387 */ /* 0x008fe80000100800 */
[----:B0-----:R-:W2:Y:S04]  /*44a50*/  LDL R24, [R1+0x100] ;  /* 0x0001000001187983 */ /* 0x001ea80000100800 */
[----:B------:R-:W2:Y:S04]  /*44a60*/  LDL R25, [R1+0x104] ;  /* 0x0001040001197983 */ /* 0x000ea80000100800 */
[----:B------:R-:W3:Y:S04]  /*44a70*/  LDL.LU R6, [R1+0x618] ;  /* 0x0006180001067983 */ /* 0x000ee80000300800 */
[----:B------:R-:W-:Y:S04]  /*44a80*/  STL.64 [R1+0x290], R16 ;  /* 0x0002901001007387 */ /* 0x000fe80000100a00 */
[----:B------:R-:W-:Y:S04]  /*44a90*/  STL.64 [R1+0x298], R18 ;  /* 0x0002981201007387 */ /* 0x000fe80000100a00 */
[----:B------:R-:W0:Y:S01]  /*44aa0*/  LDSM.16.M88.4 R16, [R3+UR6+0x12000] ;  /* 0x012000060310783b */ /* 0x000e220008000200 */
[----:B------:R-:W-:-:S03]  /*44ab0*/  FMUL R9, R29, R26 ;  /* 0x0000001a1d097220 */ /* 0x000fc60000400000 */
[----:B0-----:R-:W-:Y:S01]  /*44ac0*/  STL.64 [R1+0xb0], R16 ;  /* 0x0000b01001007387 */ /* 0x001fe20000100a00 */
[----:B------:R-:W-:-:S03]  /*44ad0*/  MOV R2, R16 ;  /* 0x0000001000027202 */ /* 0x000fc60000000f00 */
[----:B------:R0:W-:Y:S04]  /*44ae0*/  STL.64 [R1+0xb8], R18 ;  /* 0x0000b81201007387 */ /* 0x0001e80000100a00 */
[----:B0-----:R-:W4:Y:S04]  /*44af0*/  LDL.LU.64 R18, [R1+0x3d00] ;  /* 0x003d000001127983 */ /* 0x001f280000300a00 */
[----:B------:R-:W3:Y:S04]  /*44b00*/  LDL.LU.64 R16, [R1+0x3cf8] ;  /* 0x003cf80001107983 */ /* 0x000ee80000300a00 */
[----:B------:R0:W-:Y:S04]  /*44b10*/  STL.64 [R1+0x3cd8], R8 ;  /* 0x003cd80801007387 */ /* 0x0001e80000100a00 */
[----:B0-----:R-:W3:Y:S04]  /*44b20*/  LDL R8, [R1+0xf0] ;  /* 0x0000f00001087983 */ /* 0x001ee80000100800 */
[----:B------:R-:W3:Y:S04]  /*44b30*/  LDL R9, [R1+0xf4] ;  /* 0x0000f40001097983 */ /* 0x000ee80000100800 */
[----:B------:R-:W4:Y:S01]  /*44b40*/  LDL.LU R27, [R1+0x3cf0] ;  /* 0x003cf000011b7983 */ /* 0x000f220000300800 */
[----:B------:R-:W-:Y:S01]  /*44b50*/  FMUL R21, R29, R21 ;  /* 0x000000151d157220 */ /* 0x000fe20000400000 */
[C---:B------:R-:W-:Y:S01]  /*44b60*/  FMUL R22, R28.reuse, R22 ;  /* 0x000000161c167220 */ /* 0x040fe20000400000 */
[----:B------:R-:W-:-:S07]  /*44b70*/  FMUL R23, R28, R23 ;  /* 0x000000171c177220 */ /* 0x000fce0000400000 */
[----:B--2---:R-:W-:-:S15]  /*44b80*/  HMMA.16816.F32 R20, R12, R24, R20 ;  /* 0x000000180c14723c */ /* 0x004fde0000001814 */
[----:B------:R-:W-:-:S08]  /*44b90*/  NOP ;  /* 0x0000000000007918 */ /* 0x000fd00000000000 */
[----:B------:R4:W-:Y:S04]  /*44ba0*/  STL.64 [R1+0x280], R20 ;  /* 0x0002801401007387 */ /* 0x0009e80000100a00 */
[----:B------:R-:W-:Y:S01]  /*44bb0*/  STL.64 [R1+0x288], R22 ;  /* 0x0002881601007387 */ /* 0x000fe20000100a00 */
[----:B----4-:R-:W-:-:S03]  /*44bc0*/  FMUL R20, R29, R27 ;  /* 0x0000001b1d147220 */ /* 0x010fc60000400000 */
[----:B------:R-:W0:Y:S04]  /*44bd0*/  LDSM.16.M88.4 R24, [R3+UR6+0x14000] ;  /* 0x014000060318783b */ /* 0x000e280008000200 */
[----:B0-----:R-:W-:Y:S04]  /*44be0*/  STL.64 [R1+0xa0], R24 ;  /* 0x0000a01801007387 */ /* 0x001fe80000100a00 */
[----:B------:R0:W-:Y:S04]  /*44bf0*/  STL.64 [R1+0xa8], R26 ;  /* 0x0000a81a01007387 */ /* 0x0001e80000100a00 */
[----:B0-----:R-:W2:Y:S01]  /*44c00*/  LDL.LU.64 R26, [R1+0x3ce8] ;  /* 0x003ce800011a7983 */ /* 0x001ea20000300a00 */
[C---:B------:R-:W-:Y:S01]  /*44c10*/  FMUL R18, R28.reuse, R18 ;  /* 0x000000121c127220 */ /* 0x040fe20000400000 */
[----:B------:R-:W-:-:S02]  /*44c20*/  FMUL R19, R28, R19 ;  /* 0x000000131c137220 */ /* 0x000fc40000400000 */
[----:B------:R-:W4:Y:S05]  /*44c30*/  LDL.LU.64 R24, [R1+0x3ce0] ;  /* 0x003ce00001187983 */ /* 0x000f2a0000300a00 */
[----:B---3--:R-:W-:-:S15]  /*44c40*/  HMMA.16816.F32 R8, R12, R8, R16 ;  /* 0x000000080c08723c */ /* 0x008fde0000001810 */
[----:B------:R-:W-:-:S08]  /*44c50*/  NOP ;  /* 0x0000000000007918 */ /* 0x000fd00000000000 */
[----:B------:R-:W-:Y:S04]  /*44c60*/  STL.64 [R1+0x270], R8 ;  /* 0x0002700801007387 */ /* 0x000fe80000100a00 */
[----:B------:R-:W-:Y:S04]  /*44c70*/  STL.64 [R1+0x278], R10 ;  /* 0x0002780a01007387 */ /* 0x000fe80000100a00 */
[----:B------:R-:W0:Y:S04]  /*44c80*/  LDSM.16.M88.4 R8, [R3+UR6+0x16000] ;  /* 0x016000060308783b */ /* 0x000e280008000200 */
[----:B0-----:R0:W-:Y:S04]  /*44c90*/  STL.64 [R1+0x170], R8 ;  /* 0x0001700801007387 */ /* 0x0011e80000100a00 */
[----:B------:R1:W-:Y:S01]  /*44ca0*/  STL.64 [R1+0x178], R10 ;  /* 0x0001780a01007387 */ /* 0x0003e20000100a00 */
[C---:B--2---:R-:W-:Y:S01]  /*44cb0*/  FMUL R21, R29.reuse, R27 ;  /* 0x0000001b1d157220 */ /* 0x044fe20000400000 */
[----:B------:R-:W-:Y:S01]  /*44cc0*/  FMUL R16, R29, R26 ;  /* 0x0000001a1d107220 */ /* 0x000fe20000400000 */
[----:B------:R-:W-:Y:S01]  /*44cd0*/  MOV R27, R8 ;  /* 0x00000008001b7202 */ /* 0x000fe20000000f00 */
[----:B------:R-:W-:-:S02]  /*44ce0*/  IMAD.MOV.U32 R26, RZ, RZ, R9 ;  /* 0x000000ffff1a7224 */ /* 0x000fc400078e0009 */
[----:B0-----:R-:W2:Y:S04]  /*44cf0*/  LDL.LU.64 R8, [R1+0x3cd8] ;  /* 0x003cd80001087983 */ /* 0x001ea80000300a00 */
[----:B------:R-:W3:Y:S04]  /*44d00*/  LDL.LU R17, [R1+0x644] ;  /* 0x0006440001117983 */ /* 0x000ee80000300800 */
[----:B-1----:R-:W2:Y:S04]  /*44d10*/  LDL.LU R10, [R1+0x628] ;  /* 0x00062800010a7983 */ /* 0x002ea80000300800 */
[----:B------:R-:W3:Y:S04]  /*44d20*/  LDL.LU R11, [R1+0x62c] ;  /* 0x00062c00010b7983 */ /* 0x000ee80000300800 */
[----:B------:R-:W4:Y:S04]  /*44d30*/  LDL.LU R22, [R1+0x638] ;  /* 0x0006380001167983 */ /* 0x000f280000300800 */
[----:B------:R-:W4:Y:S04]  /*44d40*/  LDL.LU R23, [R1+0x63c] ;  /* 0x00063c0001177983 */ /* 0x000f280000300800 */
[----:B----4-:R0:W-:Y:S04]  /*44d50*/  STL.64 [R1+0x3cc8], R22 ;  /* 0x003cc81601007387 */ /* 0x0101e80000100a00 */
[----:B0-----:R-:W4:Y:S04]  /*44d60*/  LDL.LU R23, [R1+0x650] ;  /* 0x0006500001177983 */ /* 0x001f280000300800 */
[----:B------:R0:W-:Y:S02]  /*44d70*/  STL.64 [R1+0x3cc0], R20 ;  /* 0x003cc01401007387 */ /* 0x0001e40000100a00 */
[----:B0-----:R-:W-:-:S02]  /*44d80*/  MOV R20, R25 ;  /* 0x0000001900147202 */ /* 0x001fc40000000f00 */
[----:B------:R-:W-:Y:S01]  /*44d90*/  MOV R21, R24 ;  /* 0x0000001800157202 */ /* 0x000fe20000000f00 */
[----:B----4-:R-:W-:Y:S04]  /*44da0*/  STL [R1+0x3cd0], R23 ;  /* 0x003cd01701007387 */ /* 0x010fe80000100800 */
[----:B------:R-:W4:Y:S04]  /*44db0*/  LDL.LU R25, [R1+0x660] ;  /* 0x0006600001197983 */ /* 0x000f280000300800 */
[----:B------:R-:W2:Y:S04]  /*44dc0*/  LDL.LU R24, [R1+0x664] ;  /* 0x0006640001187983 */ /* 0x000ea80000300800 */
[----:B------:R0:W-:Y:S04]  /*44dd0*/  STL.64 [R1+0x3cb8], R26 ;  /* 0x003cb81a01007387 */ /* 0x0001e80000100a00 */
[----:B0-----:R-:W4:Y:S01]  /*44de0*/  LDL.LU R27, [R1+0x654] ;  /* 0x00065400011b7983 */ /* 0x001f220000300800 */
[C---:B------:R-:W-:Y:S01]  /*44df0*/  FMUL R6, R28.reuse, R6 ;  /* 0x000000061c067220 */ /* 0x040fe20000400000 */
[----:B------:R-:W-:-:S07]  /*44e00*/  FMUL R7, R28, R7 ;  /* 0x000000071c077220 */ /* 0x000fce0000400000 */
[----:B------:R-:W-:Y:S01]  /*44e10*/  HMMA.16816.F32 R4, R12, R20, R4 ;  /* 0x000000140c04723c */ /* 0x000fe20000001804 */
[----:B--2---:R-:W-:Y:S04]  /*44e20*/  STL [R1+0x3cb4], R24 ;  /* 0x003cb41801007387 */ /* 0x004fe80000100800 */
[----:B------:R-:W2:Y:S04]  /*44e30*/  LDL.LU R18, [R1+0x648] ;  /* 0x0006480001127983 */ /* 0x000ea80000300800 */
[----:B------:R-:W2:Y:S04]  /*44e40*/  LDL.LU R19, [R1+0x64c] ;  /* 0x00064c0001137983 */ /* 0x000ea80000300800 */
[----:B------:R-:W4:Y:S10]  /*44e50*/  LDL.LU R23, [R1+0x3cd0] ;  /* 0x003cd00001177983 */ /* 0x000f340000300800 */
[----:B------:R0:W-:Y:S04]  /*44e60*/  STL.64 [R1+0x260], R4 ;  /* 0x0002600401007387 */ /* 0x0001e80000100a00 */
[----:B------:R4:W-:Y:S04]  /*44e70*/  STL.64 [R1+0x268], R6 ;  /* 0x0002680601007387 */ /* 0x0009e80000100a00 */
[----:B0-----:R-:W2:Y:S01]  /*44e80*/  LDL R4, [R1+0xd0] ;  /* 0x0000d00001047983 */ /* 0x001ea20000100800 */
[----:B------:R-:W-:Y:S01]  /*44e90*/  MOV R5, R0 ;  /* 0x0000000000057202 */ /* 0x000fe20000000f00 */
[----:B------:R-:W-:-:S02]  /*44ea0*/  FMUL R10, R28, R10 ;  /* 0x0000000a1c0a7220 */ /* 0x000fc40000400000 */
[----:B------:R-:W2:Y:S01]  /*44eb0*/  LDL.LU R0, [R1+0x658] ;  /* 0x0006580001007983 */ /* 0x000ea20000300800 */
[----:B---3--:R-:W-:Y:S01]  /*44ec0*/  FMUL R11, R28, R11 ;  /* 0x0000000b1c0b7220 */ /* 0x008fe20000400000 */
[C---:B----4-:R-:W-:Y:S02]  /*44ed0*/  FMUL R6, R29.reuse, R23 ;  /* 0x000000171d067220 */ /* 0x050fe40000400000 */
[----:B------:R-:W0:Y:S04]  /*44ee0*/  LDSM.16.M88.4 R20, [R3+UR6+0x18000] ;  /* 0x018000060314783b */ /* 0x000e280008000200 */
[----:B0-----:R-:W-:Y:S04]  /*44ef0*/  STL.64 [R1+0x1b0], R20 ;  /* 0x0001b01401007387 */ /* 0x001fe80000100a00 */
[----:B------:R0:W-:Y:S04]  /*44f00*/  STL [R1], R6 ;  /* 0x0000000601007387 */ /* 0x0001e80000100800 */
[----:B------:R1:W-:Y:S01]  /*44f10*/  STL.64 [R1+0x1b8], R22 ;  /* 0x0001b81601007387 */ /* 0x0003e20000100a00 */
[----:B0-----:R-:W-:-:S03]  /*44f20*/  FMUL R6, R29, R27 ;  /* 0x0000001b1d067220 */ /* 0x001fc60000400000 */
[----:B-1----:R-:W3:Y:S04]  /*44f30*/  LDL.LU.64 R22, [R1+0x3cc8] ;  /* 0x003cc80001167983 */ /* 0x002ee80000300a00 */
[----:B------:R-:W4:Y:S04]  /*44f40*/  LDL.LU.64 R20, [R1+0x3cc0] ;  /* 0x003cc00001147983 */ /* 0x000f280000300a00 */
[----:B------:R2:W-:Y:S02]  /*44f50*/  STL [R1+0x4], R6 ;  /* 0x0000040601007387 */ /* 0x0005e40000100800 */
[----:B--2---:R-:W-:Y:S02]  /*44f60*/  HMMA.16816.F32 R4, R12, R4, R8 ;  /* 0x000000040c04723c */ /* 0x004fe40000001808 */
[----:B------:R-:W4:-:S15]  /*44f70*/  LDL R8, [R1+0xc0] ;  /* 0x0000c00001087983 */ /* 0x000f1e0000100800 */
[----:B------:R-:W-:-:S06]  /*44f80*/  NOP ;  /* 0x0000000000007918 */ /* 0x000fcc0000000000 */
[----:B------:R0:W-:Y:S02]  /*44f90*/  STL.64 [R1+0x250], R4 ;  /* 0x0002500401007387 */ /* 0x0001e40000100a00 */
[----:B0-----:R-:W-:Y:S02]  /*44fa0*/  FMUL R4, R29, R25 ;  /* 0x000000191d047220 */ /* 0x001fe40000400000 */
[----:B------:R-:W0:Y:S04]  /*44fb0*/  LDSM.16.M88.4 R24, [R3+UR6+0x1a000] ;  /* 0x01a000060318783b */ /* 0x000e280008000200 */
[----:B------:R-:W-:Y:S04]  /*44fc0*/  STL.64 [R1+0x258], R6 ;  /* 0x0002580601007387 */ /* 0x000fe80000100a00 */
[----:B------:R-:W4:Y:S04]  /*44fd0*/  LDL R9, [R1+0xc4] ;  /* 0x0000c40001097983 */ /* 0x000f280000100800 */
[----:B0-----:R-:W-:Y:S04]  /*44fe0*/  STL.64 [R1+0x1a0], R24 ;  /* 0x0001a01801007387 */ /* 0x001fe80000100a00 */
[----:B------:R0:W-:Y:S04]  /*44ff0*/  STL.64 [R1+0x1a8], R26 ;  /* 0x0001a81a01007387 */ /* 0x0001e80000100a00 */
[----:B0-----:R-:W2:Y:S04]  /*45000*/  LDL.LU.64 R26, [R1+0x3cb8] ;  /* 0x003cb800011a7983 */ /* 0x001ea80000300a00 */
[----:B------:R-:W2:Y:S04]  /*45010*/  LDL.LU R24, [R1+0x3cb4] ;  /* 0x003cb40001187983 */ /* 0x000ea80000300800 */
[----:B------:R-:W2:Y:S01]  /*45020*/  LDL.LU R7, [R1+0x65c] ;  /* 0x00065c0001077983 */ /* 0x000ea20000300800 */
[C---:B---3--:R-:W-:Y:S01]  /*45030*/  FMUL R22, R28.reuse, R22 ;  /* 0x000000161c167220 */ /* 0x048fe20000400000 */
[----:B------:R-:W-:-:S07]  /*45040*/  FMUL R23, R28, R23 ;  /* 0x000000171c177220 */ /* 0x000fce0000400000 */
[----:B----4-:R-:W-:Y:S07]  /*45050*/  HMMA.16816.F32 R8, R12, R8, R20 ;  /* 0x000000080c08723c */ /* 0x010fee0000001814 */
[----:B------:R-:W-:Y:S01]  /*45060*/  MOV R20, R2 ;  /* 0x0000000200147202 */ /* 0x000fe20000000f00 */
[----:B--2---:R-:W-:Y:S02]  /*45070*/  FMUL R5, R29, R24 ;  /* 0x000000181d057220 */ /* 0x004fe40000400000 */
[----:B------:R-:W2:Y:S04]  /*45080*/  LDL.LU R24, [R1+0x670] ;  /* 0x0006700001187983 */ /* 0x000ea80000300800 */
[----:B------:R-:W3:Y:S09]  /*45090*/  LDL.LU R25, [R1+0x674] ;  /* 0x0006740001197983 */ /* 0x000ef20000300800 */
[----:B------:R-:W-:Y:S04]  /*450a0*/  STL.64 [R1+0x240], R8 ;  /* 0x0002400801007387 */ /* 0x000fe80000100a00 */
[----:B------:R-:W-:Y:S04]  /*450b0*/  STL.64 [R1+0x248], R10 ;  /* 0x0002480a01007387 */ /* 0x000fe80000100a00 */
[----:B------:R-:W4:Y:S04]  /*450c0*/  LDL.LU R2, [R1+0x3cb0] ;  /* 0x003cb00001027983 */ /* 0x000f280000300800 */
[----:B------:R-:W0:Y:S04]  /*450d0*/  LDSM.16.M88.4 R8, [R3+UR6+0x1c000] ;  /* 0x01c000060308783b */ /* 0x000e280008000200 */
[----:B------:R-:W3:Y:S04]  /*450e0*/  LDL R21, [R1+0xb4] ;  /* 0x0000b40001157983 */ /* 0x000ee80000100800 */
[----:B0-----:R-:W-:Y:S04]  /*450f0*/  STL.64 [R1+0x190], R8 ;  /* 0x0001900801007387 */ /* 0x001fe80000100a00 */
[----:B------:R-:W-:Y:S04]  /*45100*/  STL.64 [R1+0x198], R10 ;  /* 0x0001980a01007387 */ /* 0x000fe80000100a00 */
[----:B------:R-:W0:Y:S04]  /*45110*/  LDSM.16.M88.4 R8, [R3+UR6+0x1e000] ;  /* 0x01e000060308783b */ /* 0x000e280008000200 */
[----:B------:R-:W-:Y:S04]  /*45120*/  STL [R1+0x3aa0], R3 ;  /* 0x003aa00301007387 */ /* 0x000fe80000100800 */
[----:B0-----:R-:W-:Y:S04]  /*45130*/  STL.64 [R1+0x1d0], R8 ;  /* 0x0001d00801007387 */ /* 0x001fe80000100a00 */
[----:B------:R-:W-:Y:S01]  /*45140*/  STL.64 [R1+0x1d8], R10 ;  /* 0x0001d80a01007387 */ /* 0x000fe20000100a00 */
[----:B------:R-:W-:-:S03]  /*45150*/  FMUL R22, R28, R0 ;  /* 0x000000001c167220 */ /* 0x000fc60000400000 */
[----:B------:R-:W3:Y:S04]  /*45160*/  LDL.LU R6, [R1+0x680] ;  /* 0x0006800001067983 */ /* 0x000ee80000300800 */
[----:B----4-:R0:W1:Y:S04]  /*45170*/  LDSM.16.M88.4 R8, [R2+UR6+0x29000] ;  /* 0x029000060208783b */ /* 0x0100680008000200 */
[----:B0-----:R-:W4:Y:S04]  /*45180*/  LDL.LU R2, [R1+0x668] ;  /* 0x0006680001027983 */ /* 0x001f280000300800 */
[----:B------:R-:W4:Y:S04]  /*45190*/  LDL.LU R0, [R1+0x66c] ;  /* 0x00066c0001007983 */ /* 0x000f280000300800 */
[----:B-1----:R-:W-:Y:S04]  /*451a0*/  STL.64 [R1+0x3c50], R10 ;  /* 0x003c500a01007387 */ /* 0x002fe80000100a00 */
[----:B------:R0:W-:Y:S04]  /*451b0*/  STL.64 [R1+0x3c48], R8 ;  /* 0x003c480801007387 */ /* 0x0001e80000100a00 */
[----:B0-----:R-:W4:Y:S01]  /*451c0*/  LDL.64 R8, [R1+0x90] ;  /* 0x0000900001087983 */ /* 0x001f220000100a00 */
[C---:B------:R-:W-:Y:S01]  /*451d0*/  FMUL R17, R29.reuse, R17 ;  /* 0x000000111d117220 */ /* 0x040fe20000400000 */
[C---:B------:R-:W-:Y:S01]  /*451e0*/  FMUL R18, R28.reuse, R18 ;  /* 0x000000121c127220 */ /* 0x040fe20000400000 */
[----:B------:R-:W-:Y:S01]  /*451f0*/  FMUL R19, R28, R19 ;  /* 0x000000131c137220 */ /* 0x000fe20000400000 */
[C---:B--2---:R-:W-:Y:S01]  /*45200*/  FMUL R24, R29.reuse, R24 ;  /* 0x000000181d187220 */ /* 0x044fe20000400000 */
[----:B---3--:R-:W-:-:S05]  /*45210*/  FMUL R25, R29, R25 ;  /* 0x000000191d197220 */ /* 0x008fca0000400000 */
[----:B----4-:R-:W-:Y:S06]  /*45220*/  HMMA.16816.F32 R16, R12, R8, R16 ;  /* 0x000000080c10723c */ /* 0x010fec0000001810 */
[----:B------:R-:W-:-:S05]  /*45230*/  IMAD.MOV.U32 R3, RZ, RZ, R9 ;  /* 0x000000ffff037224 */ /* 0x000fca00078e0009 */
[----:B------:R-:W-:-:S12]  /*45240*/  STL [R1+0x3c90], R3 ;  /* 0x003c900301007387 */ /* 0x000fd80000100800 */
[----:B------:R-:W-:Y:S04]  /*45250*/  STL.64 [R1+0x230], R16 ;  /* 0x0002301001007387 */ /* 0x000fe80000100a00 */
[----:B------:R-:W-:Y:S04]  /*45260*/  STL.64 [R1+0x238], R18 ;  /* 0x0002381201007387 */ /* 0x000fe80000100a00 */
[----:B------:R-:W-:Y:S04]  /*45270*/  STL.64 [R1+0x3ca8], R26 ;  /* 0x003ca81a01007387 */ /* 0x000fe80000100a00 */
[----:B------:R0:W-:Y:S04]  /*45280*/  STL.64 [R1+0x3ca0], R24 ;  /* 0x003ca01801007387 */ /* 0x0001e80000100a00 */
[----:B0-----:R-:W2:Y:S04]  /*45290*/  LDL.LU R24, [R1] ;  /* 0x0000000001187983 */ /* 0x001ea80000300800 */
[----:B------:R-:W2:Y:S01]  /*452a0*/  LDL.LU R25, [R1+0x4] ;  /* 0x0000040001197983 */ /* 0x000ea20000300800 */
[----:B------:R-:W-:Y:S01]  /*452b0*/  FMUL R7, R28, R7 ;  /* 0x000000071c077220 */ /* 0x000fe20000400000 */
[----:B------:R-:W-:-:S02]  /*452c0*/  MOV R26, R22 ;  /* 0x00000016001a7202 */ /* 0x000fc40000000f00 */
[----:B------:R-:W3:Y:S02]  /*452d0*/  LDL.LU R9, [R1+0x684] ;  /* 0x0006840001097983 */ /* 0x000ee40000300800 */
[----:B------:R-:W-:Y:S02]  /*452e0*/  MOV R27, R7 ;  /* 0x00000007001b7202 */ /* 0x000fe40000000f00 */
[----:B------:R-:W4:Y:S01]  /*452f0*/  LDL.LU R8, [R1+0x690] ;  /* 0x0006900001087983 */ /* 0x000f220000300800 */
[C---:B------:R-:W-:Y:S01]  /*45300*/  FMUL R16, R29.reuse, R6 ;  /* 0x000000061d107220 */ /* 0x040fe20000400000 */
[C---:B------:R-:W-:Y:S01]  /*45310*/  FMUL R6, R28.reuse, R2 ;  /* 0x000000021c067220 */ /* 0x040fe20000400000 */
[C---:B------:R-:W-:Y:S02]  /*45320*/  FMUL R7, R28.reuse, R0 ;  /* 0x000000001c077220 */ /* 0x040fe40000400000 */
[C---:B--2---:R-:W-:Y:S01]  /*45330*/  HMMA.16816.F32 R20, R12.reuse, R20, R24 ;  /* 0x000000140c14723c */ /* 0x044fe20000001818 */
[----:B------:R-:W2:Y:S04]  /*45340*/  LDL.LU.64 R26, [R1+0x3ca8] ;  /* 0x003ca800011a7983 */ /* 0x000ea80000300a00 */
[----:B------:R-:W2:Y:S04]  /*45350*/  LDL.LU.64 R24, [R1+0x3ca0] ;  /* 0x003ca00001187983 */ /* 0x000ea80000300a00 */
[----:B------:R-:W2:Y:S04]  /*45360*/  LDL.LU R3, [R1+0x694] ;  /* 0x0006940001037983 */ /* 0x000ea80000300800 */
[----:B------:R-:W2:Y:S10]  /*45370*/  LDL.LU R2, [R1+0x678] ;  /* 0x0006780001027983 */ /* 0x000eb40000300800 */
[----:B------:R0:W-:Y:S04]  /*45380*/  STL.64 [R1+0x220], R20 ;  /* 0x0002201401007387 */ /* 0x0001e80000100a00 */
[----:B------:R-:W-:Y:S04]  /*45390*/  STL.64 [R1+0x228], R22 ;  /* 0x0002281601007387 */ /* 0x000fe80000100a00 */
[----:B------:R-:W2:Y:S04]  /*453a0*/  LDL.LU R0, [R1+0x67c] ;  /* 0x00067c0001007983 */ /* 0x000ea80000300800 */
[----:B0-----:R-:W3:Y:S04]  /*453b0*/  LDL.LU R20, [R1+0x6a0] ;  /* 0x0006a00001147983 */ /* 0x001ee80000300800 */
[----:B------:R-:W3:Y:S04]  /*453c0*/  LDL.LU R21, [R1+0x6a4] ;  /* 0x0006a40001157983 */ /* 0x000ee80000300800 */
[----:B---3--:R0:W-:Y:S04]  /*453d0*/  STL.64 [R1+0x3c98], R20 ;  /* 0x003c981401007387 */ /* 0x0081e80000100a00 */
[----:B0-----:R-:W3:Y:S04]  /*453e0*/  LDL R20, [R1+0xa0] ;  /* 0x0000a00001147983 */ /* 0x001ee80000100800 */
[----:B------:R-:W3:Y:S04]  /*453f0*/  LDL R21, [R1+0xa4] ;  /* 0x0000a40001157983 */ /* 0x000ee80000100800 */
[----:B------:R-:W3:Y:S04]  /*45400*/  LDL.LU R19, [R1+0x6b0] ;  /* 0x0006b00001137983 */ /* 0x000ee80000300800 */
[----:B------:R-:W3:Y:S04]  /*45410*/  LDL.LU R18, [R1+0x688] ;  /* 0x0006880001127983 */ /* 0x000ee80000300800 */
[----:B------:R-:W3:Y:S04]  /*45420*/  LDL.LU R11, [R1+0x68c] ;  /* 0x00068c00010b7983 */ /* 0x000ee80000300800 */
[----:B------:R-:W3:Y:S01]  /*45430*/  LDL.LU R10, [R1+0x6b4] ;  /* 0x0006b400010a7983 */ /* 0x000ee20000300800 */
[C---:B----4-:R-:W-:Y:S01]  /*45440*/  FMUL R8, R29.reuse, R8 ;  /* 0x000000081d087220 */ /* 0x050fe20000400000 */
[----:B------:R-:W-:Y:S01]  /*45450*/  FMUL R17, R29, R9 ;  /* 0x000000091d117220 */ /* 0x000fe20000400000 */
[----:B--2---:R-:W-:Y:S01]  /*45460*/  MOV R9, R26 ;  /* 0x0000001a00097202 */ /* 0x004fe20000000f00 */
[C---:B------:R-:W-:Y:S01]  /*45470*/  FMUL R26, R28.reuse, R2 ;  /* 0x000000021c1a7220 */ /* 0x040fe20000400000 */
[----:B---3--:R-:W-:Y:S01]  /*45480*/  HMMA.16816.F32 R4, R12, R20, R4 ;  /* 0x000000140c04723c */ /* 0x008fe20000001804 */
[----:B------:R-:W-:Y:S04]  /*45490*/  STL [R1+0x3c94], R10 ;  /* 0x003c940a01007387 */ /* 0x000fe80000100800 */
[----:B------:R0:W-:Y:S04]  /*454a0*/  STL [R1], R8 ;  /* 0x0000000801007387 */ /* 0x0001e80000100800 */
[----:B------:R-:W2:Y:S01]  /*454b0*/  LDL.LU R2, [R1+0x698] ;  /* 0x0006980001027983 */ /* 0x000ea20000300800 */
[----:B0-----:R-:W-:Y:S01]  /*454c0*/  MOV R8, R27 ;  /* 0x0000001b00087202 */ /* 0x001fe20000000f00 */
[----:B------:R-:W-:-:S02]  /*454d0*/  FMUL R27, R28, R0 ;  /* 0x000000001c1b7220 */ /* 0x000fc40000400000 */
[----:B------:R-:W3:Y:S04]  /*454e0*/  LDL.LU R0, [R1+0x69c] ;  /* 0x00069c0001007983 */ /* 0x000ee80000300800 */
[----:B------:R-:W4:Y:S01]  /*454f0*/  LDL.LU.64 R20, [R1+0x3c98] ;  /* 0x003c980001147983 */ /* 0x000f220000300a00 */
[C---:B------:R-:W-:Y:S05]  /*45500*/  HMMA.16816.F32 R24, R12.reuse, R8, R24 ;  /* 0x000000080c18723c */ /* 0x040fea0000001818 */
[----:B------:R0:W-:Y:S04]  /*45510*/  STL.64 [R1+0x210], R4 ;  /* 0x0002100401007387 */ /* 0x0001e80000100a00 */
[----:B------:R-:W-:Y:S04]  /*45520*/  STL.64 [R1+0x218], R6 ;  /* 0x0002180601007387 */ /* 0x000fe80000100a00 */
[----:B------:R-:W2:Y:S04]  /*45530*/  LDL.LU R10, [R1+0x3c94] ;  /* 0x003c9400010a7983 */ /* 0x000ea80000300800 */
[----:B------:R-:W3:Y:S04]  /*45540*/  LDL.LU R22, [R1+0x6a8] ;  /* 0x0006a80001167983 */ /* 0x000ee80000300800 */
[----:B------:R-:W3:Y:S04]  /*45550*/  LDL.LU.64 R8, [R1+0x1d0] ;  /* 0x0001d00001087983 */ /* 0x000ee80000300a00 */
[----:B------:R-:W-:Y:S04]  /*45560*/  STL.64 [R1+0x200], R24 ;  /* 0x0002001801007387 */ /* 0x000fe80000100a00 */
[----:B------:R-:W-:Y:S01]  /*45570*/  STL.64 [R1+0x208], R26 ;  /* 0x0002081a01007387 */ /* 0x000fe20000100a00 */
[C---:B------:R-:W-:Y:S01]  /*45580*/  FMUL R3, R29.reuse, R3 ;  /* 0x000000031d037220 */ /* 0x040fe20000400000 */
[C---:B0-----:R-:W-:Y:S01]  /*45590*/  FMUL R4, R29.reuse, R19 ;  /* 0x000000131d047220 */ /* 0x041fe20000400000 */
[C---:B----4-:R-:W-:Y:S01]  /*455a0*/  FMUL R20, R29.reuse, R20 ;  /* 0x000000141d147220 */ /* 0x050fe20000400000 */
[C---:B------:R-:W-:Y:S01]  /*455b0*/  FMUL R21, R29.reuse, R21 ;  /* 0x000000151d157220 */ /* 0x040fe20000400000 */
[----:B--2---:R-:W-:Y:S01]  /*455c0*/  FMUL R5, R29, R10 ;  /* 0x0000000a1d057220 */ /* 0x004fe20000400000 */
[----:B---3--:R0:W-:Y:S04]  /*455d0*/  STL.64 [R1+0x3c58], R8 ;  /* 0x003c580801007387 */ /* 0x0081e80000100a00 */
[----:B0-----:R-:W2:Y:S04]  /*455e0*/  LDL.LU.64 R8, [R1+0x190] ;  /* 0x0001900001087983 */ /* 0x001ea80000300a00 */
[----:B------:R-:W3:Y:S04]  /*455f0*/  LDL.LU R23, [R1+0x6ac] ;  /* 0x0006ac0001177983 */ /* 0x000ee80000300800 */
[----:B------:R0:W-:Y:S04]  /*45600*/  STL [R1+0x2bf0], R29 ;  /* 0x002bf01d01007387 */ /* 0x0001e80000100800 */
[----:B0-----:R-:W4:Y:S04]  /*45610*/  LDL R29, [R1+0x464] ;  /* 0x00046400011d7983 */ /* 0x001f280000100800 */
[----:B------:R-:W2:Y:S04]  /*45620*/  LDL.LU R6, [R1+0x6b8] ;  /* 0x0006b80001067983 */ /* 0x000ea80000300800 */
[----:B------:R-:W2:Y:S01]  /*45630*/  LDL.LU R7, [R1+0x6bc] ;  /* 0x0006bc0001077983 */ /* 0x000ea20000300800 */
[C---:B------:R-:W-:Y:S01]  /*45640*/  FMUL R19, R28.reuse, R11 ;  /* 0x0000000b1c137220 */ /* 0x040fe20000400000 */
[C---:B------:R-:W-:Y:S01]  /*45650*/  FMUL R25, R28.reuse, R2 ;  /* 0x000000021c197220 */ /* 0x040fe20000400000 */
[C---:B------:R-:W-:Y:S01]  /*45660*/  FMUL R24, R28.reuse, R0 ;  /* 0x000000001c187220 */ /* 0x040fe20000400000 */
[C---:B------:R-:W-:Y:S01]  /*45670*/  FMUL R18, R28.reuse, R18 ;  /* 0x000000121c127220 */ /* 0x040fe20000400000 */
[----:B--2---:R-:W-:Y:S04]  /*45680*/  STL.64 [R1+0x3c88], R6 ;  /* 0x003c880601007387 */ /* 0x004fe80000100a00 */
[----:B------:R0:W-:Y:S04]  /*45690*/  STL.64 [R1+0x3c80], R4 ;  /* 0x003c800401007387 */ /* 0x0001e80000100a00 */
[----:B0-----:R-:W2:Y:S04]  /*456a0*/  LDL.LU.64 R4, [R1+0x1b0] ;  /* 0x0001b00001047983 */ /* 0x001ea80000300a00 */
[----:B------:R-:W4:Y:S04]  /*456b0*/  LDL.LU R11, [R1+0x6c0] ;  /* 0x0006c000010b7983 */ /* 0x000f280000300800 */
[----:B------:R-:W4:Y:S04]  /*456c0*/  LDL.LU R2, [R1+0x6c4] ;  /* 0x0006c40001027983 */ /* 0x000f280000300800 */
[----:B------:R-:W4:Y:S04]  /*456d0*/  LDL.LU R0, [R1+0x6c8] ;  /* 0x0006c80001007983 */ /* 0x000f280000300800 */
[----:B------:R-:W4:Y:S01]  /*456e0*/  LDL.LU R10, [R1+0x6cc] ;  /* 0x0006cc00010a7983 */ /* 0x000f220000300800 */
[C---:B------:R-:W-:Y:S01]  /*456f0*/  FMUL R22, R28.reuse, R22 ;  /* 0x000000161c167220 */ /* 0x040fe20000400000 */
[----:B---3--:R-:W-:Y:S01]  /*45700*/  FMUL R23, R28, R23 ;  /* 0x000000171c177220 */ /* 0x008fe20000400000 */
[----:B--2---:R-:W-:Y:S01]  /*45710*/  HMMA.16816.F32 R16, R12, R4, R16 ;  /* 0x000000040c10723c */ /* 0x004fe20000001810 */
[----:B----4-:R-:W-:Y:S04]  /*45720*/  STL [R1+0x3c68], R10 ;  /* 0x003c680a01007387 */ /* 0x010fe80000100800 */
[----:B------:R0:W-:Y:S04]  /*45730*/  STL.64 [R1+0x3c60], R8 ;  /* 0x003c600801007387 */ /* 0x0001e80000100a00 */
[----:B0-----:R-:W2:Y:S04]  /*45740*/  LDL.LU.64 R8, [R1+0x1a0] ;  /* 0x0001a00001087983 */ /* 0x001ea80000300a00 */
[----:B------:R-:W-:Y:S04]  /*45750*/  STL.64 [R1+0x3c78], R22 ;  /* 0x003c781601007387 */ /* 0x000fe80000100a00 */
[----:B------:R0:W-:Y:S04]  /*45760*/  STL.64 [R1+0x3c70], R20 ;  /* 0x003c701401007387 */ /* 0x0001e80000100a00 */
[----:B0-----:R-:W2:Y:S01]  /*45770*/  LDL.LU R20, [R1] ;  /* 0x0000000001147983 */ /* 0x001ea20000300800 */
[----:B------:R-:W-:-:S03]  /*45780*/  IMAD.MOV.U32 R21, RZ, RZ, R3 ;  /* 0x000000ffff157224 */ /* 0x000fc600078e0003 */
[----:B------:R-:W3:Y:S04]  /*45790*/  LDL.LU R3, [R1+0x3c90] ;  /* 0x003c900001037983 */ /* 0x000ee80000300800 */
[----:B------:R-:W-:Y:S04]  /*457a0*/  STL.64 [R1+0x1f0], R16 ;  /* 0x0001f01001007387 */ /* 0x000fe80000100a00 */
[----:B------:R-:W-:Y:S04]  /*457b0*/  STL.64 [R1+0x1f8], R18 ;  /* 0x0001f81201007387 */ /* 0x000fe80000100a00 */
[----:B------:R-:W4:Y:S01]  /*457c0*/  LDL.LU.64 R6, [R1+0x3c88] ;  /* 0x003c880001067983 */ /* 0x000f220000300a00 */
[----:B------:R-:W-:-:S02]  /*457d0*/  MOV R22, R25 ;  /* 0x0000001900167202 */ /* 0x000fc40000000f00 */
[----:B------:R-:W-:Y:S02]  /*457e0*/  MOV R23, R24 ;  /* 0x0000001800177202 */ /* 0x000fe40000000f00 */
[----:B------:R-:W-:Y:S02]  /*457f0*/  MOV R25, R4 ;  /* 0x0000000400197202 */ /* 0x000fe40000000f00 */
[----:B------:R-:W-:Y:S02]  /*45800*/  MOV R24, R5 ;  /* 0x0000000500187202 */ /* 0x000fe40000000f00 */
[----:B------:R-:W3:Y:S04]  /*45810*/  LDL.LU.64 R4, [R1+0x3c80] ;  /* 0x003c800001047983 */ /* 0x000ee80000300a00 */
[----:B------:R0:W-:Y:S01]  /*45820*/  STL [R1+0x2bf4], R28 ;  /* 0x002bf41c01007387 */ /* 0x0001e20000100800 */
[C---:B----4-:R-:W-:Y:S01]  /*45830*/  FMUL R6, R28.reuse, R6 ;  /* 0x000000061c067220 */ /* 0x050fe20000400000 */
[----:B------:R-:W-:-:S02]  /*45840*/  FMUL R7, R28, R7 ;  /* 0x000000071c077220 */ /* 0x000fc40000400000 */
[----:B0-----:R-:W4:Y:S01]  /*45850*/  LDL.LU R28, [R1+0x2c0] ;  /* 0x0002c000011c7983 */ /* 0x001f220000300800 */
[----:B--2---:R-:W-:Y:S01]  /*45860*/  HMMA.16816.F32 R20, R12, R8, R20 ;  /* 0x000000080c14723c */ /* 0x004fe20000001814 */
[----:B------:R-:W-:-:S05]  /*45870*/  FMUL R17, R29, R2 ;  /* 0x000000021d117220 */ /* 0x000fca0000400000 */
[----:B------:R-:W-:-:S15]  /*45880*/  IMAD.MOV.U32 R2, RZ, RZ, R8 ;  /* 0x000000ffff027224 */ /* 0x000fde00078e0008 */
[----:B------:R-:W-:-:S02]  /*45890*/  NOP ;  /* 0x0000000000007918 */ /* 0x000fc40000000000 */
[----:B------:R-:W-:Y:S04]  /*458a0*/  STL.64 [R1+0x1e0], R20 ;  /* 0x0001e01401007387 */ /* 0x000fe80000100a00 */
[----:B------:R0:W-:Y:S04]  /*458b0*/  STL.64 [R1+0x1e8], R22 ;  /* 0x0001e81601007387 */ /* 0x0001e80000100a00 */
[----:B0-----:R-:W2:Y:S04]  /*458c0*/  LDL.LU.64 R22, [R1+0x3c78] ;  /* 0x003c780001167983 */ /* 0x001ea80000300a00 */
[----:B------:R-:W2:Y:S04]  /*458d0*/  LDL.LU.64 R20, [R1+0x3c70] ;  /* 0x003c700001147983 */ /* 0x000ea80000300a00 */
[----:B------:R-:W3:Y:S01]  /*458e0*/  LDL.LU R10, [R1+0x3c68] ;  /* 0x003c6800010a7983 */ /* 0x000ee20000300800 */
[----:B----4-:R-:W-:Y:S01]  /*458f0*/  FMUL R18, R28, R0 ;  /* 0x000000001c127220 */ /* 0x010fe20000400000 */
[----:B------:R-:W-:-:S02]  /*45900*/  MOV R0, R9 ;  /* 0x0000000900007202 */ /* 0x000fc40000000f00 */
[----:B------:R-:W2:Y:S04]  /*45910*/  LDL.LU.64 R8, [R1+0x3c60] ;  /* 0x003c600001087983 */ /* 0x000ea80000300a00 */
[----:B------:R0:W-:Y:S04]  /*45920*/  STL [R1+0x3bf4], R0 ;  /* 0x003bf40001007387 */ /* 0x0001e80000100800 */
[----:B------:R1:W-:Y:S01]  /*45930*/  STL [R1+0x3bf0], R2 ;  /* 0x003bf00201007387 */ /* 0x0003e20000100800 */
[----:B--2---:R-:W-:Y:S06]  /*45940*/  HMMA.16816.F32 R20, R12, R8, R20 ;  /* 0x000000080c14723c */ /* 0x004fec0000001814 */
[----:B0-----:R-:W-:-:S02]  /*45950*/  MOV R0, R8 ;  /* 0x0000000800007202 */ /* 0x001fc40000000f00 */
[----:B-1----:R-:W-:-:S15]  /*45960*/  MOV R2, R9 ;  /* 0x0000000900027202 */ /* 0x002fde0000000f00 */
[----:B------:R0:W-:Y:S04]  /*45970*/  STL.64 [R1+0x1c0], R20 ;  /* 0x0001c01401007387 */ /* 0x0001e80000100a00 */
[----:B------:R1:W-:Y:S04]  /*45980*/  STL.64 [R1+0x1c8], R22 ;  /* 0x0001c81601007387 */ /* 0x0003e80000100a00 */
[----:B------:R-:W2:Y:S04]  /*45990*/  LDL.LU.64 R8, [R1+0x3c58] ;  /* 0x003c580001087983 */ /* 0x000ea80000300a00 */
[----:B0-----:R-:W4:Y:S04]  /*459a0*/  LDL.LU R20, [R1+0x110] ;  /* 0x0001100001147983 */ /* 0x001f280000300800 */
[----:B------:R-:W4:Y:S04]  /*459b0*/  LDL.LU R21, [R1+0x114] ;  /* 0x0001140001157983 */ /* 0x000f280000300800 */
[----:B-1----:R-:W4:Y:S04]  /*459c0*/  LDL.LU R23, [R1+0x6e8] ;  /* 0x0006e80001177983 */ /* 0x002f280000300800 */
[----:B------:R-:W4:Y:S01]  /*459d0*/  LDL.LU R22, [R1+0x6ec] ;  /* 0x0006ec0001167983 */ /* 0x000f220000300800 */
[C---:B------:R-:W-:Y:S01]  /*459e0*/  FMUL R16, R29.reuse, R11 ;  /* 0x0000000b1d107220 */ /* 0x040fe20000400000 */
[C---:B---3--:R-:W-:Y:S01]  /*459f0*/  FMUL R19, R28.reuse, R10 ;  /* 0x0000000a1c137220 */ /* 0x048fe20000400000 */
[----:B--2---:R-:W-:Y:S06]  /*45a00*/  HMMA.16816.F32 R4, R12, R8, R4 ;  /* 0x000000080c04723c */ /* 0x004fec0000001804 */
[----:B------:R-:W-:Y:S01]  /*45a10*/  MOV R27, R8 ;  /* 0x00000008001b7202 */ /* 0x000fe20000000f00 */
[----:B------:R-:W-:Y:S01]  /*45a20*/  IMAD.MOV.U32 R26, RZ, RZ, R9 ;  /* 0x000000ffff1a7224 */ /* 0x000fe200078e0009 */
[----:B----4-:R-:W-:Y:S04]  /*45a30*/  STL.64 [R1+0x3c40], R22 ;  /* 0x003c401601007387 */ /* 0x010fe80000100a00 */
[----:B------:R0:W-:Y:S04]  /*45a40*/  STL.64 [R1+0x3c38], R20 ;  /* 0x003c381401007387 */ /* 0x0001e80000100a00 */
[----:B0-----:R-:W2:Y:S04]  /*45a50*/  LDL.LU R20, [R1+0x130] ;  /* 0x0001300001147983 */ /* 0x001ea80000300800 */
[----:B------:R-:W2:Y:S04]  /*45a60*/  LDL.LU R21, [R1+0x134] ;  /* 0x0001340001157983 */ /* 0x000ea80000300800 */
[----:B------:R0:W-:Y:S04]  /*45a70*/  STL.64 [R1+0x160], R4 ;  /* 0x0001600401007387 */ /* 0x0001e80000100a00 */
[----:B------:R1:W-:Y:S04]  /*45a80*/  STL.64 [R1+0x168], R6 ;  /* 0x0001680601007387 */ /* 0x0003e80000100a00 */
[----:B------:R-:W2:Y:S04]  /*45a90*/  LDL.LU.64 R10, [R1+0x3c50] ;  /* 0x003c5000010a7983 */ /* 0x000ea80000300a00 */
[----:B------:R-:W2:Y:S04]  /*45aa0*/  LDL.LU.64 R8, [R1+0x3c48] ;  /* 0x003c480001087983 */ /* 0x000ea80000300a00 */
[----:B0-----:R-:W3:Y:S04]  /*45ab0*/  LDL.LU R4, [R1+0x6d0] ;  /* 0x0006d00001047983 */ /* 0x001ee80000300800 */
[----:B------:R-:W4:Y:S04]  /*45ac0*/  LDL.LU R5, [R1+0x6d4] ;  /* 0x0006d40001057983 */ /* 0x000f280000300800 */
[----:B------:R-:W4:Y:S04]  /*45ad0*/  LDL.LU R14, [R1+0x6e0] ;  /* 0x0006e000010e7983 */ /* 0x000f280000300800 */
[----:B------:R-:W4:Y:S04]  /*45ae0*/  LDL.LU R15, [R1+0x6e4] ;  /* 0x0006e400010f7983 */ /* 0x000f280000300800 */
[----:B-1----:R-:W4:Y:S04]  /*45af0*/  LDL.LU R6, [R1+0x6d8] ;  /* 0x0006d80001067983 */ /* 0x002f280000300800 */
[----:B------:R-:W4:Y:S04]  /*45b00*/  LDL.LU R7, [R1+0x6dc] ;  /* 0x0006dc0001077983 */ /* 0x000f280000300800 */
[----:B------:R-:W-:Y:S04]  /*45b10*/  STL [R1+0x3bf8], R27 ;  /* 0x003bf81b01007387 */ /* 0x000fe80000100800 */
[----:B------:R-:W-:Y:S04]  /*45b20*/  STL [R1+0x3c18], R26 ;  /* 0x003c181a01007387 */ /* 0x000fe80000100800 */
[----:B------:R0:W-:Y:S04]  /*45b30*/  STL.64 [R1+0x3c10], R24 ;  /* 0x003c101801007387 */ /* 0x0001e80000100a00 */
[----:B0-----:R-:W4:Y:S04]  /*45b40*/  LDL.LU R24, [R1+0x120] ;  /* 0x0001200001187983 */ /* 0x001f280000300800 */
[----:B------:R-:W4:Y:S04]  /*45b50*/  LDL.LU R25, [R1+0x124] ;  /* 0x0001240001197983 */ /* 0x000f280000300800 */
[----:B------:R-:W4:Y:S01]  /*45b60*/  LDL.LU.64 R22, [R1+0x3c40] ;  /* 0x003c400001167983 */ /* 0x000f220000300a00 */
[----:B--2---:R-:W-:Y:S03]  /*45b70*/  HMMA.16816.F32 R16, R8, R20, R16 ;  /* 0x000000140810723c */ /* 0x004fe60000001810 */
[----:B------:R-:W2:Y:S01]  /*45b80*/  LDL.LU.64 R20, [R1+0x3c38] ;  /* 0x003c380001147983 */ /* 0x000ea20000300a00 */
[C---:B---3--:R-:W-:Y:S01]  /*45b90*/  FMUL R4, R29.reuse, R4 ;  /* 0x000000041d047220 */ /* 0x048fe20000400000 */
[C---:B----4-:R-:W-:Y:S01]  /*45ba0*/  FMUL R5, R29.reuse, R5 ;  /* 0x000000051d057220 */ /* 0x050fe20000400000 */
[C---:B------:R-:W-:Y:S01]  /*45bb0*/  FMUL R12, R29.reuse, R14 ;  /* 0x0000000e1d0c7220 */ /* 0x040fe20000400000 */
[----:B------:R-:W-:Y:S01]  /*45bc0*/  FMUL R13, R29, R15 ;  /* 0x0000000f1d0d7220 */ /* 0x000fe20000400000 */
[C---:B------:R-:W-:Y:S01]  /*45bd0*/  FMUL R6, R28.reuse, R6 ;  /* 0x000000061c067220 */ /* 0x040fe20000400000 */
[----:B------:R-:W-:-:S14]  /*45be0*/  FMUL R7, R28, R7 ;  /* 0x000000071c077220 */ /* 0x000fdc0000400000 */
[----:B------:R-:W-:Y:S04]  /*45bf0*/  STL.64 [R1+0x150], R16 ;  /* 0x0001501001007387 */ /* 0x000fe80000100a00 */
[----:B------:R0:W-:Y:S02]  /*45c00*/  STL.64 [R1+0x158], R18 ;  /* 0x0001581201007387 */ /* 0x0001e40000100a00 */
[----:B0-----:R-:W-:Y:S01]  /*45c10*/  HMMA.16816.F32 R16, R8, R24, R4 ;  /* 0x000000180810723c */ /* 0x001fe20000001804 */
[C---:B------:R-:W-:Y:S01]  /*45c20*/  FMUL R14, R28.reuse, R23 ;  /* 0x000000171c0e7220 */ /* 0x040fe20000400000 */
[----:B------:R-:W-:-:S07]  /*45c30*/  FMUL R15, R28, R22 ;  /* 0x000000161c0f7220 */ /* 0x000fce0000400000 */
[----:B--2---:R-:W-:Y:S01]  /*45c40*/  HMMA.16816.F32 R4, R8, R20, R12 ;  /* 0x000000140804723c */ /* 0x004fe2000000180c */
[----:B------:R-:W2:-:S13]  /*45c50*/  LDL.LU R21, [R1+0x6f0] ;  /* 0x0006f00001157983 */ /* 0x000e9a0000300800 */
[----:B------:R-:W-:Y:S04]  /*45c60*/  STL.64 [R1+0x140], R16 ;  /* 0x0001401001007387 */ /* 0x000fe80000100a00 */
[----:B------:R-:W-:Y:S04]  /*45c70*/  STL.64 [R1+0x148], R18 ;  /* 0x0001481201007387 */ /* 0x000fe80000100a00 */
[----:B------:R-:W3:Y:S04]  /*45c80*/  LDL.LU R20, [R1+0x6f4] ;  /* 0x0006f40001147983 */ /* 0x000ee80000300800 */
[----:B------:R0:W-:Y:S04]  /*45c90*/  STL.64 [R1+0x80], R4 ;  /* 0x0000800401007387 */ /* 0x0001e80000100a00 */
[----:B------:R-:W-:Y:S04]  /*45ca0*/  STL.64 [R1+0x88], R6 ;  /* 0x0000880601007387 */ /* 0x000fe80000100a00 */
[----:B0-----:R-:W4:Y:S04]  /*45cb0*/  LDL.LU R4, [R1+0x700] ;  /* 0x0007000001047983 */ /* 0x001f280000300800 */
[----:B------:R-:W4:Y:S04]  /*45cc0*/  LDL.LU R5, [R1+0x704] ;  /* 0x0007040001057983 */ /* 0x000f280000300800 */
[----:B------:R-:W4:Y:S04]  /*45cd0*/  LDL.LU R19, [R1+0x6f8] ;  /* 0x0006f80001137983 */ /* 0x000f280000300800 */
[----:B------:R-:W4:Y:S04]  /*45ce0*/  LDL.LU R18, [R1+0x6fc] ;  /* 0x0006fc0001127983 */ /* 0x000f280000300800 */
[----:B------:R-:W2:Y:S04]  /*45cf0*/  LDL.LU R16, [R1+0xd0] ;  /* 0x0000d00001107983 */ /* 0x000ea80000300800 */
[----:B------:R-:W2:Y:S04]  /*45d00*/  LDL.LU R17, [R1+0xd4] ;  /* 0x0000d40001117983 */ /* 0x000ea80000300800 */
[----:B--2---:R0:W-:Y:S04]  /*45d10*/  STL.64 [R1+0x3c20], R16 ;  /* 0x003c201001007387 */ /* 0x0041e80000100a00 */
[----:B0-----:R-:W2:Y:S04]  /*45d20*/  LDL.LU R16, [R1+0xe0] ;  /* 0x0000e00001107983 */ /* 0x001ea80000300800 */
[----:B------:R-:W2:Y:S04]  /*45d30*/  LDL.LU R17, [R1+0xe4] ;  /* 0x0000e40001117983 */ /* 0x000ea80000300800 */
[----:B------:R-:W2:Y:S04]  /*45d40*/  LDL.LU R6, [R1+0x708] ;  /* 0x0007080001067983 */ /* 0x000ea80000300800 */
[----:B------:R-:W2:Y:S04]  /*45d50*/  LDL.LU R7, [R1+0x70c] ;  /* 0x00070c0001077983 */ /* 0x000ea80000300800 */
[----:B------:R-:W3:Y:S04]  /*45d60*/  LDL.LU R24, [R1+0xc0] ;  /* 0x0000c00001187983 */ /* 0x000ee80000300800 */
[----:B------:R-:W3:Y:S04]  /*45d70*/  LDL.LU R25, [R1+0xc4] ;  /* 0x0000c40001197983 */ /* 0x000ee80000300800 */
[----:B---3--:R0:W-:Y:S04]  /*45d80*/  STL.64 [R1+0x3c28], R24 ;  /* 0x003c281801007387 */ /* 0x0081e80000100a00 */
[----:B0-----:R-:W3:Y:S04]  /*45d90*/  LDL.LU R24, [R1+0xf0] ;  /* 0x0000f00001187983 */ /* 0x001ee80000300800 */
[----:B------:R-:W3:Y:S01]  /*45da0*/  LDL.LU R25, [R1+0xf4] ;  /* 0x0000f40001197983 */ /* 0x000ee20000300800 */
[C---:B------:R-:W-:Y:S01]  /*45db0*/  FMUL R12, R29.reuse, R21 ;  /* 0x000000151d0c7220 */ /* 0x040fe20000400000 */
[----:B------:R-:W-:Y:S01]  /*45dc0*/  FMUL R13, R29, R20 ;  /* 0x000000141d0d7220 */ /* 0x000fe20000400000 */
[C---:B----4-:R-:W-:Y:S01]  /*45dd0*/  FMUL R14, R28.reuse, R19 ;  /* 0x000000131c0e7220 */ /* 0x050fe20000400000 */
[----:B------:R-:W-:Y:S01]  /*45de0*/  FMUL R15, R28, R18 ;  /* 0x000000121c0f7220 */ /* 0x000fe20000400000 */
[----:B---3--:R0:W-:Y:S04]  /*45df0*/  STL.64 [R1+0x3c30], R24 ;  /* 0x003c301801007387 */ /* 0x0081e80000100a00 */
[----:B0-----:R-:W3:Y:S04]  /*45e00*/  LDL.LU R24, [R1+0x100] ;  /* 0x0001000001187983 */ /* 0x001ee80000300800 */
[----:B------:R-:W3:Y:S04]  /*45e10*/  LDL.LU R25, [R1+0x104] ;  /* 0x0001040001197983 */ /* 0x000ee80000300800 */
[----:B------:R-:W4:Y:S04]  /*45e20*/  LDL.LU R19, [R1+0x728] ;  /* 0x0007280001137983 */ /* 0x000f280000300800 */
[----:B------:R-:W4:Y:S04]  /*45e30*/  LDL.LU R18, [R1+0x72c] ;  /* 0x00072c0001127983 */ /* 0x000f280000300800 */
[----:B------:R-:W4:Y:S01]  /*45e40*/  LDL R23, [R1+0x4a0] ;  /* 0x0004a00001177983 */ /* 0x000f220000100800 */
[----:B---3--:R-:W-:Y:S03]  /*45e50*/  HMMA.16816.F32 R12, R8, R24, R12 ;  /* 0x00000018080c723c */ /* 0x008fe6000000180c */
[----:B------:R-:W3:-:S15]  /*45e60*/  LDL.LU.64 R24, [R1+0x3c30] ;  /* 0x003c300001187983 */ /* 0x000ede0000300a00 */
[----:B------:R-:W-:-:S05]  /*45e70*/  NOP ;  /* 0x0000000000007918 */ /* 0x000fca0000000000 */
[----:B------:R0:W-:Y:S04]  /*45e80*/  STL.64 [R1+0x70], R12 ;  /* 0x0000700c01007387 */ /* 0x0001e80000100a00 */
[----:B------:R1:W-:Y:S04]  /*45e90*/  STL.64 [R1+0x78], R14 ;  /* 0x0000780e01007387 */ /* 0x0003e80000100a00 */
[----:B0-----:R-:W4:Y:S04]  /*45ea0*/  LDL.LU R12, [R1+0x710] ;  /* 0x00071000010c7983 */ /* 0x001f280000300800 */
[----:B------:R-:W4:Y:S04]  /*45eb0*/  LDL.LU R13, [R1+0x714] ;  /* 0x00071400010d7983 */ /* 0x000f280000300800 */
[----:B-1----:R-:W4:Y:S04]  /*45ec0*/  LDL.LU R14, [R1+0x718] ;  /* 0x00071800010e7983 */ /* 0x002f280000300800 */
[----:B------:R-:W4:Y:S01]  /*45ed0*/  LDL.LU R15, [R1+0x71c] ;  /* 0x00071c00010f7983 */ /* 0x000f220000300800 */
[C---:B------:R-:W-:Y:S01]  /*45ee0*/  FMUL R4, R29.reuse, R4 ;  /* 0x000000041d047220 */ /* 0x040fe20000400000 */
[----:B------:R-:W-:Y:S01]  /*45ef0*/  FMUL R5, R29, R5 ;  /* 0x000000051d057220 */ /* 0x000fe20000400000 */
[C---:B--2---:R-:W-:Y:S01]  /*45f00*/  FMUL R6, R28.reuse, R6 ;  /* 0x000000061c067220 */ /* 0x044fe20000400000 */
[----:B------:R-:W-:-:S07]  /*45f10*/  FMUL R7, R28, R7 ;  /* 0x000000071c077220 */ /* 0x000fce0000400000 */
[----:B---3--:R-:W-:Y:S01]  /*45f20*/  HMMA.16816.F32 R4, R8, R24, R4 ;  /* 0x000000180804723c */ /* 0x008fe20000001804 */
[----:B------:R-:W2:-:S15]  /*45f30*/  LDL.LU.64 R24, [R1+0x3c28] ;  /* 0x003c280001187983 */ /* 0x000e9e0000300a00 */
[----:B------:R-:W-:-:S07]  /*45f40*/  NOP ;  /* 0x0000000000007918 */ /* 0x000fce0000000000 */
[----:B------:R-:W-:Y:S04]  /*45f50*/  STL.64 [R1+0x60], R4 ;  /* 0x0000600401007387 */ /* 0x000fe80000100a00 */
[----:B------:R0:W-:Y:S01]  /*45f60*/  STL.64 [R1+0x68], R6 ;  /* 0x0000680601007387 */ /* 0x0001e20000100a00 */
[C---:B----4-:R-:W-:Y:S01]  /*45f70*/  FMUL R12, R29.reuse, R12 ;  /* 0x0000000c1d0c7220 */ /* 0x050fe20000400000 */
[----:B------:R-:W-:Y:S02]  /*45f80*/  FMUL R13, R29, R13 ;  /* 0x0000000d1d0d7220 */ /* 0x000fe40000400000 */
[----:B0-----:R-:W3:Y:S01]  /*45f90*/  LDL.LU R6, [R1+0x720] ;  /* 0x0007200001067983 */ /* 0x001ee20000300800 */
[----:B------:R-:W-:-:S03]  /*45fa0*/  FMUL R14, R28, R14 ;  /* 0x0000000e1c0e7220 */ /* 0x000fc60000400000 */
[----:B------:R-:W4:Y:S01]  /*45fb0*/  LDL.LU R7, [R1+0x724] ;  /* 0x0007240001077983 */ /* 0x000f220000300800 */
[----:B------:R-:W-:-:S03]  /*45fc0*/  FMUL R15, R28, R15 ;  /* 0x0000000f1c0f7220 */ /* 0x000fc60000400000 */
[----:B------:R-:W2:Y:S04]  /*45fd0*/  LDL.LU R27, [R1+0x744] ;  /* 0x00074400011b7983 */ /* 0x000ea80000300800 */
[----:B------:R-:W2:Y:S01]  /*45fe0*/  LDL.LU R26, [R1+0x738] ;  /* 0x00073800011a7983 */ /* 0x000ea20000300800 */
[----:B------:R-:W-:Y:S03]  /*45ff0*/  HMMA.16816.F32 R12, R8, R16, R12 ;  /* 0x00000010080c723c */ /* 0x000fe6000000180c */
[----:B------:R-:W2:Y:S04]  /*46000*/  LDL.LU R22, [R1+0x73c] ;  /* 0x00073c0001167983 */ /* 0x000ea80000300800 */
[----:B------:R-:W2:Y:S04]  /*46010*/  LDL.LU R21, [R1+0x748] ;  /* 0x0007480001157983 */ /* 0x000ea80000300800 */
[----:B------:R-:W2:Y:S04]  /*46020*/  LDL.LU R20, [R1+0x74c] ;  /* 0x00074c0001147983 */ /* 0x000ea80000300800 */
[----:B------:R-:W2:Y:S08]  /*46030*/  LDL.LU.64 R16, [R1+0x3c20] ;  /* 0x003c200001107983 */ /* 0x000eb00000300a00 */
[----:B------:R0:W-:Y:S04]  /*46040*/  STL.64 [R1+0x30], R12 ;  /* 0x0000300c01007387 */ /* 0x0001e80000100a00 */
[----:B------:R1:W-:Y:S04]  /*46050*/  STL.64 [R1+0x38], R14 ;  /* 0x0000380e01007387 */ /* 0x0003e80000100a00 */
[----:B0-----:R-:W2:Y:S04]  /*46060*/  LDL.LU R13, [R1+0x730] ;  /* 0x00073000010d7983 */ /* 0x001ea80000300800 */
[----:B-1----:R-:W2:Y:S04]  /*46070*/  LDL.LU R14, [R1+0x734] ;  /* 0x00073400010e7983 */ /* 0x002ea80000300800 */
[----:B------:R-:W2:Y:S01]  /*46080*/  LDL.LU R15, [R1+0x740] ;  /* 0x00074000010f7983 */ /* 0x000ea20000300800 */
[C---:B---3--:R-:W-:Y:S01]  /*46090*/  FMUL R4, R29.reuse, R6 ;  /* 0x000000061d047220 */ /* 0x048fe20000400000 */
[C---:B------:R-:W-:Y:S01]  /*460a0*/  FMUL R6, R28.reuse, R19 ;  /* 0x000000131c067220 */ /* 0x040fe20000400000 */
[----:B----4-:R-:W-:Y:S01]  /*460b0*/  FMUL R5, R29, R7 ;  /* 0x000000071d057220 */ /* 0x010fe20000400000 */
[----:B------:R-:W-:-:S07]  /*460c0*/  FMUL R7, R28, R18 ;  /* 0x000000121c077220 */ /* 0x000fce0000400000 */
[----:B--2---:R-:W-:Y:S01]  /*460d0*/  HMMA.16816.F32 R4, R8, R16, R4 ;  /* 0x000000100804723c */ /* 0x004fe20000001804 */
[----:B------:R-:W2:Y:S04]  /*460e0*/  LDL.LU R16, [R1+0x750] ;  /* 0x0007500001107983 */ /* 0x000ea80000300800 */
[----:B------:R-:W3:Y:S01]  /*460f0*/  LDL.LU R17, [R1+0x754] ;  /* 0x0007540001117983 */ /* 0x000ee20000300800 */
[----:B------:R-:W-:-:S15]  /*46100*/  FMUL R12, R29, R13 ;  /* 0x0000000d1d0c7220 */ /* 0x000fde0000400000 */
[----:B------:R-:W-:-:S02]  /*46110*/  NOP ;  /* 0x0000000000007918 */ /* 0x000fc40000000000 */
[----:B------:R0:W-:Y:S01]  /*46120*/  STL.64 [R1+0x20], R4 ;  /* 0x0000200401007387 */ /* 0x0001e20000100a00 */
[C---:B------:R-:W-:Y:S01]  /*46130*/  FMUL R13, R29.reuse, R14 ;  /* 0x0000000e1d0d7220 */ /* 0x040fe20000400000 */
[C---:B------:R-:W-:Y:S01]  /*46140*/  FMUL R14, R28.reuse, R26 ;  /* 0x0000001a1c0e7220 */ /* 0x040fe20000400000 */
[----:B0-----:R-:W-:Y:S01]  /*46150*/  FMUL R4, R29, R15 ;  /* 0x0000000f1d047220 */ /* 0x001fe20000400000 */
[----:B------:R-:W-:-:S07]  /*46160*/  FMUL R15, R28, R22 ;  /* 0x000000161c0f7220 */ /* 0x000fce0000400000 */
[----:B------:R-:W-:Y:S01]  /*46170*/  HMMA.16816.F32 R12, R8, R24, R12 ;  /* 0x00000018080c723c */ /* 0x000fe2000000180c */
[----:B------:R-:W-:Y:S04]  /*46180*/  STL.64 [R1+0x28], R6 ;  /* 0x0000280601007387 */ /* 0x000fe80000100a00 */
[----:B------:R-:W4:Y:S04]  /*46190*/  LDL.LU R18, [R1+0x758] ;  /* 0x0007580001127983 */ /* 0x000f280000300800 */
[----:B------:R-:W4:Y:S04]  /*461a0*/  LDL.LU R19, [R1+0x75c] ;  /* 0x00075c0001137983 */ /* 0x000f280000300800 */
[----:B------:R-:W4:Y:S04]  /*461b0*/  LDL.LU R26, [R1+0x3c18] ;  /* 0x003c1800011a7983 */ /* 0x000f280000300800 */
[----:B------:R-:W4:Y:S06]  /*461c0*/  LDL.LU.64 R24, [R1+0x3c10] ;  /* 0x003c100001187983 */ /* 0x000f2c0000300a00 */
[----:B------:R0:W-:Y:S04]  /*461d0*/  STL.64 [R1+0x10], R12 ;  /* 0x0000100c01007387 */ /* 0x0001e80000100a00 */
[----:B------:R1:W-:Y:S04]  /*461e0*/  STL.64 [R1+0x18], R14 ;  /* 0x0000180e01007387 */ /* 0x0003e80000100a00 */
[----:B0-----:R-:W2:Y:S01]  /*461f0*/  LDL.LU R12, [R1+0x90] ;  /* 0x00009000010c7983 */ /* 0x001ea20000300800 */
[----:B------:R-:W-:Y:S01]  /*46200*/  FMUL R5, R29, R27 ;  /* 0x0000001b1d057220 */ /* 0x000fe20000400000 */
[C---:B------:R-:W-:Y:S01]  /*46210*/  FMUL R6, R28.reuse, R21 ;  /* 0x000000151c067220 */ /* 0x040fe20000400000 */
[----:B------:R-:W-:Y:S01]  /*46220*/  FMUL R7, R28, R20 ;  /* 0x000000141c077220 */ /* 0x000fe20000400000 */
[----:B------:R-:W-:-:S02]  /*46230*/  MOV R13, R3 ;  /* 0x00000003000d7202 */ /* 0x000fc40000000f00 */
[----:B------:R-:W-:-:S05]  /*46240*/  LOP3.LUT R27, R23, 0x20, RZ, 0x3c, !PT ;  /* 0x00000020171b7812 */ /* 0x000fca00078e3cff */
[----:B--2---:R-:W-:-:S15]  /*46250*/  HMMA.16816.F32 R4, R8, R12, R4 ;  /* 0x0000000c0804723c */ /* 0x004fde0000001804 */
[----:B------:R-:W-:-:S09]  /*46260*/  NOP ;  /* 0x0000000000007918 */ /* 0x000fd20000000000 */
[----:B------:R-:W-:Y:S01]  /*46270*/  MOV R3, R7 ;  /* 0x0000000700037202 */ /* 0x000fe20000000f00 */
[----:B------:R-:W-:Y:S04]  /*46280*/  STL.64 [R1], R4 ;  /* 0x0000000401007387 */ /* 0x000fe80000100a00 */
[----:B------:R-:W-:Y:S04]  /*46290*/  STL [R1+0x8], R6 ;  /* 0x0000080601007387 */ /* 0x000fe80000100800 */
[----:B------:R0:W-:Y:S04]  /*462a0*/  STL [R1+0x3af8], R3 ;  /* 0x003af80301007387 */ /* 0x0001e80000100800 */
[----:B------:R-:W-:Y:S04]  /*462b0*/  STL [R1+0x474], R27 ;  /* 0x0004741b01007387 */ /* 0x000fe80000100800 */
[----:B------:R-:W2:Y:S04]  /*462c0*/  LDL.LU R12, [R1+0x760] ;  /* 0x00076000010c7983 */ /* 0x000ea80000300800 */
[----:B------:R-:W2:Y:S04]  /*462d0*/  LDL.LU R13, [R1+0x764] ;  /* 0x00076400010d7983 */ /* 0x000ea80000300800 */
[----:B-1----:R-:W2:Y:S04]  /*462e0*/  LDL.LU R14, [R1+0x768] ;  /* 0x00076800010e7983 */ /* 0x002ea80000300800 */
[----:B0-----:R-:W2:Y:S04]  /*462f0*/  LDL.LU R3, [R1+0x76c] ;  /* 0x00076c0001037983 */ /* 0x001ea80000300800 */
[----:B------:R-:W3:Y:S04]  /*46300*/  LDL.LU R20, [R1+0x770] ;  /* 0x0007700001147983 */ /* 0x000ee80000300800 */
[----:B------:R-:W3:Y:S04]  /*46310*/  LDL.LU R21, [R1+0x774] ;  /* 0x0007740001157983 */ /* 0x000ee80000300800 */
[----:B------:R-:W4:Y:S04]  /*46320*/  LDL.LU R22, [R1+0x778] ;  /* 0x0007780001167983 */ /* 0x000f280000300800 */
[----:B------:R-:W4:Y:S04]  /*46330*/  LDL.LU R23, [R1+0x77c] ;  /* 0x00077c0001177983 */ /* 0x000f280000300800 */
[----:B------:R-:W0:Y:S04]  /*46340*/  LDSM.16.M88.4 R4, [R27+UR6+0x28000] ;  /* 0x028000061b04783b */ /* 0x000e280008000200 */
[----:B----4-:R-:W-:Y:S04]  /*46350*/  STL.64 [R1+0x3c08], R22 ;  /* 0x003c081601007387 */ /* 0x010fe80000100a00 */
[----:B---3--:R1:W-:Y:S04]  /*46360*/  STL.64 [R1+0x3c00], R20 ;  /* 0x003c001401007387 */ /* 0x0083e80000100a00 */
[----:B-1----:R-:W3:Y:S04]  /*46370*/  LDL.LU R20, [R1+0xb0] ;  /* 0x0000b00001147983 */ /* 0x002ee80000300800 */
[----:B------:R-:W3:Y:S01]  /*46380*/  LDL.LU R21, [R1+0xb4] ;  /* 0x0000b40001157983 */ /* 0x000ee20000300800 */
[C---:B------:R-:W-:Y:S01]  /*46390*/  FMUL R16, R29.reuse, R16 ;  /* 0x000000101d107220 */ /* 0x040fe20000400000 */
[----:B------:R-:W-:Y:S01]  /*463a0*/  FMUL R17, R29, R17 ;  /* 0x000000111d117220 */ /* 0x000fe20000400000 */
[C---:B------:R-:W-:Y:S01]  /*463b0*/  FMUL R18, R28.reuse, R18 ;  /* 0x000000121c127220 */ /* 0x040fe20000400000 */
[----:B------:R-:W-:Y:S01]  /*463c0*/  FMUL R19, R28, R19 ;  /* 0x000000131c137220 */ /* 0x000fe20000400000 */
[----:B0-----:R0:W-:Y:S04]  /*463d0*/  STL.64 [R1+0x3bc0], R6 ;  /* 0x003bc00601007387 */ /* 0x0011e80000100a00 */
[----:B0-----:R-:W4:Y:S04]  /*463e0*/  LDL.LU R6, [R1+0x788] ;  /* 0x0007880001067983 */ /* 0x001f280000300800 */
[----:B------:R-:W4:Y:S04]  /*463f0*/  LDL.LU R7, [R1+0x78c] ;  /* 0x00078c0001077983 */ /* 0x000f280000300800 */
[----:B------:R0:W-:Y:S04]  /*46400*/  STL.64 [R1+0x3bb8], R4 ;  /* 0x003bb80401007387 */ /* 0x0001e80000100a00 */
[----:B0-----:R-:W4:Y:S04]  /*46410*/  LDL.LU R4, [R1+0x780] ;  /* 0x0007800001047983 */ /* 0x001f280000300800 */
[----:B------:R-:W4:Y:S04]  /*46420*/  LDL.LU R5, [R1+0x784] ;  /* 0x0007840001057983 */ /* 0x000f280000300800 */
[----:B------:R-:W4:Y:S01]  /*46430*/  LDL.LU.64 R22, [R1+0x3c08] ;  /* 0x003c080001167983 */ /* 0x000f220000300a00 */
[----:B---3--:R-:W-:Y:S03]  /*46440*/  HMMA.16816.F32 R16, R8, R20, R16 ;  /* 0x000000140810723c */ /* 0x008fe60000001810 */
[----:B------:R-:W3:-:S15]  /*46450*/  LDL.LU.64 R20, [R1+0x3c00] ;  /* 0x003c000001147983 */ /* 0x000ede0000300a00 */
[----:B------:R-:W-:-:S05]  /*46460*/  NOP ;  /* 0x0000000000007918 */ /* 0x000fca0000000000 */
[----:B------:R0:W-:Y:S04]  /*46470*/  STL.64 [R1+0x50], R16 ;  /* 0x0000501001007387 */ /* 0x0001e80000100a00 */
[----:B------:R4:W-:Y:S04]  /*46480*/  STL [R1+0x58], R18 ;  /* 0x0000581201007387 */ /* 0x0009e80000100800 */
[----:B0-----:R-:W3:Y:S04]  /*46490*/  LDL.LU R16, [R1+0xa0] ;  /* 0x0000a00001107983 */ /* 0x001ee80000300800 */
[----:B------:R-:W3:Y:S01]  /*464a0*/  LDL.LU R17, [R1+0xa4] ;  /* 0x0000a40001117983 */ /* 0x000ee20000300800 */
[C---:B--2---:R-:W-:Y:S01]  /*464b0*/  FMUL R12, R29.reuse, R12 ;  /* 0x0000000c1d0c7220 */ /* 0x044fe20000400000 */
[----:B------:R-:W-:Y:S01]  /*464c0*/  FMUL R13, R29, R13 ;  /* 0x0000000d1d0d7220 */ /* 0x000fe20000400000 */
[C---:B------:R-:W-:Y:S01]  /*464d0*/  FMUL R14, R28.reuse, R14 ;  /* 0x0000000e1c0e7220 */ /* 0x040fe20000400000 */
[C---:B------:R-:W-:Y:S01]  /*464e0*/  FMUL R15, R28.reuse, R3 ;  /* 0x000000031c0f7220 */ /* 0x040fe20000400000 */
[----:B------:R-:W-:Y:S01]  /*464f0*/  MOV R3, R19 ;  /* 0x0000001300037202 */ /* 0x000fe20000000f00 */
[C---:B----4-:R-:W-:Y:S01]  /*46500*/  FMUL R18, R28.reuse, R6 ;  /* 0x000000061c127220 */ /* 0x050fe20000400000 */
[----:B------:R-:W-:-:S04]  /*46510*/  FMUL R19, R28, R7 ;  /* 0x000000071c137220 */ /* 0x000fc80000400000 */
[----:B---3--:R-:W-:-:S15]  /*46520*/  HMMA.16816.F32 R12, R8, R16, R12 ;  /* 0x00000010080c723c */ /* 0x008fde000000180c */
[----:B------:R-:W-:-:S08]  /*46530*/  NOP ;  /* 0x0000000000007918 */ /* 0x000fd00000000000 */
[----:B------:R-:W-:Y:S04]  /*46540*/  STL.64 [R1+0x40], R12 ;  /* 0x0000400c01007387 */ /* 0x000fe80000100a00 */
[----:B------:R-:W-:Y:S04]  /*46550*/  STL.64 [R1+0x48], R14 ;  /* 0x0000480e01007387 */ /* 0x000fe80000100a00 */
[----:B------:R-:W0:Y:S01]  /*46560*/  LDSM.16.M88.4 R12, [R27+UR6+0x29000] ;  /* 0x029000061b0c783b */ /* 0x000e220008000200 */
[C---:B------:R-:W-:Y:S01]  /*46570*/  FMUL R16, R29.reuse, R4 ;  /* 0x000000041d107220 */ /* 0x040fe20000400000 */
[----:B------:R-:W-:-:S02]  /*46580*/  FMUL R17, R29, R5 ;  /* 0x000000051d117220 */ /* 0x000fc40000400000 */
[----:B------:R-:W-:Y:S01]  /*46590*/  STL.64 [R1+0x3be8], R18 ;  /* 0x003be81201007387 */ /* 0x000fe20000100a00 */
[----:B------:R-:W-:Y:S01]  /*465a0*/  MOV R4, R0 ;  /* 0x0000000000047202 */ /* 0x000fe20000000f00 */
[----:B------:R-:W-:Y:S02]  /*465b0*/  IMAD.MOV.U32 R5, RZ, RZ, R2 ;  /* 0x000000ffff057224 */ /* 0x000fe400078e0002 */
[----:B------:R1:W-:Y:S04]  /*465c0*/  STL.64 [R1+0x3be0], R16 ;  /* 0x003be01001007387 */ /* 0x0003e80000100a00 */
[----:B-1----:R-:W2:Y:S04]  /*465d0*/  LDL.LU R16, [R1+0x170] ;  /* 0x0001700001107983 */ /* 0x002ea80000300800 */
[----:B------:R-:W2:Y:S04]  /*465e0*/  LDL.LU R17, [R1+0x174] ;  /* 0x0001740001117983 */ /* 0x000ea80000300800 */
[----:B------:R-:W3:Y:S04]  /*465f0*/  LDL.LU R27, [R1+0x3bf8] ;  /* 0x003bf800011b7983 */ /* 0x000ee80000300800 */
[----:B------:R-:W4:Y:S04]  /*46600*/  LDL.LU R0, [R1+0x3bf4] ;  /* 0x003bf40001007983 */ /* 0x000f280000300800 */
[----:B------:R-:W4:Y:S04]  /*46610*/  LDL.LU R2, [R1+0x3bf0] ;  /* 0x003bf00001027983 */ /* 0x000f280000300800 */
[----:B------:R1:W-:Y:S02]  /*46620*/  STL.64 [R1+0x3bd8], R4 ;  /* 0x003bd80401007387 */ /* 0x0003e40000100a00 */
[----:B-1----:R-:W-:-:S02]  /*46630*/  MOV R5, R24 ;  /* 0x0000001800057202 */ /* 0x002fc40000000f00 */
[----:B------:R-:W-:Y:S01]  /*46640*/  MOV R4, R25 ;  /* 0x0000001900047202 */ /* 0x000fe20000000f00 */
[----:B------:R-:W4:Y:S04]  /*46650*/  LDL.LU R24, [R1+0x790] ;  /* 0x0007900001187983 */ /* 0x000f280000300800 */
[----:B------:R-:W4:Y:S04]  /*46660*/  LDL.LU R25, [R1+0x794] ;  /* 0x0007940001197983 */ /* 0x000f280000300800 */
[----:B------:R-:W4:Y:S04]  /*46670*/  LDL.LU R7, [R1+0x798] ;  /* 0x0007980001077983 */ /* 0x000f280000300800 */
[----:B------:R-:W4:Y:S04]  /*46680*/  LDL.LU R6, [R1+0x79c] ;  /* 0x00079c0001067983 */ /* 0x000f280000300800 */
[----:B0-----:R0:W-:Y:S04]  /*46690*/  STL.64 [R1+0x3ab0], R14 ;  /* 0x003ab00e01007387 */ /* 0x0011e80000100a00 */
[----:B------:R1:W-:Y:S04]  /*466a0*/  STL.64 [R1+0x3aa8], R12 ;  /* 0x003aa80c01007387 */ /* 0x0003e80000100a00 */
[----:B0-----:R-:W4:Y:S04]  /*466b0*/  LDL R14, [R1+0x1d8] ;  /* 0x0001d800010e7983 */ /* 0x001f280000100800 */
[----:B------:R-:W4:Y:S01]  /*466c0*/  LDL R15, [R1+0x1dc] ;  /* 0x0001dc00010f7983 */ /* 0x000f220000100800 */
[C---:B------:R-:W-:Y:S01]  /*466d0*/  FMUL R20, R29.reuse, R20 ;  /* 0x000000141d147220 */ /* 0x040fe20000400000 */
[----:B------:R-:W-:Y:S01]  /*466e0*/  FMUL R21, R29, R21 ;  /* 0x000000151d157220 */ /* 0x000fe20000400000 */
[C---:B------:R-:W-:Y:S01]  /*466f0*/  FMUL R22, R28.reuse, R22 ;  /* 0x000000161c167220 */ /* 0x040fe20000400000 */
[----:B------:R-:W-:Y:S01]  /*46700*/  FMUL R23, R28, R23 ;  /* 0x000000171c177220 */ /* 0x000fe20000400000 */
[----:B-1----:R-:W-:-:S02]  /*46710*/  MOV R13, R26 ;  /* 0x0000001a000d7202 */ /* 0x002fc40000000f00 */
[----:B---3--:R-:W-:-:S04]  /*46720*/  MOV R12, R27 ;  /* 0x0000001b000c7202 */ /* 0x008fc80000000f00 */
[----:B--2---:R-:W-:Y:S01]  /*46730*/  HMMA.16816.F32 R20, R8, R16, R20 ;  /* 0x000000100814723c */ /* 0x004fe20000001814 */
[----:B----4-:R0:W-:Y:S04]  /*46740*/  STL.64 [R1+0x3bd0], R14 ;  /* 0x003bd00e01007387 */ /* 0x0101e80000100a00 */
[----:B0-----:R-:W2:Y:S04]  /*46750*/  LDL.LU R14, [R1+0x7b8] ;  /* 0x0007b800010e7983 */ /* 0x001ea80000300800 */
[----:B------:R-:W3:Y:S04]  /*46760*/  LDL.LU R15, [R1+0x7bc] ;  /* 0x0007bc00010f7983 */ /* 0x000ee80000300800 */
[----:B------:R0:W-:Y:S04]  /*46770*/  STL.64 [R1+0x3bc8], R12 ;  /* 0x003bc80c01007387 */ /* 0x0001e80000100a00 */
[----:B------:R-:W4:Y:S04]  /*46780*/  LDL.LU.64 R18, [R1+0x3be8] ;  /* 0x003be80001127983 */ /* 0x000f280000300a00 */
[----:B------:R-:W4:Y:S01]  /*46790*/  LDL.LU.64 R16, [R1+0x3be0] ;  /* 0x003be00001107983 */ /* 0x000f220000300a00 */
[C---:B------:R-:W-:Y:S01]  /*467a0*/  FMUL R24, R29.reuse, R24 ;  /* 0x000000181d187220 */ /* 0x040fe20000400000 */
[----:B------:R-:W-:Y:S01]  /*467b0*/  FMUL R25, R29, R25 ;  /* 0x000000191d197220 */ /* 0x000fe20000400000 */
[C---:B------:R-:W-:Y:S01]  /*467c0*/  FMUL R26, R28.reuse, R7 ;  /* 0x000000071c1a7220 */ /* 0x040fe20000400000 */
[----:B0-----:R-:W-:Y:S01]  /*467d0*/  IMAD.MOV.U32 R12, RZ, RZ, R2 ;  /* 0x000000ffff0c7224 */ /* 0x001fe200078e0002 */
[----:B------:R-:W-:Y:S01]  /*467e0*/  MOV R13, R0 ;  /* 0x00000000000d7202 */ /* 0x000fe20000000f00 */
[----:B------:R-:W-:-:S07]  /*467f0*/  FMUL R27, R28, R6 ;  /* 0x000000061c1b7220 */ /* 0x000fce0000400000 */
[----:B------:R-:W-:Y:S01]  /*46800*/  HMMA.16816.F32 R24, R8, R12, R24 ;  /* 0x0000000c0818723c */ /* 0x000fe20000001818 */
[----:B------:R-:W-:Y:S01]  /*46810*/  MOV R2, R22 ;  /* 0x0000001600027202 */ /* 0x000fe20000000f00 */
[----:B------:R0:W-:Y:S01]  /*46820*/  STL.64 [R1+0x180], R20 ;  /* 0x0001801401007387 */ /* 0x0001e20000100a00 */
[----:B------:R-:W-:-:S03]  /*46830*/  MOV R0, R23 ;  /* 0x0000001700007202 */ /* 0x000fc60000000f00 */
[----:B------:R-:W3:Y:S04]  /*46840*/  LDL.LU R22, [R1+0x7a8] ;  /* 0x0007a80001167983 */ /* 0x000ee80000300800 */
[----:B------:R-:W3:Y:S01]  /*46850*/  LDL.LU R23, [R1+0x7ac] ;  /* 0x0007ac0001177983 */ /* 0x000ee20000300800 */
[----:B----4-:R-:W-:Y:S03]  /*46860*/  HMMA.16816.F32 R16, R8, R4, R16 ;  /* 0x000000040810723c */ /* 0x010fe60000001810 */
[----:B------:R-:W4:Y:S04]  /*46870*/  LDL.LU.64 R4, [R1+0x3bd8] ;  /* 0x003bd80001047983 */ /* 0x000f280000300a00 */
[----:B0-----:R-:W4:Y:S04]  /*46880*/  LDL.LU R20, [R1+0x7a0] ;  /* 0x0007a00001147983 */ /* 0x001f280000300800 */
[----:B------:R-:W4:-:S12]  /*46890*/  LDL.LU R21, [R1+0x7a4] ;  /* 0x0007a40001157983 */ /* 0x000f180000300800 */
[----:B------:R-:W-:Y:S04]  /*468a0*/  STL.64 [R1+0x430], R16 ;  /* 0x0004301001007387 */ /* 0x000fe80000100a00 */
[----:B------:R2:W-:Y:S04]  /*468b0*/  STL.64 [R1+0x438], R18 ;  /* 0x0004381201007387 */ /* 0x0005e80000100a00 */
[----:B------:R-:W4:Y:S04]  /*468c0*/  LDL.LU R7, [R1+0x7b0] ;  /* 0x0007b00001077983 */ /* 0x000f280000300800 */
[----:B------:R-:W4:Y:S01]  /*468d0*/  LDL.LU R6, [R1+0x7b4] ;  /* 0x0007b40001067983 */ /* 0x000f220000300800 */
[C---:B--2---:R-:W-:Y:S01]  /*468e0*/  FMUL R18, R28.reuse, R14 ;  /* 0x0000000e1c127220 */ /* 0x044fe20000400000 */
[----:B---3--:R-:W-:-:S02]  /*468f0*/  FMUL R19, R28, R15 ;  /* 0x0000000f1c137220 */ /* 0x008fc40000400000 */
[----:B------:R-:W2:Y:S04]  /*46900*/  LDL.LU.64 R14, [R1+0x3bd0] ;  /* 0x003bd000010e7983 */ /* 0x000ea80000300a00 */
[----:B------:R-:W3:Y:S04]  /*46910*/  LDL.LU.64 R12, [R1+0x3bc8] ;  /* 0x003bc800010c7983 */ /* 0x000ee80000300a00 */
[----:B------:R-:W-:Y:S04]  /*46920*/  STL.64 [R1+0x420], R24 ;  /* 0x0004201801007387 */ /* 0x000fe80000100a00 */
[----:B------:R0:W-:Y:S04]  /*46930*/  STL.64 [R1+0x428], R26 ;  /* 0x0004281a01007387 */ /* 0x0001e80000100a00 */
[----:B0-----:R-:W4:Y:S04]  /*46940*/  LDL.LU R26, [R1+0xa8] ;  /* 0x0000a800011a7983 */ /* 0x001f280000300800 */
[----:B------:R-:W4:Y:S04]  /*46950*/  LDL.LU R27, [R1+0xac] ;  /* 0x0000ac00011b7983 */ /* 0x000f280000300800 */
[----:B----4-:R0:W-:Y:S04]  /*46960*/  STL.64 [R1+0x3b30], R26 ;  /* 0x003b301a01007387 */ /* 0x0101e80000100a00 */
[----:B0-----:R-:W4:Y:S01]  /*46970*/  LDL.LU.64 R26, [R1+0x108] ;  /* 0x00010800011a7983 */ /* 0x001f220000300a00 */
[C---:B------:R-:W-:Y:S01]  /*46980*/  FMUL R22, R28.reuse, R22 ;  /* 0x000000161c167220 */ /* 0x040fe20000400000 */
[----:B------:R-:W-:Y:S01]  /*46990*/  FMUL R23, R28, R23 ;  /* 0x000000171c177220 */ /* 0x000fe20000400000 */
[C---:B------:R-:W-:Y:S01]  /*469a0*/  FMUL R20, R29.reuse, R20 ;  /* 0x000000141d147220 */ /* 0x040fe20000400000 */
[C---:B------:R-:W-:Y:S01]  /*469b0*/  FMUL R21, R29.reuse, R21 ;  /* 0x000000151d157220 */ /* 0x040fe20000400000 */
[C---:B------:R-:W-:Y:S01]  /*469c0*/  FMUL R16, R29.reuse, R7 ;  /* 0x000000071d107220 */ /* 0x040fe20000400000 */
[----:B------:R-:W-:-:S05]  /*469d0*/  FMUL R17, R29, R6 ;  /* 0x000000061d117220 */ /* 0x000fca0000400000 */
[C---:B------:R-:W-:Y:S01]  /*469e0*/  HMMA.16816.F32 R20, R8.reuse, R4, R20 ;  /* 0x000000040814723c */ /* 0x040fe20000001814 */
[----:B----4-:R0:W-:Y:S04]  /*469f0*/  STL.64 [R1+0x3ba8], R26 ;  /* 0x003ba81a01007387 */ /* 0x0101e80000100a00 */
[----:B0-----:R-:W4:Y:S01]  /*46a00*/  LDL.LU.64 R26, [R1+0x128] ;  /* 0x00012800011a7983 */ /* 0x001f220000300a00 */
[----:B---3--:R-:W-:Y:S03]  /*46a10*/  HMMA.16816.F32 R16, R8, R12, R16 ;  /* 0x0000000c0810723c */ /* 0x008fe60000001810 */
[----:B----4-:R0:W-:Y:S04]  /*46a20*/  STL.64 [R1+0x3bb0], R26 ;  /* 0x003bb01a01007387 */ /* 0x0101e80000100a00 */
[----:B0-----:R-:W3:Y:S04]  /*46a30*/  LDL.LU.64 R26, [R1+0x138] ;  /* 0x00013800011a7983 */ /* 0x001ee80000300a00 */
[----:B------:R-:W3:Y:S04]  /*46a40*/  LDL.LU.64 R6, [R1+0x3bc0] ;  /* 0x003bc00001067983 */ /* 0x000ee80000300a00 */
[----:B------:R-:W3:Y:S04]  /*46a50*/  LDL.LU.64 R4, [R1+0x3bb8] ;  /* 0x003bb80001047983 */ /* 0x000ee80000300a00 */
[----:B------:R0:W-:Y:S04]  /*46a60*/  STL.64 [R1+0x410], R20 ;  /* 0x0004101401007387 */ /* 0x0001e80000100a00 */
[----:B------:R1:W-:Y:S04]  /*46a70*/  STL.64 [R1+0x418], R22 ;  /* 0x0004181601007387 */ /* 0x0003e80000100a00 */
[----:B0-----:R-:W4:Y:S04]  /*46a80*/  LDL.LU R20, [R1+0x280] ;  /* 0x0002800001147983 */ /* 0x001f280000300800 */
[----:B------:R-:W4:Y:S04]  /*46a90*/  LDL.LU R21, [R1+0x284] ;  /* 0x0002840001157983 */ /* 0x000f280000300800 */
[----:B-1----:R-:W4:Y:S04]  /*46aa0*/  LDL.LU R22, [R1+0x288] ;  /* 0x0002880001167983 */ /* 0x002f280000300800 */
[----:B------:R-:W4:Y:S04]  /*46ab0*/  LDL.LU R23, [R1+0x28c] ;  /* 0x00028c0001177983 */ /* 0x000f280000300800 */
[----:B------:R-:W3:Y:S04]  /*46ac0*/  LDL.LU R8, [R1+0x2b0] ;  /* 0x0002b00001087983 */ /* 0x000ee80000300800 */
[----:B------:R0:W-:Y:S04]  /*46ad0*/  STL.64 [R1+0x340], R16 ;  /* 0x0003401001007387 */ /* 0x0001e80000100a00 */
[----:B------:R1:W-:Y:S04]  /*46ae0*/  STL.64 [R1+0x348], R18 ;  /* 0x0003481201007387 */ /* 0x0003e80000100a00 */
[----:B------:R-:W3:Y:S04]  /*46af0*/  LDL.LU R9, [R1+0x2b4] ;  /* 0x0002b40001097983 */ /* 0x000ee80000300800 */
[----:B------:R-:W3:Y:S04]  /*46b00*/  LDL.LU R10, [R1+0x2b8] ;  /* 0x0002b800010a7983 */ /* 0x000ee80000300800 */
[----:B------:R-:W3:Y:S04]  /*46b10*/  LDL.LU R11, [R1+0x2bc] ;  /* 0x0002bc00010b7983 */ /* 0x000ee80000300800 */
[----:B0-----:R-:W4:Y:S04]  /*46b20*/  LDL.LU R16, [R1+0x2a0] ;  /* 0x0002a00001107983 */ /* 0x001f280000300800 */
[----:B------:R-:W4:Y:S04]  /*46b30*/  LDL.LU R17, [R1+0x2a4] ;  /* 0x0002a40001117983 */ /* 0x000f280000300800 */
[----:B-1----:R-:W4:Y:S04]  /*46b40*/  LDL.LU R18, [R1+0x2a8] ;  /* 0x0002a80001127983 */ /* 0x002f280000300800 */
[----:B------:R-:W4:Y:S04]  /*46b50*/  LDL.LU R19, [R1+0x2ac] ;  /* 0x0002ac0001137983 */ /* 0x000f280000300800 */
[----:B--2---:R0:W-:Y:S04]  /*46b60*/  STL.64 [R1+0x3ac0], R14 ;  /* 0x003ac00e01007387 */ /* 0x0041e80000100a00 */
[----:B------:R-:W2:Y:S04]  /*46b70*/  LDL.LU R12, [R1+0x290] ;  /* 0x00029000010c7983 */ /* 0x000ea80000300800 */
[----:B------:R-:W2:Y:S04]  /*46b80*/  LDL.LU R13, [R1+0x294] ;  /* 0x00029400010d7983 */ /* 0x000ea80000300800 */
[----:B0-----:R-:W2:Y:S04]  /*46b90*/  LDL.LU R14, [R1+0x298] ;  /* 0x00029800010e7983 */ /* 0x001ea80000300800 */
[----:B------:R-:W2:Y:S01]  /*46ba0*/  LDL.LU R15, [R1+0x29c] ;  /* 0x00029c00010f7983 */ /* 0x000ea20000300800 */
[----:B---3--:R-:W-:-:S15]  /*46bb0*/  HMMA.16816.F32 R8, R4, R26, R8 ;  /* 0x0000001a0408723c */ /* 0x008fde0000001808 */
[----:B------:R-:W-:-:S08]  /*46bc0*/  NOP ;  /* 0x0000000000007918 */ /* 0x000fd00000000000 */
[----:B------:R0:W-:Y:S04]  /*46bd0*/  STL.64 [R1+0x330], R8 ;  /* 0x0003300801007387 */ /* 0x0001e80000100a00 */
[----:B------:R1:W-:Y:S01]  /*46be0*/  STL.64 [R1+0x338], R10 ;  /* 0x0003380a01007387 */ /* 0x0003e20000100a00 */
[----:B0-----:R-:W-:Y:S01]  /*46bf0*/  MOV R9, R26 ;  /* 0x0000001a00097202 */ /* 0x001fe20000000f00 */
[----:B------:R-:W-:Y:S02]  /*46c00*/  IMAD.MOV.U32 R8, RZ, RZ, R27 ;  /* 0x000000ffff087224 */ /* 0x000fe400078e001b */
[----:B------:R-:W4:Y:S02]  /*46c10*/  LDL.LU.64 R26, [R1+0x3bb0] ;  /* 0x003bb000011a7983 */ /* 0x000f240000300a00 */
[----:B----4-:R-:W-:Y:S06]  /*46c20*/  HMMA.16816.F32 R16, R4, R26, R16 ;  /* 0x0000001a0410723c */ /* 0x010fec0000001810 */
[----:B-1----:R-:W-:-:S02]  /*46c30*/  MOV R11, R26 ;  /* 0x0000001a000b7202 */ /* 0x002fc40000000f00 */
[----:B------:R-:W-:Y:S02]  /*46c40*/  MOV R10, R27 ;  /* 0x0000001b000a7202 */ /* 0x000fe40000000f00 */
[----:B------:R-:W3:Y:S04]  /*46c50*/  LDL.LU.64 R26, [R1+0x3ba8] ;  /* 0x003ba800011a7983 */ /* 0x000ee80000300a00 */
[----:B------:R-:W-:Y:S04]  /*46c60*/  STL.64 [R1+0x3b08], R10 ;  /* 0x003b080a01007387 */ /* 0x000fe80000100a00 */
[----:B------:R-:W-:Y:S05]  /*46c70*/  STL.64 [R1+0x3b00], R8 ;  /* 0x003b000801007387 */ /* 0x000fea0000100a00 */
[----:B------:R0:W-:Y:S04]  /*46c80*/  STL.64 [R1+0x3948], R18 ;  /* 0x0039481201007387 */ /* 0x0001e80000100a00 */
[----:B------:R-:W-:Y:S04]  /*46c90*/  STL.64 [R1+0x3940], R16 ;  /* 0x0039401001007387 */ /* 0x000fe80000100a00 */
[----:B0-----:R-:W4:Y:S04]  /*46ca0*/  LDL.LU R18, [R1+0x98] ;  /* 0x0000980001127983 */ /* 0x001f280000300800 */
[----:B------:R-:W4:Y:S04]  /*46cb0*/  LDL.LU R19, [R1+0x9c] ;  /* 0x00009c0001137983 */ /* 0x000f280000300800 */
[----:B----4-:R0:W-:Y:S04]  /*46cc0*/  STL.64 [R1+0x3ba0], R18 ;  /* 0x003ba01201007387 */ /* 0x0101e80000100a00 */
[----:B0-----:R-:W2:Y:S04]  /*46cd0*/  LDL.LU.64 R18, [R1+0x118] ;  /* 0x0001180001127983 */ /* 0x001ea80000300a00 */
[----:B------:R-:W4:Y:S04]  /*46ce0*/  LDL.LU.64 R10, [R1+0x178] ;  /* 0x00017800010a7983 */ /* 0x000f280000300a00 */
[----:B----4-:R2:W-:Y:S02]  /*46cf0*/  STL.64 [R1+0x3b88], R10 ;  /* 0x003b880a01007387 */ /* 0x0105e40000100a00 */
[----:B--2---:R-:W-:-:S15]  /*46d00*/  HMMA.16816.F32 R8, R4, R18, R12 ;  /* 0x000000120408723c */ /* 0x004fde000000180c */
[----:B------:R-:W-:-:S08]  /*46d10*/  NOP ;  /* 0x0000000000007918 */ /* 0x000fd00000000000 */
[----:B------:R-:W-:Y:S04]  /*46d20*/  STL.64 [R1+0x400], R8 ;  /* 0x0004000801007387 */ /* 0x000fe80000100a00 */
[----:B------:R3:W-:Y:S02]  /*46d30*/  STL.64 [R1+0x408], R10 ;  /* 0x0004080a01007387 */ /* 0x0007e40000100a00 */
[----:B---3--:R-:W-:Y:S06]  /*46d40*/  HMMA.16816.F32 R8, R4, R26, R20 ;  /* 0x0000001a0408723c */ /* 0x008fec0000001814 */
[----:B------:R-:W-:Y:S01]  /*46d50*/  IMAD.MOV.U32 R15, RZ, RZ, R26 ;  /* 0x000000ffff0f7224 */ /* 0x000fe200078e001a */
[----:B------:R-:W-:-:S15]  /*46d60*/  MOV R14, R27 ;  /* 0x0000001b000e7202 */ /* 0x000fde0000000f00 */
[----:B------:R-:W-:-:S01]  /*46d70*/  NOP ;  /* 0x0000000000007918 */ /* 0x000fc20000000000 */
[----:B------:R-:W-:Y:S04]  /*46d80*/  STL.64 [R1+0x3f0], R8 ;  /* 0x0003f00801007387 */ /* 0x000fe80000100a00 */
[----:B------:R-:W-:Y:S04]  /*46d90*/  STL.64 [R1+0x3f8], R10 ;  /* 0x0003f80a01007387 */ /* 0x000fe80000100a00 */
[----:B------:R-:W2:Y:S04]  /*46da0*/  LDL.LU.64 R26, [R1+0xb8] ;  /* 0x0000b800011a7983 */ /* 0x000ea80000300a00 */
[----:B--2---:R0:W-:Y:S04]  /*46db0*/  STL.64 [R1+0x3b48], R26 ;  /* 0x003b481a01007387 */ /* 0x0041e80000100a00 */
[----:B------:R-:W2:Y:S04]  /*46dc0*/  LDL.LU R24, [R1+0x230] ;  /* 0x0002300001187983 */ /* 0x000ea80000300800 */
[----:B------:R-:W2:Y:S04]  /*46dd0*/  LDL.LU R25, [R1+0x234] ;  /* 0x0002340001197983 */ /* 0x000ea80000300800 */
[----:B0-----:R-:W3:Y:S04]  /*46de0*/  LDL.LU R26, [R1+0x238] ;  /* 0x00023800011a7983 */ /* 0x001ee80000300800 */
[----:B------:R-:W3:Y:S04]  /*46df0*/  LDL.LU R27, [R1+0x23c] ;  /* 0x00023c00011b7983 */ /* 0x000ee80000300800 */
[----:B---3--:R0:W-:Y:S04]  /*46e00*/  STL.64 [R1+0x3b58], R26 ;  /* 0x003b581a01007387 */ /* 0x0081e80000100a00 */
[----:B--2---:R1:W-:Y:S04]  /*46e10*/  STL.64 [R1+0x3b50], R24 ;  /* 0x003b501801007387 */ /* 0x0043e80000100a00 */
[----:B0-----:R-:W2:Y:S04]  /*46e20*/  LDL.LU.64 R26, [R1+0xc8] ;  /* 0x0000c800011a7983 */ /* 0x001ea80000300a00 */
[----:B--2---:R0:W-:Y:S04]  /*46e30*/  STL.64 [R1+0x3b70], R26 ;  /* 0x003b701a01007387 */ /* 0x0041e80000100a00 */
[----:B-1----:R-:W2:Y:S04]  /*46e40*/  LDL.LU R24, [R1+0x250] ;  /* 0x0002500001187983 */ /* 0x002ea80000300800 */
[----:B------:R-:W2:Y:S04]  /*46e50*/  LDL.LU R25, [R1+0x254] ;  /* 0x0002540001197983 */ /* 0x000ea80000300800 */
[----:B0-----:R-:W3:Y:S04]  /*46e60*/  LDL.LU R26, [R1+0x258] ;  /* 0x00025800011a7983 */ /* 0x001ee80000300800 */
[----:B------:R-:W3:Y:S01]  /*46e70*/  LDL.LU R27, [R1+0x25c] ;  /* 0x00025c00011b7983 */ /* 0x000ee20000300800 */
[----:B------:R-:W-:-:S03]  /*46e80*/  MOV R13, R18 ;  /* 0x00000012000d7202 */ /* 0x000fc60000000f00 */
[----:B------:R-:W4:Y:S01]  /*46e90*/  LDL.LU R16, [R1+0x270] ;  /* 0x0002700001107983 */ /* 0x000f220000300800 */
[----:B------:R-:W-:-:S03]  /*46ea0*/  MOV R12, R19 ;  /* 0x00000013000c7202 */ /* 0x000fc60000000f00 */
[----:B------:R-:W4:Y:S04]  /*46eb0*/  LDL.LU R17, [R1+0x274] ;  /* 0x0002740001117983 */ /* 0x000f280000300800 */
[----:B------:R-:W4:Y:S04]  /*46ec0*/  LDL.LU R18, [R1+0x278] ;  /* 0x0002780001127983 */ /* 0x000f280000300800 */
[----:B------:R-:W4:Y:S04]  /*46ed0*/  LDL.LU R19, [R1+0x27c] ;  /* 0x00027c0001137983 */ /* 0x000f280000300800 */
[----:B---3--:R0:W-:Y:S04]  /*46ee0*/  STL.64 [R1+0x3b98], R26 ;  /* 0x003b981a01007387 */ /* 0x0081e80000100a00 */
[----:B--2---:R-:W-:Y:S04]  /*46ef0*/  STL.64 [R1+0x3b90], R24 ;  /* 0x003b901801007387 */ /* 0x004fe80000100a00 */
[----:B0-----:R-:W4:Y:S04]  /*46f00*/  LDL.LU.64 R26, [R1+0xf8] ;  /* 0x0000f800011a7983 */ /* 0x001f280000300a00 */
[----:B------:R-:W2:Y:S04]  /*46f10*/  LDL.LU R20, [R1+0x260] ;  /* 0x0002600001147983 */ /* 0x000ea80000300800 */
[----:B------:R-:W2:Y:S04]  /*46f20*/  LDL.LU R21, [R1+0x264] ;  /* 0x0002640001157983 */ /* 0x000ea80000300800 */
[----:B------:R-:W2:Y:S04]  /*46f30*/  LDL.LU R22, [R1+0x268] ;  /* 0x0002680001167983 */ /* 0x000ea80000300800 */
[----:B------:R-:W2:Y:S04]  /*46f40*/  LDL.LU R23, [R1+0x26c] ;  /* 0x00026c0001177983 */ /* 0x000ea80000300800 */
[----:B------:R-:W2:Y:S04]  /*46f50*/  LDL.LU.64 R10, [R1+0xe8] ;  /* 0x0000e800010a7983 */ /* 0x000ea80000300a00 */
[----:B------:R-:W-:Y:S04]  /*46f60*/  STL.64 [R1+0x3b18], R14 ;  /* 0x003b180e01007387 */ /* 0x000fe80000100a00 */
[----:B------:R0:W-:Y:S04]  /*46f70*/  STL.64 [R1+0x3b10], R12 ;  /* 0x003b100c01007387 */ /* 0x0001e80000100a00 */
[----:B0-----:R-:W3:Y:S04]  /*46f80*/  LDL.LU R12, [R1+0x200] ;  /* 0x00020000010c7983 */ /* 0x001ee80000300800 */
[----:B------:R-:W3:Y:S04]  /*46f90*/  LDL.LU R13, [R1+0x204] ;  /* 0x00020400010d7983 */ /* 0x000ee80000300800 */
[----:B------:R-:W4:Y:S04]  /*46fa0*/  LDL.LU R14, [R1+0x208] ;  /* 0x00020800010e7983 */ /* 0x000f280000300800 */
[----:B------:R-:W4:Y:S04]  /*46fb0*/  LDL.LU R15, [R1+0x20c] ;  /* 0x00020c00010f7983 */ /* 0x000f280000300800 */
[----:B----4-:R-:W-:Y:S04]  /*46fc0*/  STL.64 [R1+0x3b28], R14 ;  /* 0x003b280e01007387 */ /* 0x010fe80000100a00 */
[----:B---3--:R0:W-:Y:S04]  /*46fd0*/  STL.64 [R1+0x3b20], R12 ;  /* 0x003b200c01007387 */ /* 0x0081e80000100a00 */
        /* <DEDUP_REMOVED lines=9> */
[----:B------:R-:W4:Y:S01]  /*47070*/  LDL.LU R15, [R1+0x22c] ;  /* 0x00022c00010f7983 */ /* 0x000f220000300800 */
[----:B------:R-:W-:Y:S03]  /*47080*/  HMMA.16816.F32 R16, R4, R26, R16 ;  /* 0x0000001a0410723c */ /* 0x000fe60000001810 */
[----:B----4-:R-:W-:Y:S04]  /*47090*/  STL.64 [R1+0x3b68], R14 ;  /* 0x003b680e01007387 */ /* 0x010fe80000100a00 */
[----:B---3--:R0:W-:Y:S04]  /*470a0*/  STL.64 [R1+0x3b60], R12 ;  /* 0x003b600c01007387 */ /* 0x0081e80000100a00 */
[----:B0-----:R-:W3:Y:S04]  /*470b0*/  LDL.LU R12, [R1+0x240] ;  /* 0x00024000010c7983 */ /* 0x001ee80000300800 */
[----:B------:R-:W3:Y:S04]  /*470c0*/  LDL.LU R13, [R1+0x244] ;  /* 0x00024400010d7983 */ /* 0x000ee80000300800 */
[----:B------:R-:W4:Y:S04]  /*470d0*/  LDL.LU R14, [R1+0x248] ;  /* 0x00024800010e7983 */ /* 0x000f280000300800 */
[----:B------:R-:W4:Y:S04]  /*470e0*/  LDL.LU R15, [R1+0x24c] ;  /* 0x00024c00010f7983 */ /* 0x000f280000300800 */
[----:B----4-:R0:W-:Y:S04]  /*470f0*/  STL.64 [R1+0x3b80], R14 ;  /* 0x003b800e01007387 */ /* 0x0101e80000100a00 */
[----:B---3--:R-:W-:Y:S04]  /*47100*/  STL.64 [R1+0x3b78], R12 ;  /* 0x003b780c01007387 */ /* 0x008fe80000100a00 */
[----:B0-----:R-:W3:Y:S04]  /*47110*/  LDL.LU.64 R14, [R1+0xd8] ;  /* 0x0000d800010e7983 */ /* 0x001ee80000300a00 */
[----:B------:R0:W-:Y:S04]  /*47120*/  STL.64 [R1+0x3e0], R16 ;  /* 0x0003e01001007387 */ /* 0x0001e80000100a00 */
[----:B------:R1:W-:Y:S01]  /*47130*/  STL.64 [R1+0x3e8], R18 ;  /* 0x0003e81201007387 */ /* 0x0003e20000100a00 */
[----:B0-----:R-:W-:-:S02]  /*47140*/  MOV R17, R26 ;  /* 0x0000001a00117202 */ /* 0x001fc40000000f00 */
[----:B------:R-:W-:Y:S01]  /*47150*/  MOV R16, R27 ;  /* 0x0000001b00107202 */ /* 0x000fe20000000f00 */
[----:B-1----:R-:W4:Y:S04]  /*47160*/  LDL.LU.64 R18, [R1+0x3ba0] ;  /* 0x003ba00001127983 */ /* 0x002f280000300a00 */
[----:B------:R-:W4:Y:S04]  /*47170*/  LDL.LU.64 R26, [R1+0x3b98] ;  /* 0x003b9800011a7983 */ /* 0x000f280000300a00 */
[----:B------:R-:W4:Y:S01]  /*47180*/  LDL.LU.64 R24, [R1+0x3b90] ;  /* 0x003b900001187983 */ /* 0x000f220000300a00 */
[----:B--2---:R-:W-:-:S15]  /*47190*/  HMMA.16816.F32 R20, R4, R10, R20 ;  /* 0x0000000a0414723c */ /* 0x004fde0000001814 */
[----:B------:R-:W-:-:S08]  /*471a0*/  NOP ;  /* 0x0000000000007918 */ /* 0x000fd00000000000 */
[----:B------:R-:W-:Y:S04]  /*471b0*/  STL.64 [R1+0x3d0], R20 ;  /* 0x0003d01401007387 */ /* 0x000fe80000100a00 */
[----:B------:R0:W-:Y:S02]  /*471c0*/  STL.64 [R1+0x3d8], R22 ;  /* 0x0003d81601007387 */ /* 0x0001e40000100a00 */
[----:B0-----:R-:W-:Y:S01]  /*471d0*/  MOV R23, R10 ;  /* 0x0000000a00177202 */ /* 0x001fe20000000f00 */
[----:B------:R-:W-:Y:S02]  /*471e0*/  IMAD.MOV.U32 R22, RZ, RZ, R11 ;  /* 0x000000ffff167224 */ /* 0x000fe400078e000b */
[----:B------:R-:W2:Y:S01]  /*471f0*/  LDL.LU.64 R10, [R1+0x3b88] ;  /* 0x003b8800010a7983 */ /* 0x000ea20000300a00 */
[----:B---3--:R-:W-:-:S02]  /*47200*/  MOV R9, R14 ;  /* 0x0000000e00097202 */ /* 0x008fc40000000f00 */
[----:B------:R-:W-:Y:S01]  /*47210*/  MOV R8, R15 ;  /* 0x0000000f00087202 */ /* 0x000fe20000000f00 */
[----:B----4-:R-:W-:Y:S01]  /*47220*/  HMMA.16816.F32 R24, R4, R14, R24 ;  /* 0x0000000e0418723c */ /* 0x010fe20000001818 */
[----:B------:R-:W3:Y:S04]  /*47230*/  LDL.LU.64 R14, [R1+0x3b80] ;  /* 0x003b8000010e7983 */ /* 0x000ee80000300a00 */
[----:B------:R-:W3:-:S15]  /*47240*/  LDL.LU.64 R12, [R1+0x3b78] ;  /* 0x003b7800010c7983 */ /* 0x000ede0000300a00 */
[----:B------:R-:W-:-:S03]  /*47250*/  NOP ;  /* 0x0000000000007918 */ /* 0x000fc60000000000 */
[----:B------:R-:W-:Y:S01]  /*47260*/  STL.64 [R1+0x3c0], R24 ;  /* 0x0003c01801007387 */ /* 0x000fe20000100a00 */
[----:B------:R-:W-:Y:S02]  /*47270*/  MOV R29, R26 ;  /* 0x0000001a001d7202 */ /* 0x000fe40000000f00 */
[----:B------:R-:W-:Y:S02]  /*47280*/  MOV R28, R27 ;  /* 0x0000001b001c7202 */ /* 0x000fe40000000f00 */
[----:B------:R-:W3:Y:S04]  /*47290*/  LDL.LU.64 R26, [R1+0x3b70] ;  /* 0x003b7000011a7983 */ /* 0x000ee80000300a00 */
[----:B------:R-:W-:Y:S04]  /*472a0*/  STL [R1+0x3964], R28 ;  /* 0x0039641c01007387 */ /* 0x000fe80000100800 */
[----:B------:R-:W-:Y:S01]  /*472b0*/  STL [R1+0x3960], R29 ;  /* 0x0039601d01007387 */ /* 0x000fe20000100800 */
[----:B---3--:R-:W-:Y:S06]  /*472c0*/  HMMA.16816.F32 R12, R4, R26, R12 ;  /* 0x0000001a040c723c */ /* 0x008fec000000180c */
[----:B------:R-:W-:Y:S01]  /*472d0*/  IMAD.MOV.U32 R21, RZ, RZ, R26 ;  /* 0x000000ffff157224 */ /* 0x000fe200078e001a */
[----:B------:R-:W-:-:S15]  /*472e0*/  MOV R20, R27 ;  /* 0x0000001b00147202 */ /* 0x000fde0000000f00 */
[----:B------:R-:W-:-:S01]  /*472f0*/  NOP ;  /* 0x0000000000007918 */ /* 0x000fc20000000000 */
[----:B------:R-:W-:Y:S04]  /*47300*/  STL.64 [R1+0x3b0], R12 ;  /* 0x0003b00c01007387 */ /* 0x000fe80000100a00 */
[----:B------:R0:W-:Y:S04]  /*47310*/  STL.64 [R1+0x3b8], R14 ;  /* 0x0003b80e01007387 */ /* 0x0001e80000100a00 */
[----:B0-----:R-:W3:Y:S04]  /*47320*/  LDL.LU.64 R14, [R1+0x3b68] ;  /* 0x003b6800010e7983 */ /* 0x001ee80000300a00 */
[----:B------:R-:W3:Y:S04]  /*47330*/  LDL.LU.64 R12, [R1+0x3b60] ;  /* 0x003b6000010c7983 */ /* 0x000ee80000300a00 */
[----:B------:R-:W4:Y:S04]  /*47340*/  LDL.LU.64 R26, [R1+0x3b58] ;  /* 0x003b5800011a7983 */ /* 0x000f280000300a00 */
[----:B------:R-:W4:Y:S02]  /*47350*/  LDL.LU.64 R24, [R1+0x3b50] ;  /* 0x003b500001187983 */ /* 0x000f240000300a00 */
[----:B----4-:R-:W-:-:S15]  /*47360*/  HMMA.16816.F32 R24, R4, R18, R24 ;  /* 0x000000120418723c */ /* 0x010fde0000001818 */
[----:B------:R-:W-:-:S08]  /*47370*/  NOP ;  /* 0x0000000000007918 */ /* 0x000fd00000000000 */
[----:B------:R-:W-:Y:S04]  /*47380*/  STL.64 [R1+0x3a0], R24 ;  /* 0x0003a01801007387 */ /* 0x000fe80000100a00 */
[----:B------:R0:W-:Y:S04]  /*47390*/  STL.64 [R1+0x3a8], R26 ;  /* 0x0003a81a01007387 */ /* 0x0001e80000100a00 */
[----:B0-----:R-:W3:Y:S04]  /*473a0*/  LDL.LU.64 R26, [R1+0x3b48] ;  /* 0x003b4800011a7983 */ /* 0x001ee80000300a00 */
[----:B------:R-:W-:Y:S01]  /*473b0*/  STL.64 [R1+0x39e0], R18 ;  /* 0x0039e01201007387 */ /* 0x000fe20000100a00 */
[----:B---3--:R-:W-:Y:S06]  /*473c0*/  HMMA.16816.F32 R12, R4, R26, R12 ;  /* 0x0000001a040c723c */ /* 0x008fec000000180c */
[----:B------:R-:W-:-:S02]  /*473d0*/  MOV R28, R26 ;  /* 0x0000001a001c7202 */ /* 0x000fc40000000f00 */
[----:B------:R-:W-:-:S15]  /*473e0*/  MOV R24, R27 ;  /* 0x0000001b00187202 */ /* 0x000fde0000000f00 */
[----:B------:R-:W-:Y:S04]  /*473f0*/  STL.64 [R1+0x390], R12 ;  /* 0x0003900c01007387 */ /* 0x000fe80000100a00 */
[----:B------:R0:W-:Y:S04]  /*47400*/  STL.64 [R1+0x398], R14 ;  /* 0x0003980e01007387 */ /* 0x0001e80000100a00 */
[----:B0-----:R-:W3:Y:S04]  /*47410*/  LDL.LU.64 R14, [R1+0x3b40] ;  /* 0x003b4000010e7983 */ /* 0x001ee80000300a00 */
[----:B------:R-:W3:Y:S04]  /*47420*/  LDL.LU.64 R12, [R1+0x3b38] ;  /* 0x003b3800010c7983 */ /* 0x000ee80000300a00 */
[----:B------:R-:W3:Y:S01]  /*47430*/  LDL.LU.64 R26, [R1+0x3b30] ;  /* 0x003b3000011a7983 */ /* 0x000ee20000300a00 */
[----:B------:R-:W-:Y:S01]  /*47440*/  MOV R18, R21 ;  /* 0x0000001500127202 */ /* 0x000fe20000000f00 */
[----:B------:R-:W-:-:S05]  /*47450*/  IMAD.MOV.U32 R19, RZ, RZ, R20 ;  /* 0x000000ffff137224 */ /* 0x000fca00078e0014 */
[----:B------:R-:W-:Y:S04]  /*47460*/  STL.64 [R1+0x39f8], R18 ;  /* 0x0039f81201007387 */ /* 0x000fe80000100a00 */
[----:B------:R-:W4:Y:S01]  /*47470*/  LDL R25, [R1+0x4a0] ;  /* 0x0004a00001197983 */ /* 0x000f220000100800 */
[----:B---3--:R-:W-:-:S15]  /*47480*/  HMMA.16816.F32 R12, R4, R26, R12 ;  /* 0x0000001a040c723c */ /* 0x008fde000000180c */
[----:B------:R-:W-:-:S08]  /*47490*/  NOP ;  /* 0x0000000000007918 */ /* 0x000fd00000000000 */
[----:B------:R-:W-:Y:S04]  /*474a0*/  STL.64 [R1+0x380], R12 ;  /* 0x0003800c01007387 */ /* 0x000fe80000100a00 */
[----:B------:R0:W-:Y:S04]  /*474b0*/  STL.64 [R1+0x388], R14 ;  /* 0x0003880e01007387 */ /* 0x0001e80000100a00 */
[----:B0-----:R-:W3:Y:S04]  /*474c0*/  LDL.LU.64 R14, [R1+0x3b28] ;  /* 0x003b2800010e7983 */ /* 0x001ee80000300a00 */
[----:B------:R-:W3:Y:S01]  /*474d0*/  LDL.LU.64 R12, [R1+0x3b20] ;  /* 0x003b2000010c7983 */ /* 0x000ee20000300a00 */
[----:B------:R-:W-:-:S02]  /*474e0*/  MOV R18, R9 ;  /* 0x0000000900127202 */ /* 0x000fc40000000f00 */
[----:B------:R-:W-:Y:S02]  /*474f0*/  MOV R19, R8 ;  /* 0x0000000800137202 */ /* 0x000fe40000000f00 */
[----:B--2---:R-:W-:-:S03]  /*47500*/  MOV R21, R10 ;  /* 0x0000000a00157202 */ /* 0x004fc60000000f00 */
[----:B------:R0:W-:Y:S01]  /*47510*/  STL.64 [R1+0x3a10], R18 ;  /* 0x003a101201007387 */ /* 0x0001e20000100a00 */
[----:B------:R-:W-:-:S03]  /*47520*/  MOV R20, R11 ;  /* 0x0000000b00147202 */ /* 0x000fc60000000f00 */
[----:B------:R1:W-:Y:S01]  /*47530*/  STL.64 [R1+0x39d0], R26 ;  /* 0x0039d01a01007387 */ /* 0x0003e20000100a00 */
[----:B0-----:R-:W-:Y:S02]  /*47540*/  MOV R18, R23 ;  /* 0x0000001700127202 */ /* 0x001fe40000000f00 */
[----:B------:R-:W-:Y:S01]  /*47550*/  MOV R19, R22 ;  /* 0x0000001600137202 */ /* 0x000fe20000000f00 */
[----:B-1----:R-:W-:Y:S01]  /*47560*/  IMAD.MOV.U32 R26, RZ, RZ, R28 ;  /* 0x000000ffff1a7224 */ /* 0x002fe200078e001c */
[----:B------:R-:W-:Y:S01]  /*47570*/  MOV R27, R24 ;  /* 0x00000018001b7202 */ /* 0x000fe20000000f00 */
[----:B---3--:R-:W-:-:S15]  /*47580*/  HMMA.16816.F32 R12, R4, R10, R12 ;  /* 0x0000000a040c723c */ /* 0x008fde000000180c */
[----:B------:R-:W-:-:S08]  /*47590*/  NOP ;  /* 0x0000000000007918 */ /* 0x000fd00000000000 */
[----:B------:R-:W-:Y:S04]  /*475a0*/  STL.64 [R1+0x370], R12 ;  /* 0x0003700c01007387 */ /* 0x000fe80000100a00 */
[----:B------:R0:W-:Y:S04]  /*475b0*/  STL.64 [R1+0x378], R14 ;  /* 0x0003780e01007387 */ /* 0x0001e80000100a00 */
[----:B0-----:R-:W2:Y:S04]  /*475c0*/  LDL.LU.64 R14, [R1+0x3b18] ;  /* 0x003b1800010e7983 */ /* 0x001ea80000300a00 */
[----:B------:R-:W3:Y:S04]  /*475d0*/  LDL.LU.64 R12, [R1+0x3b10] ;  /* 0x003b1000010c7983 */ /* 0x000ee80000300a00 */
[----:B------:R-:W3:Y:S04]  /*475e0*/  LDL.LU.64 R10, [R1+0x3b08] ;  /* 0x003b0800010a7983 */ /* 0x000ee80000300a00 */
[----:B------:R-:W3:Y:S04]  /*475f0*/  LDL.LU.64 R8, [R1+0x3b00] ;  /* 0x003b000001087983 */ /* 0x000ee80000300a00 */
[----:B------:R-:W-:Y:S04]  /*47600*/  STL.64 [R1+0x39d8], R20 ;  /* 0x0039d81401007387 */ /* 0x000fe80000100a00 */
[----:B------:R-:W-:Y:S04]  /*47610*/  STL.64 [R1+0x3a28], R18 ;  /* 0x003a281201007387 */ /* 0x000fe80000100a00 */
[----:B------:R-:W-:Y:S04]  /*47620*/  STL.64 [R1+0x39f0], R26 ;  /* 0x0039f01a01007387 */ /* 0x000fe80000100a00 */
[----:B----4-:R0:W-:Y:S04]  /*47630*/  STL [R1+0x39e8], R25 ;  /* 0x0039e81901007387 */ /* 0x0101e80000100800 */
[----:B------:R-:W4:Y:S04]  /*47640*/  LDL.LU R24, [R1+0x10] ;  /* 0x0000100001187983 */ /* 0x000f280000300800 */
[----:B0-----:R-:W4:Y:S04]  /*47650*/  LDL.LU R25, [R1+0x14] ;  /* 0x0000140001197983 */ /* 0x001f280000300800 */
[----:B------:R-:W3:Y:S04]  /*47660*/  LDL.LU R26, [R1+0x18] ;  /* 0x00001800011a7983 */ /* 0x000ee80000300800 */
[----:B------:R-:W3:Y:S01]  /*47670*/  LDL.LU R27, [R1+0x1c] ;  /* 0x00001c00011b7983 */ /* 0x000ee20000300800 */
[----:B------:R-:W-:Y:S01]  /*47680*/  MOV R18, R17 ;  /* 0x0000001100127202 */ /* 0x000fe20000000f00 */
[----:B------:R-:W-:-:S05]  /*47690*/  IMAD.MOV.U32 R19, RZ, RZ, R16 ;  /* 0x000000ffff137224 */ /* 0x000fca00078e0010 */
[----:B------:R2:W-:Y:S02]  /*476a0*/  STL.64 [R1+0x3a40], R18 ;  /* 0x003a401201007387 */ /* 0x0005e40000100a00 */
[----:B--2---:R-:W-:Y:S02]  /*476b0*/  MOV R18, R15 ;  /* 0x0000000f00127202 */ /* 0x004fe40000000f00 */
[----:B------:R-:W-:-:S05]  /*476c0*/  MOV R19, R14 ;  /* 0x0000000e00137202 */ /* 0x000fca0000000f00 */
[----:B------:R-:W-:Y:S04]  /*476d0*/  STL.64 [R1+0x3a58], R18 ;  /* 0x003a581201007387 */ /* 0x000fe80000100a00 */
[----:B---3--:R-:W-:Y:S04]  /*476e0*/  STL.64 [R1+0x3a08], R26 ;  /* 0x003a081a01007387 */ /* 0x008fe80000100a00 */
[----:B----4-:R0:W-:Y:S04]  /*476f0*/  STL.64 [R1+0x3a00], R24 ;  /* 0x003a001801007387 */ /* 0x0101e80000100a00 */
[----:B0-----:R-:W2:Y:S04]  /*47700*/  LDL.LU R24, [R1+0x20] ;  /* 0x0000200001187983 */ /* 0x001ea80000300800 */
[----:B------:R-:W2:Y:S04]  /*47710*/  LDL.LU R25, [R1+0x24] ;  /* 0x0000240001197983 */ /* 0x000ea80000300800 */
[----:B------:R-:W3:Y:S04]  /*47720*/  LDL.LU R26, [R1+0x28] ;  /* 0x00002800011a7983 */ /* 0x000ee80000300800 */
[----:B------:R-:W3:Y:S01]  /*47730*/  LDL.LU R27, [R1+0x2c] ;  /* 0x00002c00011b7983 */ /* 0x000ee20000300800 */
[----:B------:R-:W-:-:S02]  /*47740*/  MOV R18, R13 ;  /* 0x0000000d00127202 */ /* 0x000fc40000000f00 */
[----:B------:R-:W-:-:S05]  /*47750*/  MOV R19, R12 ;  /* 0x0000000c00137202 */ /* 0x000fca0000000f00 */
[----:B------:R-:W-:Y:S04]  /*47760*/  STL.64 [R1+0x3a70], R18 ;  /* 0x003a701201007387 */ /* 0x000fe80000100a00 */
[----:B---3--:R-:W-:Y:S04]  /*47770*/  STL.64 [R1+0x3a20], R26 ;  /* 0x003a201a01007387 */ /* 0x008fe80000100a00 */
[----:B--2---:R0:W-:Y:S04]  /*47780*/  STL.64 [R1+0x3a18], R24 ;  /* 0x003a181801007387 */ /* 0x0041e80000100a00 */
[----:B0-----:R-:W2:Y:S04]  /*47790*/  LDL.LU R24, [R1+0x30] ;  /* 0x0000300001187983 */ /* 0x001ea80000300800 */
[----:B------:R-:W2:Y:S04]  /*477a0*/  LDL.LU R25, [R1+0x34] ;  /* 0x0000340001197983 */ /* 0x000ea80000300800 */
[----:B------:R-:W3:Y:S04]  /*477b0*/  LDL.LU R26, [R1+0x38] ;  /* 0x00003800011a7983 */ /* 0x000ee80000300800 */
[----:B------:R-:W3:Y:S01]  /*477c0*/  LDL.LU R27, [R1+0x3c] ;  /* 0x00003c00011b7983 */ /* 0x000ee20000300800 */
[----:B------:R-:W-:Y:S01]  /*477d0*/  IMAD.MOV.U32 R18, RZ, RZ, R11 ;  /* 0x000000ffff127224 */ /* 0x000fe200078e000b */
[----:B------:R-:W-:-:S05]  /*477e0*/  MOV R19, R10 ;  /* 0x0000000a00137202 */ /* 0x000fca0000000f00 */
[----:B------:R0:W-:Y:S02]  /*477f0*/  STL.64 [R1+0x3a88], R18 ;  /* 0x003a881201007387 */ /* 0x0001e40000100a00 */
[----:B0-----:R-:W-:Y:S02]  /*47800*/  MOV R18, R9 ;  /* 0x0000000900127202 */ /* 0x001fe40000000f00 */
[----:B------:R-:W-:Y:S01]  /*47810*/  MOV R19, R8 ;  /* 0x0000000800137202 */ /* 0x000fe20000000f00 */
[----:B---3--:R-:W-:Y:S04]  /*47820*/  STL.64 [R1+0x3a38], R26 ;  /* 0x003a381a01007387 */ /* 0x008fe80000100a00 */
[----:B--2---:R0:W-:Y:S04]  /*47830*/  STL.64 [R1+0x3a30], R24 ;  /* 0x003a301801007387 */ /* 0x0041e80000100a00 */
[----:B0-----:R-:W2:Y:S04]  /*47840*/  LDL.LU R24, [R1+0x60] ;  /* 0x0000600001187983 */ /* 0x001ea80000300800 */
[----:B------:R-:W2:Y:S04]  /*47850*/  LDL.LU R25, [R1+0x64] ;  /* 0x0000640001197983 */ /* 0x000ea80000300800 */
[----:B------:R-:W3:Y:S04]  /*47860*/  LDL.LU R26, [R1+0x68] ;  /* 0x00006800011a7983 */ /* 0x000ee80000300800 */
[----:B------:R-:W3:Y:S04]  /*47870*/  LDL.LU R27, [R1+0x6c] ;  /* 0x00006c00011b7983 */ /* 0x000ee80000300800 */
[----:B------:R0:W-:Y:S04]  /*47880*/  STL.64 [R1+0x3ab8], R18 ;  /* 0x003ab81201007387 */ /* 0x0001e80000100a00 */
[----:B------:R-:W4:Y:S04]  /*47890*/  LDL.LU R16, [R1+0x160] ;  /* 0x0001600001107983 */ /* 0x000f280000300800 */
[----:B------:R-:W4:Y:S04]  /*478a0*/  LDL.LU R17, [R1+0x164] ;  /* 0x0001640001117983 */ /* 0x000f280000300800 */
[----:B0-----:R-:W2:Y:S04]  /*478b0*/  LDL.LU R18, [R1+0x168] ;  /* 0x0001680001127983 */ /* 0x001ea80000300800 */
[----:B------:R-:W2:Y:S04]  /*478c0*/  LDL.LU R19, [R1+0x16c] ;  /* 0x00016c0001137983 */ /* 0x000ea80000300800 */
[----:B--2---:R-:W-:Y:S04]  /*478d0*/  STL.64 [R1+0x3ad0], R18 ;  /* 0x003ad01201007387 */ /* 0x004fe80000100a00 */
[----:B----4-:R0:W-:Y:S04]  /*478e0*/  STL.64 [R1+0x3ac8], R16 ;  /* 0x003ac81001007387 */ /* 0x0101e80000100a00 */
[----:B------:R-:W2:Y:S04]  /*478f0*/  LDL R14, [R1+0x198] ;  /* 0x00019800010e7983 */ /* 0x000ea80000100800 */
[----:B------:R-:W2:Y:S04]  /*47900*/  LDL R15, [R1+0x19c] ;  /* 0x00019c00010f7983 */ /* 0x000ea80000100800 */
[----:B--2---:R1:W-:Y:S04]  /*47910*/  STL.64 [R1+0x3ad8], R14 ;  /* 0x003ad80e01007387 */ /* 0x0043e80000100a00 */
[----:B0-----:R-:W2:Y:S04]  /*47920*/  LDL.LU R16, [R1+0x1c0] ;  /* 0x0001c00001107983 */ /* 0x001ea80000300800 */
[----:B------:R-:W2:Y:S04]  /*47930*/  LDL.LU R17, [R1+0x1c4] ;  /* 0x0001c40001117983 */ /* 0x000ea80000300800 */
[----:B------:R-:W4:Y:S04]  /*47940*/  LDL.LU R18, [R1+0x1c8] ;  /* 0x0001c80001127983 */ /* 0x000f280000300800 */
[----:B------:R-:W4:Y:S04]  /*47950*/  LDL.LU R19, [R1+0x1cc] ;  /* 0x0001cc0001137983 */ /* 0x000f280000300800 */
[----:B----4-:R-:W-:Y:S04]  /*47960*/  STL.64 [R1+0x3ae8], R18 ;  /* 0x003ae81201007387 */ /* 0x010fe80000100a00 */
[----:B--2---:R-:W-:Y:S04]  /*47970*/  STL.64 [R1+0x3ae0], R16 ;  /* 0x003ae01001007387 */ /* 0x004fe80000100a00 */
[----:B-1----:R-:W2:Y:S04]  /*47980*/  LDL R14, [R1+0x1a8] ;  /* 0x0001a800010e7983 */ /* 0x002ea80000100800 */
[----:B------:R-:W2:Y:S04]  /*47990*/  LDL R15, [R1+0x1ac] ;  /* 0x0001ac00010f7983 */ /* 0x000ea80000100800 */
[----:B------:R-:W4:Y:S04]  /*479a0*/  LDL.LU R8, [R1+0x1f0] ;  /* 0x0001f00001087983 */ /* 0x000f280000300800 */
[----:B------:R-:W4:Y:S04]  /*479b0*/  LDL.LU R9, [R1+0x1f4] ;  /* 0x0001f40001097983 */ /* 0x000f280000300800 */
[----:B------:R-:W4:Y:S04]  /*479c0*/  LDL.LU R10, [R1+0x1f8] ;  /* 0x0001f800010a7983 */ /* 0x000f280000300800 */
[----:B------:R-:W4:Y:S04]  /*479d0*/  LDL.LU R11, [R1+0x1fc] ;  /* 0x0001fc00010b7983 */ /* 0x000f280000300800 */
[----:B--2---:R0:W-:Y:S04]  /*479e0*/  STL.64 [R1+0x3af0], R14 ;  /* 0x003af00e01007387 */ /* 0x0041e80000100a00 */
[----:B0-----:R-:W4:Y:S04]  /*479f0*/  LDL.LU.64 R14, [R1+0x1b8] ;  /* 0x0001b800010e7983 */ /* 0x001f280000300a00 */
[----:B------:R-:W2:Y:S04]  /*47a00*/  LDL.LU R16, [R1+0x1e0] ;  /* 0x0001e00001107983 */ /* 0x000ea80000300800 */
[----:B------:R-:W2:Y:S04]  /*47a10*/  LDL.LU R17, [R1+0x1e4] ;  /* 0x0001e40001117983 */ /* 0x000ea80000300800 */
[----:B------:R-:W2:Y:S04]  /*47a20*/  LDL.LU R18, [R1+0x1e8] ;  /* 0x0001e80001127983 */ /* 0x000ea80000300800 */
[----:B------:R-:W2:Y:S04]  /*47a30*/  LDL.LU R19, [R1+0x1ec] ;  /* 0x0001ec0001137983 */ /* 0x000ea80000300800 */
[----:B---3--:R-:W-:Y:S04]  /*47a40*/  STL.64 [R1+0x3a50], R26 ;  /* 0x003a501a01007387 */ /* 0x008fe80000100a00 */
        /* <DEDUP_REMOVED lines=17> */
[----:B------:R-:W4:Y:S01]  /*47b60*/  LDL.LU R27, [R1+0x14c] ;  /* 0x00014c00011b7983 */ /* 0x000f220000300800 */
[----:B------:R-:W-:-:S03]  /*47b70*/  MOV R23, R3 ;  /* 0x0000000300177202 */ /* 0x000fc60000000f00 */
[----:B----4-:R-:W-:Y:S04]  /*47b80*/  STL.64 [R1+0x3a98], R26 ;  /* 0x003a981a01007387 */ /* 0x010fe80000100a00 */
[----:B---3--:R0:W-:Y:S04]  /*47b90*/  STL.64 [R1+0x3a90], R24 ;  /* 0x003a901801007387 */ /* 0x0081e80000100a00 */
[----:B0-----:R-:W3:Y:S04]  /*47ba0*/  LDL.LU R24, [R1+0x150] ;  /* 0x0001500001187983 */ /* 0x001ee80000300800 */
[----:B------:R-:W3:Y:S04]  /*47bb0*/  LDL.LU R25, [R1+0x154] ;  /* 0x0001540001197983 */ /* 0x000ee80000300800 */
[----:B------:R-:W3:Y:S04]  /*47bc0*/  LDL.LU R26, [R1+0x158] ;  /* 0x00015800011a7983 */ /* 0x000ee80000300800 */
[----:B------:R-:W3:Y:S04]  /*47bd0*/  LDL.LU R27, [R1+0x15c] ;  /* 0x00015c00011b7983 */ /* 0x000ee80000300800 */
[----:B------:R-:W4:Y:S04]  /*47be0*/  LDL.LU R20, [R1+0x50] ;  /* 0x0000500001147983 */ /* 0x000f280000300800 */
[----:B------:R-:W4:Y:S04]  /*47bf0*/  LDL.LU R21, [R1+0x54] ;  /* 0x0000540001157983 */ /* 0x000f280000300800 */
[----:B------:R-:W4:Y:S04]  /*47c00*/  LDL.LU R22, [R1+0x58] ;  /* 0x0000580001167983 */ /* 0x000f280000300800 */
[----:B------:R-:W3:Y:S04]  /*47c10*/  LDL.LU R3, [R1+0x3af8] ;  /* 0x003af80001037983 */ /* 0x000ee80000300800 */
[----:B------:R-:W-:Y:S04]  /*47c20*/  STL.64 [R1+0x360], R8 ;  /* 0x0003600801007387 */ /* 0x000fe80000100a00 */
[----:B------:R0:W-:Y:S02]  /*47c30*/  STL.64 [R1+0x368], R10 ;  /* 0x0003680a01007387 */ /* 0x0001e40000100a00 */
[----:B0-----:R-:W-:Y:S01]  /*47c40*/  IMAD.MOV.U32 R11, RZ, RZ, R14 ;  /* 0x000000ffff0b7224 */ /* 0x001fe200078e000e */
[----:B------:R-:W-:-:S02]  /*47c50*/  MOV R10, R15 ;  /* 0x0000000f000a7202 */ /* 0x000fc40000000f00 */
[----:B------:R-:W2:Y:S02]  /*47c60*/  LDL.LU.64 R14, [R1+0x3af0] ;  /* 0x003af000010e7983 */ /* 0x000ea40000300a00 */
[----:B--2---:R-:W-:Y:S02]  /*47c70*/  HMMA.16816.F32 R12, R4, R14, R16 ;  /* 0x0000000e040c723c */ /* 0x004fe40000001810 */
[----:B------:R-:W2:Y:S04]  /*47c80*/  LDL.LU.64 R18, [R1+0x3ae8] ;  /* 0x003ae80001127983 */ /* 0x000ea80000300a00 */
[----:B------:R-:W2:-:S15]  /*47c90*/  LDL.LU.64 R16, [R1+0x3ae0] ;  /* 0x003ae00001107983 */ /* 0x000e9e0000300a00 */
[----:B------:R-:W-:-:S02]  /*47ca0*/  NOP ;  /* 0x0000000000007918 */ /* 0x000fc40000000000 */
[----:B------:R-:W-:Y:S04]  /*47cb0*/  STL.64 [R1+0x450], R12 ;  /* 0x0004500c01007387 */ /* 0x000fe80000100a00 */
[----:B------:R0:W-:Y:S04]  /*47cc0*/  STL.64 [R1+0x458], R14 ;  /* 0x0004580e01007387 */ /* 0x0001e80000100a00 */
[----:B0-----:R-:W2:Y:S02]  /*47cd0*/  LDL.LU.64 R14, [R1+0x3ad8] ;  /* 0x003ad800010e7983 */ /* 0x001ea40000300a00 */
        /* <DEDUP_REMOVED lines=9> */
[----:B------:R-:W2:Y:S04]  /*47d70*/  LDL.LU.64 R14, [R1+0x3ab0] ;  /* 0x003ab000010e7983 */ /* 0x000ea80000300a00 */
[----:B------:R-:W2:-:S13]  /*47d80*/  LDL.LU.64 R12, [R1+0x3aa8] ;  /* 0x003aa800010c7983 */ /* 0x000e9a0000300a00 */
[----:B------:R0:W-:Y:S04]  /*47d90*/  STL.64 [R1+0x350], R4 ;  /* 0x0003500401007387 */ /* 0x0001e80000100a00 */
[----:B------:R3:W-:Y:S04]  /*47da0*/  STL.64 [R1+0x358], R6 ;  /* 0x0003580601007387 */ /* 0x0007e80000100a00 */
[----:B0-----:R-:W4:Y:S04]  /*47db0*/  LDL.LU R4, [R1] ;  /* 0x0000000001047983 */ /* 0x001f280000300800 */
[----:B------:R-:W4:Y:S01]  /*47dc0*/  LDL.LU R5, [R1+0x4] ;  /* 0x0000040001057983 */ /* 0x000f220000300800 */
[----:B---3--:R-:W-:-:S03]  /*47dd0*/  MOV R7, R3 ;  /* 0x0000000300077202 */ /* 0x008fc60000000f00 */
[----:B------:R-:W4:Y:S04]  /*47de0*/  LDL.LU R6, [R1+0x8] ;  /* 0x0000080001067983 */ /* 0x000f280000300800 */
[----:B------:R-:W3:Y:S01]  /*47df0*/  LDL.LU R3, [R1+0x3aa0] ;  /* 0x003aa00001037983 */ /* 0x000ee20000300800 */
[----:B--2---:R-:W-:Y:S03]  /*47e00*/  HMMA.16816.F32 R16, R12, R18, R24 ;  /* 0x000000120c10723c */ /* 0x004fe60000001818 */
[----:B------:R-:W2:Y:S04]  /*47e10*/  LDL.LU.64 R26, [R1+0x3a98] ;  /* 0x003a9800011a7983 */ /* 0x000ea80000300a00 */
[----:B------:R-:W2:-:S15]  /*47e20*/  LDL.LU.64 R24, [R1+0x3a90] ;  /* 0x003a900001187983 */ /* 0x000e9e0000300a00 */
[----:B------:R-:W-:-:S01]  /*47e30*/  NOP ;  /* 0x0000000000007918 */ /* 0x000fc20000000000 */
        /* <DEDUP_REMOVED lines=47> */
[----:B------:R-:W4:-:S15]  /*48130*/  LDL.LU R25, [R1+0x39e8] ;  /* 0x0039e80001197983 */ /* 0x000f1e0000300800 */
[----:B------:R-:W-:-:S02]  /*48140*/  NOP ;  /* 0x0000000000007918 */ /* 0x000fc40000000000 */
[----:B------:R-:W-:Y:S04]  /*48150*/  STL.64 [R1+0x2c0], R16 ;  /* 0x0002c01001007387 */ /* 0x000fe80000100a00 */
[----:B------:R0:W-:Y:S04]  /*48160*/  STL.64 [R1+0x2c8], R18 ;  /* 0x0002c81201007387 */ /* 0x0001e80000100a00 */
[----:B0-----:R-:W2:Y:S01]  /*48170*/  LDL.LU.64 R18, [R1+0x39e0] ;  /* 0x0039e00001127983 */ /* 0x001ea20000300a00 */
[----:B---3--:R-:W-:-:S03]  /*48180*/  LOP3.LUT R9, R3, 0x40, RZ, 0x3c, !PT ;  /* 0x0000004003097812 */ /* 0x008fc600078e3cff */
[----:B------:R0:W-:Y:S01]  /*48190*/  STL [R1+0x3698], R3 ;  /* 0x0036980301007387 */ /* 0x0001e20000100800 */
[----:B----4-:R-:W-:Y:S01]  /*481a0*/  LOP3.LUT R8, R25, 0x40, RZ, 0x3c, !PT ;  /* 0x0000004019087812 */ /* 0x010fe200078e3cff */
[----:B--2---:R-:W-:Y:S02]  /*481b0*/  HMMA.16816.F32 R4, R12, R18, R4 ;  /* 0x000000120c04723c */ /* 0x004fe40000001804 */
[----:B------:R-:W-:-:S15]  /*481c0*/  LDSM.16.M88.4 R16, [R9+UR6] ;  /* 0x000000060910783b */ /* 0x000fde0008000200 */
[----:B------:R-:W-:-:S06]  /*481d0*/  NOP ;  /* 0x0000000000007918 */ /* 0x000fcc0000000000 */
[----:B------:R-:W-:Y:S01]  /*481e0*/  STL.64 [R1+0x2b0], R4 ;  /* 0x0002b00401007387 */ /* 0x000fe20000100a00 */
[----:B0-----:R-:W-:-:S03]  /*481f0*/  MOV R3, R7 ;  /* 0x0000000700037202 */ /* 0x001fc60000000f00 */
[----:B------:R-:W-:Y:S04]  /*48200*/  STL [R1+0x2b8], R6 ;  /* 0x0002b80601007387 */ /* 0x000fe80000100800 */
[----:B------:R-:W0:Y:S01]  /*48210*/  LDSM.16.M88.4 R4, [R8+UR6+0x28000] ;  /* 0x028000060804783b */ /* 0x000e220008000200 */
[C---:B------:R-:W-:Y:S03]  /*48220*/  HMMA.16816.F32 R24, R12.reuse, R26, R20 ;  /* 0x0000001a0c18723c */ /* 0x040fe60000001814 */
[----:B------:R-:W-:Y:S04]  /*48230*/  STL [R1+0x4ac], R9 ;  /* 0x0004ac0901007387 */ /* 0x000fe80000100800 */
[----:B------:R-:W-:Y:S04]  /*48240*/  STL [R1+0x4a4], R8 ;  /* 0x0004a40801007387 */ /* 0x000fe80000100800 */
[----:B------:R-:W-:Y:S04]  /*48250*/  STL [R1+0x3830], R3 ;  /* 0x0038300301007387 */ /* 0x000fe80000100800 */
[----:B0-----:R-:W-:Y:S04]  /*48260*/  STL.64 [R1+0x3970], R6 ;  /* 0x0039700601007387 */ /* 0x001fe80000100a00 */
[----:B------:R0:W-:Y:S04]  /*48270*/  STL.64 [R1+0x3968], R4 ;  /* 0x0039680401007387 */ /* 0x0001e80000100a00 */
[----:B0-----:R-:W2:Y:S04]  /*48280*/  LDL.LU R4, [R1+0x40] ;  /* 0x0000400001047983 */ /* 0x001ea80000300800 */
[----:B------:R-:W2:Y:S04]  /*48290*/  LDL.LU R5, [R1+0x44] ;  /* 0x0000440001057983 */ /* 0x000ea80000300800 */
[----:B------:R-:W2:Y:S04]  /*482a0*/  LDL.LU R6, [R1+0x48] ;  /* 0x0000480001067983 */ /* 0x000ea80000300800 */
[----:B------:R-:W2:Y:S04]  /*482b0*/  LDL.LU R7, [R1+0x4c] ;  /* 0x00004c0001077983 */ /* 0x000ea80000300800 */
[----:B------:R-:W3:Y:S04]  /*482c0*/  LDL.LU.64 R20, [R1+0x39d8] ;  /* 0x0039d80001147983 */ /* 0x000ee80000300a00 */
[----:B------:R-:W-:Y:S04]  /*482d0*/  STL.64 [R1+0x2a0], R24 ;  /* 0x0002a01801007387 */ /* 0x000fe80000100a00 */
[----:B------:R-:W-:Y:S04]  /*482e0*/  STL.64 [R1+0x2a8], R26 ;  /* 0x0002a81a01007387 */ /* 0x000fe80000100a00 */
[----:B------:R-:W0:Y:S04]  /*482f0*/  LDSM.16.M88.4 R24, [R9+UR6+0x2000] ;  /* 0x002000060918783b */ /* 0x000e280008000200 */
[----:B0-----:R-:W-:Y:S04]  /*48300*/  STL.64 [R1+0x20], R24 ;  /* 0x0000201801007387 */ /* 0x001fe80000100a00 */
[----:B------:R0:W-:Y:S04]  /*48310*/  STL.64 [R1+0x28], R26 ;  /* 0x0000281a01007387 */ /* 0x0001e80000100a00 */
[----:B0-----:R-:W2:Y:S04]  /*48320*/  LDL.LU.64 R26, [R1+0x39d0] ;  /* 0x0039d000011a7983 */ /* 0x001ea80000300a00 */
[----:B------:R-:W-:Y:S04]  /*48330*/  STL.64 [R1+0x39c8], R14 ;  /* 0x0039c80e01007387 */ /* 0x000fe80000100a00 */
[----:B------:R-:W-:Y:S01]  /*48340*/  STL.64 [R1+0x39c0], R12 ;  /* 0x0039c00c01007387 */ /* 0x000fe20000100a00 */
[----:B------:R-:W-:Y:S01]  /*48350*/  MOV R28, R24 ;  /* 0x00000018001c7202 */ /* 0x000fe20000000f00 */
[----:B------:R-:W-:Y:S01]  /*48360*/  IMAD.MOV.U32 R29, RZ, RZ, R25 ;  /* 0x000000ffff1d7224 */ /* 0x000fe200078e0019 */
[----:B--2---:R-:W-:Y:S01]  /*48370*/  HMMA.16816.F32 R4, R12, R26, R4 ;  /* 0x0000001a0c04723c */ /* 0x004fe20000001804 */
[----:B------:R-:W-:Y:S04]  /*48380*/  LDSM.16.M88.4 R12, [R9+UR6+0x6000] ;  /* 0x00600006090c783b */ /* 0x000fe80008000200 */
[----:B------:R-:W-:-:S15]  /*48390*/  LDSM.16.M88.4 R24, [R9+UR6+0x8000] ;  /* 0x008000060918783b */ /* 0x000fde0008000200 */
[----:B------:R-:W-:-:S03]  /*483a0*/  NOP ;  /* 0x0000000000007918 */ /* 0x000fc60000000000 */
[----:B------:R-:W-:Y:S04]  /*483b0*/  STL.64 [R1+0x290], R4 ;  /* 0x0002900401007387 */ /* 0x000fe80000100a00 */
[----:B------:R-:W-:Y:S04]  /*483c0*/  STL.64 [R1+0x298], R6 ;  /* 0x0002980601007387 */ /* 0x000fe80000100a00 */
[----:B------:R-:W0:Y:S04]  /*483d0*/  LDSM.16.M88.4 R4, [R9+UR6+0x4000] ;  /* 0x004000060904783b */ /* 0x000e280008000200 */
[----:B------:R-:W-:Y:S04]  /*483e0*/  STL.64 [R1+0x30], R16 ;  /* 0x0000301001007387 */ /* 0x000fe80000100a00 */
[----:B------:R3:W-:Y:S02]  /*483f0*/  STL.64 [R1+0x38], R18 ;  /* 0x0000381201007387 */ /* 0x0007e40000100a00 */
[----:B---3--:R-:W-:-:S02]  /*48400*/  MOV R18, R21 ;  /* 0x0000001500127202 */ /* 0x008fc40000000f00 */
[----:B------:R-:W-:Y:S02]  /*48410*/  MOV R19, R20 ;  /* 0x0000001400137202 */ /* 0x000fe40000000f00 */
[----:B------:R-:W1:Y:S04]  /*48420*/  LDSM.16.M88.4 R20, [R9+UR6+0xa000] ;  /* 0x00a000060914783b */ /* 0x000e680008000200 */
[----:B------:R-:W-:Y:S04]  /*48430*/  STL.64 [R1+0x3978], R16 ;  /* 0x0039781001007387 */ /* 0x000fe80000100a00 */
[----:B0-----:R0:W-:Y:S04]  /*48440*/  STL.64 [R1+0x10], R4 ;  /* 0x0000100401007387 */ /* 0x0011e80000100a00 */
[----:B------:R-:W-:Y:S04]  /*48450*/  STL.64 [R1+0x18], R6 ;  /* 0x0000180601007387 */ /* 0x000fe80000100a00 */
[----:B------:R-:W-:Y:S04]  /*48460*/  STL.64 [R1], R12 ;  /* 0x0000000c01007387 */ /* 0x000fe80000100a00 */
[----:B------:R-:W-:Y:S04]  /*48470*/  STL.64 [R1+0x8], R14 ;  /* 0x0000080e01007387 */ /* 0x000fe80000100a00 */
[----:B------:R-:W-:Y:S04]  /*48480*/  STL [R1+0x37f8], R26 ;  /* 0x0037f81a01007387 */ /* 0x000fe80000100800 */
[----:B------:R-:W-:Y:S04]  /*48490*/  STL [R1+0x37f4], R27 ;  /* 0x0037f41b01007387 */ /* 0x000fe80000100800 */
[----:B------:R2:W-:Y:S01]  /*484a0*/  STL.64 [R1+0x3990], R24 ;  /* 0x0039901801007387 */ /* 0x0005e20000100a00 */
[----:B0-----:R-:W-:-:S02]  /*484b0*/  MOV R5, R12 ;  /* 0x0000000c00057202 */ /* 0x001fc40000000f00 */
[----:B------:R-:W-:Y:S02]  /*484c0*/  MOV R4, R13 ;  /* 0x0000000d00047202 */ /* 0x000fe40000000f00 */
[----:B------:R-:W0:Y:S04]  /*484d0*/  LDSM.16.M88.4 R12, [R9+UR6+0xe000] ;  /* 0x00e00006090c783b */ /* 0x000e280008000200 */
[----:B--2---:R-:W2:Y:S04]  /*484e0*/  LDL.LU R24, [R1+0x180] ;  /* 0x0001800001187983 */ /* 0x004ea80000300800 */
[----:B------:R-:W2:Y:S04]  /*484f0*/  LDL.LU R25, [R1+0x184] ;  /* 0x0001840001197983 */ /* 0x000ea80000300800 */
[----:B-1----:R-:W-:Y:S04]  /*48500*/  STL [R1+0x37fc], R22 ;  /* 0x0037fc1601007387 */ /* 0x002fe80000100800 */
[----:B------:R-:W-:Y:S04]  /*48510*/  STL [R1+0x37f0], R23 ;  /* 0x0037f01701007387 */ /* 0x000fe80000100800 */
[----:B------:R-:W-:Y:S04]  /*48520*/  STL.64 [R1+0x3998], R20 ;  /* 0x0039981401007387 */ /* 0x000fe80000100a00 */
[----:B------:R-:W1:Y:S01]  /*48530*/  LDSM.16.M88.4 R20, [R9+UR6+0xc000] ;  /* 0x00c000060914783b */ /* 0x000e620008000200 */
[----:B------:R-:W-:Y:S01]  /*48540*/  IMAD.MOV.U32 R26, RZ, RZ, R2 ;  /* 0x000000ffff1a7224 */ /* 0x000fe200078e0002 */
[----:B------:R-:W-:-:S02]  /*48550*/  MOV R27, R0 ;  /* 0x00000000001b7202 */ /* 0x000fc40000000f00 */
[----:B0-----:R-:W-:Y:S02]  /*48560*/  MOV R2, R14 ;  /* 0x0000000e00027202 */ /* 0x001fe40000000f00 */
[----:B------:R-:W-:Y:S01]  /*48570*/  MOV R0, R15 ;  /* 0x0000000f00007202 */ /* 0x000fe20000000f00 */
[----:B-1----:R-:W-:Y:S04]  /*48580*/  STL.64 [R1+0x50], R20 ;  /* 0x0000501401007387 */ /* 0x002fe80000100a00 */
[----:B------:R-:W-:Y:S04]  /*48590*/  STL.64 [R1+0x58], R22 ;  /* 0x0000581601007387 */ /* 0x000fe80000100a00 */
[----:B------:R-:W0:Y:S04]  /*485a0*/  LDSM.16.M88.4 R20, [R9+UR6+0x10000] ;  /* 0x010000060914783b */ /* 0x000e280008000200 */
[----:B------:R-:W-:Y:S04]  /*485b0*/  STL.64 [R1+0x40], R12 ;  /* 0x0000400c01007387 */ /* 0x000fe80000100a00 */
[----:B------:R-:W-:Y:S04]  /*485c0*/  STL.64 [R1+0x48], R14 ;  /* 0x0000480e01007387 */ /* 0x000fe80000100a00 */
[----:B------:R-:W1:Y:S04]  /*485d0*/  LDSM.16.M88.4 R12, [R9+UR6+0x12000] ;  /* 0x01200006090c783b */ /* 0x000e680008000200 */
[----:B------:R-:W-:Y:S04]  /*485e0*/  STL [R1+0x3724], R2 ;  /* 0x0037240201007387 */ /* 0x000fe80000100800 */
[----:B------:R-:W-:Y:S04]  /*485f0*/  STL [R1+0x3720], R0 ;  /* 0x0037200001007387 */ /* 0x000fe80000100800 */
[----:B0-----:R0:W-:Y:S04]  /*48600*/  STL.64 [R1+0xd0], R20 ;  /* 0x0000d01401007387 */ /* 0x0011e80000100a00 */
[----:B------:R3:W-:Y:S04]  /*48610*/  STL.64 [R1+0xd8], R22 ;  /* 0x0000d81601007387 */ /* 0x0007e80000100a00 */
[----:B0-----:R-:W4:Y:S04]  /*48620*/  LDL.LU R20, [R1+0x420] ;  /* 0x0004200001147983 */ /* 0x001f280000300800 */
[----:B-1----:R-:W-:Y:S04]  /*48630*/  STL.64 [R1+0xc0], R12 ;  /* 0x0000c00c01007387 */ /* 0x002fe80000100a00 */
[----:B------:R-:W-:Y:S04]  /*48640*/  STL.64 [R1+0xc8], R14 ;  /* 0x0000c80e01007387 */ /* 0x000fe80000100a00 */
[----:B------:R-:W4:Y:S04]  /*48650*/  LDL.LU R21, [R1+0x424] ;  /* 0x0004240001157983 */ /* 0x000f280000300800 */
[----:B---3--:R-:W3:Y:S04]  /*48660*/  LDL.LU R22, [R1+0x428] ;  /* 0x0004280001167983 */ /* 0x008ee80000300800 */
[----:B------:R-:W3:Y:S04]  /*48670*/  LDL.LU R23, [R1+0x42c] ;  /* 0x00042c0001177983 */ /* 0x000ee80000300800 */
[----:B------:R-:W0:Y:S04]  /*48680*/  LDSM.16.M88.4 R12, [R9+UR6+0x14000] ;  /* 0x01400006090c783b */ /* 0x000e280008000200 */
[----:B---3--:R-:W-:Y:S04]  /*48690*/  STL.64 [R1+0x39a8], R22 ;  /* 0x0039a81601007387 */ /* 0x008fe80000100a00 */
[----:B----4-:R-:W-:Y:S04]  /*486a0*/  STL.64 [R1+0x39a0], R20 ;  /* 0x0039a01401007387 */ /* 0x010fe80000100a00 */
[----:B0-----:R-:W-:Y:S04]  /*486b0*/  STL.64 [R1+0xb0], R12 ;  /* 0x0000b00c01007387 */ /* 0x001fe80000100a00 */
[----:B------:R-:W-:Y:S04]  /*486c0*/  STL.64 [R1+0xb8], R14 ;  /* 0x0000b80e01007387 */ /* 0x000fe80000100a00 */
[----:B------:R-:W0:Y:S04]  /*486d0*/  LDSM.16.M88.4 R12, [R9+UR6+0x16000] ;  /* 0x01600006090c783b */ /* 0x000e280008000200 */
        /* <DEDUP_REMOVED lines=8> */
[----:B------:R-:W0:-:S15]  /*48760*/  LDSM.16.M88.4 R16, [R9+UR6+0x1a000] ;  /* 0x01a000060910783b */ /* 0x000e1e0008000200 */
[----:B------:R-:W-:-:S06]  /*48770*/  NOP ;  /* 0x0000000000007918 */ /* 0x000fcc0000000000 */
[----:B------:R1:W-:Y:S04]  /*48780*/  STL.64 [R1+0x280], R24 ;  /* 0x0002801801007387 */ /* 0x0003e80000100a00 */
[----:B------:R2:W-:Y:S04]  /*48790*/  STL.64 [R1+0x288], R26 ;  /* 0x0002881a01007387 */ /* 0x0005e80000100a00 */
[----:B-1----:R-:W3:Y:S04]  /*487a0*/  LDL.LU R24, [R1+0x410] ;  /* 0x0004100001187983 */ /* 0x002ee80000300800 */
[----:B0-----:R-:W-:Y:S04]  /*487b0*/  STL.64 [R1+0x80], R16 ;  /* 0x0000801001007387 */ /* 0x001fe80000100a00 */
[----:B------:R-:W-:Y:S04]  /*487c0*/  STL.64 [R1+0x88], R18 ;  /* 0x0000881201007387 */ /* 0x000fe80000100a00 */
[----:B------:R-:W3:Y:S04]  /*487d0*/  LDL.LU R25, [R1+0x414] ;  /* 0x0004140001197983 */ /* 0x000ee80000300800 */
[----:B--2---:R-:W2:Y:S04]  /*487e0*/  LDL.LU R26, [R1+0x418] ;  /* 0x00041800011a7983 */ /* 0x004ea80000300800 */
[----:B------:R-:W2:Y:S04]  /*487f0*/  LDL.LU R27, [R1+0x41c] ;  /* 0x00041c00011b7983 */ /* 0x000ea80000300800 */
[----:B------:R-:W0:Y:S02]  /*48800*/  LDSM.16.M88.4 R16, [R9+UR6+0x1c000] ;  /* 0x01c000060910783b */ /* 0x000e240008000200 */
[----:B0-----:R-:W-:-:S02]  /*48810*/  MOV R3, R17 ;  /* 0x0000001100037202 */ /* 0x001fc40000000f00 */
[----:B--2---:R-:W-:Y:S04]  /*48820*/  STL.64 [R1+0x39b8], R26 ;  /* 0x0039b81a01007387 */ /* 0x004fe80000100a00 */
[----:B---3--:R0:W-:Y:S04]  /*48830*/  STL.64 [R1+0x39b0], R24 ;  /* 0x0039b01801007387 */ /* 0x0081e80000100a00 */
[----:B0-----:R-:W2:Y:S04]  /*48840*/  LDL.LU R24, [R1+0x430] ;  /* 0x0004300001187983 */ /* 0x001ea80000300800 */
[----:B------:R-:W2:Y:S04]  /*48850*/  LDL.LU R25, [R1+0x434] ;  /* 0x0004340001197983 */ /* 0x000ea80000300800 */
[----:B------:R-:W2:Y:S04]  /*48860*/  LDL.LU R26, [R1+0x438] ;  /* 0x00043800011a7983 */ /* 0x000ea80000300800 */
[----:B------:R-:W2:Y:S04]  /*48870*/  LDL.LU R27, [R1+0x43c] ;  /* 0x00043c00011b7983 */ /* 0x000ea80000300800 */
[----:B------:R-:W-:Y:S04]  /*48880*/  STL [R1+0x70], R16 ;  /* 0x0000701001007387 */ /* 0x000fe80000100800 */
[----:B------:R-:W-:Y:S04]  /*48890*/  STL.64 [R1+0x78], R18 ;  /* 0x0000781201007387 */ /* 0x000fe80000100a00 */
[----:B------:R-:W0:Y:S04]  /*488a0*/  LDSM.16.M88.4 R16, [R9+UR6+0x1e000] ;  /* 0x01e000060910783b */ /* 0x000e280008000200 */
[----:B------:R-:W3:Y:S04]  /*488b0*/  LDL.LU R6, [R1+0x1d8] ;  /* 0x0001d80001067983 */ /* 0x000ee80000300800 */
[----:B0-----:R-:W-:Y:S04]  /*488c0*/  STL.64 [R1+0x60], R16 ;  /* 0x0000601001007387 */ /* 0x001fe80000100a00 */
[----:B------:R-:W-:Y:S04]  /*488d0*/  STL.64 [R1+0x68], R18 ;  /* 0x0000681201007387 */ /* 0x000fe80000100a00 */
[----:B------:R-:W3:Y:S01]  /*488e0*/  LDL.LU R7, [R1+0x1dc] ;  /* 0x0001dc0001077983 */ /* 0x000ee20000300800 */
[----:B------:R-:W-:Y:S01]  /*488f0*/  MOV R22, R11 ;  /* 0x0000000b00167202 */ /* 0x000fe20000000f00 */
[----:B------:R-:W-:-:S02]  /*48900*/  IMAD.MOV.U32 R23, RZ, RZ, R10 ;  /* 0x000000ffff177224 */ /* 0x000fc400078e000a */
[----:B------:R-:W0:Y:S05]  /*48910*/  LDSM.16.M88.4 R8, [R8+UR6+0x29000] ;  /* 0x029000060808783b */ /* 0x000e2a0008000200 */
[C---:B--2---:R-:W-:Y:S01]  /*48920*/  HMMA.16816.F32 R20, R12.reuse, R22, R24 ;  /* 0x000000160c14723c */ /* 0x044fe20000001818 */
[----:B---3--:R1:W-:Y:S04]  /*48930*/  STL.64 [R1+0x3988], R6 ;  /* 0x0039880601007387 */ /* 0x0083e80000100a00 */
[----:B------:R-:W-:Y:S04]  /*48940*/  STL.64 [R1+0x3980], R4 ;  /* 0x0039800401007387 */ /* 0x000fe80000100a00 */
[----:B-1----:R-:W2:Y:S04]  /*48950*/  LDL.LU R6, [R1+0x198] ;  /* 0x0001980001067983 */ /* 0x002ea80000300800 */
[----:B------:R-:W2:Y:S04]  /*48960*/  LDL.LU R7, [R1+0x19c] ;  /* 0x00019c0001077983 */ /* 0x000ea80000300800 */
[----:B------:R-:W3:Y:S04]  /*48970*/  LDL.LU R16, [R1+0x340] ;  /* 0x0003400001107983 */ /* 0x000ee80000300800 */
[----:B------:R-:W3:Y:S04]  /*48980*/  LDL.LU R17, [R1+0x344] ;  /* 0x0003440001117983 */ /* 0x000ee80000300800 */
[----:B------:R-:W3:Y:S04]  /*48990*/  LDL.LU R18, [R1+0x348] ;  /* 0x0003480001127983 */ /* 0x000ee80000300800 */
[----:B------:R-:W3:Y:S04]  /*489a0*/  LDL.LU R19, [R1+0x34c] ;  /* 0x00034c0001137983 */ /* 0x000ee80000300800 */
[----:B------:R-:W4:Y:S04]  /*489b0*/  LDL R2, [R1+0x4a0] ;  /* 0x0004a00001027983 */ /* 0x000f280000100800 */
[----:B0-----:R0:W-:Y:S04]  /*489c0*/  STL [R1+0x3884], R10 ;  /* 0x0038840a01007387 */ /* 0x0011e80000100800 */
[----:B------:R1:W-:Y:S04]  /*489d0*/  STL [R1+0x3880], R11 ;  /* 0x0038800b01007387 */ /* 0x0003e80000100800 */
[----:B------:R-:W-:Y:S04]  /*489e0*/  STL.64 [R1+0x3938], R8 ;  /* 0x0039380801007387 */ /* 0x000fe80000100a00 */
[----:B0-----:R-:W2:Y:S04]  /*489f0*/  LDL.LU R10, [R1+0x1a8] ;  /* 0x0001a800010a7983 */ /* 0x001ea80000300800 */
[----:B-1----:R-:W2:Y:S04]  /*48a00*/  LDL.LU R11, [R1+0x1ac] ;  /* 0x0001ac00010b7983 */ /* 0x002ea80000300800 */
[----:B------:R-:W3:Y:S04]  /*48a10*/  LDL.LU.64 R26, [R1+0x39b8] ;  /* 0x0039b800011a7983 */ /* 0x000ee80000300a00 */
[----:B------:R-:W3:Y:S04]  /*48a20*/  LDL.LU.64 R24, [R1+0x39b0] ;  /* 0x0039b00001187983 */ /* 0x000ee80000300a00 */
[----:B------:R-:W-:Y:S04]  /*48a30*/  STL.64 [R1+0x270], R20 ;  /* 0x0002701401007387 */ /* 0x000fe80000100a00 */
[----:B------:R0:W-:Y:S04]  /*48a40*/  STL.64 [R1+0x278], R22 ;  /* 0x0002781601007387 */ /* 0x0001e80000100a00 */
[----:B0-----:R-:W2:Y:S04]  /*48a50*/  LDL.LU.64 R22, [R1+0x39a8] ;  /* 0x0039a80001167983 */ /* 0x001ea80000300a00 */
[----:B------:R-:W2:Y:S02]  /*48a60*/  LDL.LU.64 R20, [R1+0x39a0] ;  /* 0x0039a00001147983 */ /* 0x000ea40000300a00 */
[----:B--2---:R-:W-:Y:S02]  /*48a70*/  HMMA.16816.F32 R8, R12, R10, R20 ;  /* 0x0000000a0c08723c */ /* 0x004fe40000001814 */
[----:B------:R-:W2:-:S15]  /*48a80*/  LDL.LU.64 R20, [R1+0x3998] ;  /* 0x0039980001147983 */ /* 0x000e9e0000300a00 */
[----:B------:R-:W-:-:S06]  /*48a90*/  NOP ;  /* 0x0000000000007918 */ /* 0x000fcc0000000000 */
[----:B------:R0:W-:Y:S04]  /*48aa0*/  STL.64 [R1+0x260], R8 ;  /* 0x0002600801007387 */ /* 0x0001e80000100a00 */
[----:B------:R1:W-:Y:S04]  /*48ab0*/  STL.64 [R1+0x268], R10 ;  /* 0x0002680a01007387 */ /* 0x0003e80000100a00 */
[----:B0-----:R-:W4:Y:S04]  /*48ac0*/  LDL.LU R8, [R1+0x400] ;  /* 0x0004000001087983 */ /* 0x001f280000300800 */
[----:B------:R-:W4:Y:S04]  /*48ad0*/  LDL.LU R9, [R1+0x404] ;  /* 0x0004040001097983 */ /* 0x000f280000300800 */
[----:B-1----:R-:W2:Y:S04]  /*48ae0*/  LDL.LU R10, [R1+0x408] ;  /* 0x00040800010a7983 */ /* 0x002ea80000300800 */
[----:B------:R-:W2:Y:S01]  /*48af0*/  LDL.LU R11, [R1+0x40c] ;  /* 0x00040c00010b7983 */ /* 0x000ea20000300800 */
[----:B---3--:R-:W-:-:S15]  /*48b00*/  HMMA.16816.F32 R4, R12, R6, R24 ;  /* 0x000000060c04723c */ /* 0x008fde0000001818 */
[----:B------:R-:W-:-:S09]  /*48b10*/  NOP ;  /* 0x0000000000007918 */ /* 0x000fd20000000000 */
[----:B------:R-:W-:Y:S01]  /*48b20*/  MOV R22, R4 ;  /* 0x0000000400167202 */ /* 0x000fe20000000f00 */
[----:B------:R-:W-:Y:S01]  /*48b30*/  IMAD.MOV.U32 R23, RZ, RZ, R7 ;  /* 0x000000ffff177224 */ /* 0x000fe200078e0007 */
[----:B------:R-:W-:Y:S02]  /*48b40*/  MOV R27, R6 ;  /* 0x00000006001b7202 */ /* 0x000fe40000000f00 */
[----:B------:R-:W-:Y:S01]  /*48b50*/  MOV R26, R5 ;  /* 0x00000005001a7202 */ /* 0x000fe20000000f00 */
[----:B--2---:R-:W-:Y:S04]  /*48b60*/  STL.64 [R1+0x3958], R10 ;  /* 0x0039580a01007387 */ /* 0x004fe80000100a00 */
[----:B----4-:R0:W-:Y:S04]  /*48b70*/  STL.64 [R1+0x3950], R8 ;  /* 0x0039500801007387 */ /* 0x0101e80000100a00 */
[----:B0-----:R-:W2:Y:S04]  /*48b80*/  LDL.LU R8, [R1+0x330] ;  /* 0x0003300001087983 */ /* 0x001ea80000300800 */
[----:B------:R-:W2:Y:S04]  /*48b90*/  LDL.LU R9, [R1+0x334] ;  /* 0x0003340001097983 */ /* 0x000ea80000300800 */
[----:B------:R-:W2:Y:S04]  /*48ba0*/  LDL.LU R10, [R1+0x338] ;  /* 0x00033800010a7983 */ /* 0x000ea80000300800 */
[----:B------:R-:W2:Y:S04]  /*48bb0*/  LDL.LU R11, [R1+0x33c] ;  /* 0x00033c00010b7983 */ /* 0x000ea80000300800 */
[----:B------:R-:W3:Y:S04]  /*48bc0*/  LDL.LU.64 R24, [R1+0x3990] ;  /* 0x0039900001187983 */ /* 0x000ee80000300a00 */
[----:B------:R-:W4:Y:S04]  /*48bd0*/  LDL.LU.64 R6, [R1+0x3988] ;  /* 0x0039880001067983 */ /* 0x000f280000300a00 */
[----:B------:R-:W2:Y:S04]  /*48be0*/  LDL.LU.64 R4, [R1+0x3980] ;  /* 0x0039800001047983 */ /* 0x000ea80000300a00 */
[----:B------:R-:W-:Y:S04]  /*48bf0*/  STL.64 [R1+0x3920], R22 ;  /* 0x0039201601007387 */ /* 0x000fe80000100a00 */
[----:B------:R0:W-:Y:S04]  /*48c00*/  STL.64 [R1+0x3918], R20 ;  /* 0x0039181401007387 */ /* 0x0001e80000100a00 */
[----:B0-----:R-:W3:Y:S04]  /*48c10*/  LDL.LU R20, [R1+0x3f0] ;  /* 0x0003f00001147983 */ /* 0x001ee80000300800 */
[----:B------:R-:W3:Y:S04]  /*48c20*/  LDL.LU R21, [R1+0x3f4] ;  /* 0x0003f40001157983 */ /* 0x000ee80000300800 */
[----:B------:R-:W2:Y:S04]  /*48c30*/  LDL.LU R22, [R1+0x3f8] ;  /* 0x0003f80001167983 */ /* 0x000ea80000300800 */
[----:B------:R-:W2:Y:S01]  /*48c40*/  LDL.LU R23, [R1+0x3fc] ;  /* 0x0003fc0001177983 */ /* 0x000ea20000300800 */
[----:B----4-:R-:W-:Y:S03]  /*48c50*/  HMMA.16816.F32 R12, R12, R6, R16 ;  /* 0x000000060c0c723c */ /* 0x010fe60000001810 */
[----:B--2---:R-:W-:Y:S04]  /*48c60*/  STL.64 [R1+0x3930], R22 ;  /* 0x0039301601007387 */ /* 0x004fe80000100a00 */
[----:B---3--:R0:W-:Y:S04]  /*48c70*/  STL.64 [R1+0x3928], R20 ;  /* 0x0039281401007387 */ /* 0x0081e80000100a00 */
[----:B0-----:R-:W2:Y:S04]  /*48c80*/  LDL.LU.64 R20, [R1+0x10] ;  /* 0x0000100001147983 */ /* 0x001ea80000300a00 */
[----:B------:R-:W-:Y:S04]  /*48c90*/  STL.64 [R1+0x3910], R26 ;  /* 0x0039101a01007387 */ /* 0x000fe80000100a00 */
[----:B------:R0:W-:Y:S04]  /*48ca0*/  STL.64 [R1+0x3908], R24 ;  /* 0x0039081801007387 */ /* 0x0001e80000100a00 */
[----:B------:R-:W3:Y:S04]  /*48cb0*/  LDL.LU.64 R16, [R1+0x3978] ;  /* 0x0039780001107983 */ /* 0x000ee80000300a00 */
[----:B------:R-:W3:Y:S01]  /*48cc0*/  LDL.LU.64 R6, [R1+0x3970] ;  /* 0x0039700001067983 */ /* 0x000ee20000300a00 */
[----:B0-----:R-:W-:-:S02]  /*48cd0*/  MOV R24, R5 ;  /* 0x0000000500187202 */ /* 0x001fc40000000f00 */
[----:B------:R-:W-:Y:S02]  /*48ce0*/  MOV R25, R4 ;  /* 0x0000000400197202 */ /* 0x000fe40000000f00 */
[----:B------:R-:W3:Y:S04]  /*48cf0*/  LDL.LU.64 R4, [R1+0x3968] ;  /* 0x0039680001047983 */ /* 0x000ee80000300a00 */
[----:B------:R0:W-:Y:S04]  /*48d00*/  STL.64 [R1+0x230], R12 ;  /* 0x0002300c01007387 */ /* 0x0001e80000100a00 */
[----:B------:R-:W-:Y:S01]  /*48d10*/  STL.64 [R1+0x238], R14 ;  /* 0x0002380e01007387 */ /* 0x000fe20000100a00 */
[----:B0-----:R-:W-:-:S03]  /*48d20*/  MOV R12, R28 ;  /* 0x0000001c000c7202 */ /* 0x001fc60000000f00 */
[----:B------:R-:W4:Y:S01]  /*48d30*/  LDL.LU R28, [R1+0x3964] ;  /* 0x00396400011c7983 */ /* 0x000f220000300800 */
[----:B------:R-:W-:-:S03]  /*48d40*/  MOV R13, R29 ;  /* 0x0000001d000d7202 */ /* 0x000fc60000000f00 */
[----:B------:R-:W4:Y:S01]  /*48d50*/  LDL.LU R29, [R1+0x3960] ;  /* 0x00396000011d7983 */ /* 0x000f220000300800 */
[----:B---3--:R-:W-:Y:S03]  /*48d60*/  HMMA.16816.F32 R16, R4, R16, R8 ;  /* 0x000000100410723c */ /* 0x008fe60000001808 */
[----:B------:R-:W2:Y:S04]  /*48d70*/  LDL.LU.64 R10, [R1+0x3958] ;  /* 0x00395800010a7983 */ /* 0x000ea80000300a00 */
[----:B------:R-:W2:-:S15]  /*48d80*/  LDL.LU.64 R8, [R1+0x3950] ;  /* 0x0039500001087983 */ /* 0x000e9e0000300a00 */
[----:B------:R-:W-:-:S01]  /*48d90*/  NOP ;  /* 0x0000000000007918 */ /* 0x000fc20000000000 */
[----:B------:R-:W-:Y:S04]  /*48da0*/  STL.64 [R1+0x220], R16 ;  /* 0x0002201001007387 */ /* 0x000fe80000100a00 */
[----:B------:R0:W-:Y:S04]  /*48db0*/  STL.64 [R1+0x228], R18 ;  /* 0x0002281201007387 */ /* 0x0001e80000100a00 */
[----:B0-----:R-:W3:Y:S04]  /*48dc0*/  LDL.LU.64 R18, [R1+0x3948] ;  /* 0x0039480001127983 */ /* 0x001ee80000300a00 */
[----:B------:R-:W3:Y:S01]  /*48dd0*/  LDL.LU.64 R16, [R1+0x3940] ;  /* 0x0039400001107983 */ /* 0x000ee20000300a00 */
[----:B------:R-:W-:-:S05]  /*48de0*/  LOP3.LUT R0, R2, 0x60, RZ, 0x3c, !PT ;  /* 0x0000006002007812 */ /* 0x000fca00078e3cff */
[----:B------:R-:W-:Y:S01]  /*48df0*/  STL [R1+0x4a8], R0 ;  /* 0x0004a80001007387 */ /* 0x000fe20000100800 */
[----:B---3--:R-:W-:Y:S03]  /*48e00*/  HMMA.16816.F32 R12, R4, R12, R16 ;  /* 0x0000000c040c723c */ /* 0x008fe60000001810 */
[----:B------:R-:W3:-:S15]  /*48e10*/  LDL R19, [R1+0x4a8] ;  /* 0x0004a80001137983 */ /* 0x000ede0000100800 */
[----:B------:R-:W-:-:S05]  /*48e20*/  NOP ;  /* 0x0000000000007918 */ /* 0x000fca0000000000 */
[----:B------:R-:W-:Y:S04]  /*48e30*/  STL.64 [R1+0x210], R12 ;  /* 0x0002100c01007387 */ /* 0x000fe80000100a00 */
[----:B------:R-:W-:Y:S01]  /*48e40*/  STL.64 [R1+0x218], R14 ;  /* 0x0002180e01007387 */ /* 0x000fe20000100a00 */
[----:B--2---:R-:W-:Y:S03]  /*48e50*/  HMMA.16816.F32 R8, R4, R20, R8 ;  /* 0x000000140408723c */ /* 0x004fe60000001808 */
[----:B---3--:R-:W0:Y:S04]  /*48e60*/  LDSM.16.M88.4 R12, [R19+UR6+0x28000] ;  /* 0x02800006130c783b */ /* 0x008e280008000200 */
[----:B------:R1:W-:Y:S04]  /*48e70*/  STL [R1+0x38c0], R19 ;  /* 0x0038c01301007387 */ /* 0x0003e80000100800 */
[----:B------:R-:W2:Y:S04]  /*48e80*/  LDL.LU R16, [R1+0x3d0] ;  /* 0x0003d00001107983 */ /* 0x000ea80000300800 */
[----:B------:R-:W2:Y:S04]  /*48e90*/  LDL.LU R17, [R1+0x3d4] ;  /* 0x0003d40001117983 */ /* 0x000ea80000300800 */
[----:B------:R-:W2:Y:S04]  /*48ea0*/  LDL.LU R18, [R1+0x3d8] ;  /* 0x0003d80001127983 */ /* 0x000ea80000300800 */
[----:B-1----:R-:W2:Y:S04]  /*48eb0*/  LDL.LU R19, [R1+0x3dc] ;  /* 0x0003dc0001137983 */ /* 0x002ea80000300800 */
[----:B0-----:R-:W-:Y:S04]  /*48ec0*/  STL [R1+0x372c], R14 ;  /* 0x00372c0e01007387 */ /* 0x001fe80000100800 */
[----:B------:R-:W-:Y:S04]  /*48ed0*/  STL [R1+0x3728], R15 ;  /* 0x0037280f01007387 */ /* 0x000fe80000100800 */
[----:B------:R0:W-:Y:S04]  /*48ee0*/  STL.64 [R1+0x3900], R12 ;  /* 0x0039000c01007387 */ /* 0x0001e80000100a00 */
[----:B0-----:R-:W3:Y:S04]  /*48ef0*/  LDL.LU.64 R12, [R1+0x50] ;  /* 0x00005000010c7983 */ /* 0x001ee80000300a00 */
[----:B------:R0:W-:Y:S04]  /*48f00*/  STL.64 [R1+0x200], R8 ;  /* 0x0002000801007387 */ /* 0x0001e80000100a00 */
[----:B------:R1:W-:Y:S04]  /*48f10*/  STL.64 [R1+0x208], R10 ;  /* 0x0002080a01007387 */ /* 0x0003e80000100a00 */
[----:B0-----:R-:W4:Y:S01]  /*48f20*/  LDL.LU.64 R8, [R1+0x3938] ;  /* 0x0039380001087983 */ /* 0x001f220000300a00 */
[----:B-1----:R-:W-:Y:S01]  /*48f30*/  IMAD.MOV.U32 R10, RZ, RZ, R20 ;  /* 0x000000ffff0a7224 */ /* 0x002fe200078e0014 */
[----:B------:R-:W-:-:S02]  /*48f40*/  MOV R11, R21 ;  /* 0x00000015000b7202 */ /* 0x000fc40000000f00 */
[----:B------:R-:W2:Y:S04]  /*48f50*/  LDL.LU.64 R22, [R1+0x3930] ;  /* 0x0039300001167983 */ /* 0x000ea80000300a00 */
[----:B------:R-:W2:Y:S04]  /*48f60*/  LDL.LU.64 R20, [R1+0x3928] ;  /* 0x0039280001147983 */ /* 0x000ea80000300a00 */
[----:B------:R-:W-:Y:S01]  /*48f70*/  STL.64 [R1+0x3890], R10 ;  /* 0x0038900a01007387 */ /* 0x000fe20000100a00 */
[C---:B--2---:R-:W-:Y:S03]  /*48f80*/  HMMA.16816.F32 R24, R4.reuse, R24, R20 ;  /* 0x000000180418723c */ /* 0x044fe60000001814 */
[----:B----4-:R0:W-:Y:S04]  /*48f90*/  STL.64 [R1+0x3888], R8 ;  /* 0x0038880801007387 */ /* 0x0101e80000100a00 */
[----:B0-----:R-:W2:Y:S04]  /*48fa0*/  LDL.LU R8, [R1+0x3e0] ;  /* 0x0003e00001087983 */ /* 0x001ea80000300800 */
[----:B------:R-:W2:Y:S04]  /*48fb0*/  LDL.LU R9, [R1+0x3e4] ;  /* 0x0003e40001097983 */ /* 0x000ea80000300800 */
[----:B------:R-:W2:Y:S04]  /*48fc0*/  LDL.LU R10, [R1+0x3e8] ;  /* 0x0003e800010a7983 */ /* 0x000ea80000300800 */
[----:B------:R-:W2:Y:S04]  /*48fd0*/  LDL.LU R11, [R1+0x3ec] ;  /* 0x0003ec00010b7983 */ /* 0x000ea80000300800 */
[----:B------:R-:W4:Y:S04]  /*48fe0*/  LDL.LU.64 R22, [R1+0x3920] ;  /* 0x0039200001167983 */ /* 0x000f280000300a00 */
[----:B------:R-:W3:Y:S04]  /*48ff0*/  LDL.LU.64 R20, [R1+0x3918] ;  /* 0x0039180001147983 */ /* 0x000ee80000300a00 */
[----:B------:R-:W-:Y:S04]  /*49000*/  STL.64 [R1+0x1f0], R24 ;  /* 0x0001f01801007387 */ /* 0x000fe80000100a00 */
[----:B------:R0:W-:Y:S04]  /*49010*/  STL.64 [R1+0x1f8], R26 ;  /* 0x0001f81a01007387 */ /* 0x0001e80000100a00 */
[----:B0-----:R-:W4:Y:S04]  /*49020*/  LDL.LU.64 R26, [R1+0x3910] ;  /* 0x00391000011a7983 */ /* 0x001f280000300a00 */
[----:B------:R-:W2:Y:S02]  /*49030*/  LDL.LU.64 R24, [R1+0x3908] ;  /* 0x0039080001187983 */ /* 0x000ea40000300a00 */
[----:B--2---:R-:W-:Y:S02]  /*49040*/  HMMA.16816.F32 R8, R4, R24, R8 ;  /* 0x000000180408723c */ /* 0x004fe40000001808 */
[----:B----4-:R-:W-:Y:S04]  /*49050*/  STL.64 [R1+0x3818], R26 ;  /* 0x0038181a01007387 */ /* 0x010fe80000100a00 */
[----:B------:R0:W-:-:S15]  /*49060*/  STL.64 [R1+0x3810], R24 ;  /* 0x0038101801007387 */ /* 0x0001de0000100a00 */
[----:B------:R-:W-:-:S02]  /*49070*/  NOP ;  /* 0x0000000000007918 */ /* 0x000fc40000000000 */
[----:B------:R-:W-:Y:S04]  /*49080*/  STL.64 [R1+0x1e0], R8 ;  /* 0x0001e00801007387 */ /* 0x000fe80000100a00 */
[----:B------:R3:W-:Y:S04]  /*49090*/  STL.64 [R1+0x1e8], R10 ;  /* 0x0001e80a01007387 */ /* 0x0007e80000100a00 */
[----:B0-----:R-:W2:Y:S04]  /*490a0*/  LDL.LU R24, [R1+0x3c0] ;  /* 0x0003c00001187983 */ /* 0x001ea80000300800 */
[----:B------:R-:W2:Y:S01]  /*490b0*/  LDL.LU R25, [R1+0x3c4] ;  /* 0x0003c40001197983 */ /* 0x000ea20000300800 */
[----:B---3--:R-:W-:-:S15]  /*490c0*/  HMMA.16816.F32 R8, R4, R20, R16 ;  /* 0x000000140408723c */ /* 0x008fde0000001810 */
[----:B------:R-:W-:-:S08]  /*490d0*/  NOP ;  /* 0x0000000000007918 */ /* 0x000fd00000000000 */
[----:B------:R-:W-:Y:S04]  /*490e0*/  STL.64 [R1+0x1d0], R8 ;  /* 0x0001d00801007387 */ /* 0x000fe80000100a00 */
[----:B------:R-:W3:Y:S04]  /*490f0*/  LDL.LU.64 R16, [R1+0xc0] ;  /* 0x0000c00001107983 */ /* 0x000ee80000300a00 */
[----:B---3--:R0:W-:Y:S04]  /*49100*/  STL.64 [R1+0x38e0], R16 ;  /* 0x0038e01001007387 */ /* 0x0081e80000100a00 */
[----:B0-----:R-:W3:Y:S04]  /*49110*/  LDL.LU.64 R16, [R1+0xd0] ;  /* 0x0000d00001107983 */ /* 0x001ee80000300a00 */
[----:B---3--:R0:W-:Y:S04]  /*49120*/  STL.64 [R1+0x38e8], R16 ;  /* 0x0038e81001007387 */ /* 0x0081e80000100a00 */
[----:B0-----:R-:W3:Y:S04]  /*49130*/  LDL.LU.64 R16, [R1+0x40] ;  /* 0x0000400001107983 */ /* 0x001ee80000300a00 */
[----:B---3--:R2:W-:Y:S04]  /*49140*/  STL.64 [R1+0x38f8], R16 ;  /* 0x0038f81001007387 */ /* 0x0085e80000100a00 */
[----:B------:R-:W3:Y:S01]  /*49150*/  LDL.LU.64 R8, [R1+0xb0] ;  /* 0x0000b00001087983 */ /* 0x000ee20000300a00 */
[----:B------:R-:W-:Y:S01]  /*49160*/  MOV R27, R28 ;  /* 0x0000001c001b7202 */ /* 0x000fe20000000f00 */
[----:B------:R-:W-:Y:S01]  /*49170*/  IMAD.MOV.U32 R28, RZ, RZ, R11 ;  /* 0x000000ffff1c7224 */ /* 0x000fe200078e000b */
[----:B------:R-:W-:-:S02]  /*49180*/  MOV R26, R29 ;  /* 0x0000001d001a7202 */ /* 0x000fc40000000f00 */
[----:B------:R-:W-:-:S05]  /*49190*/  MOV R29, R10 ;  /* 0x0000000a001d7202 */ /* 0x000fca0000000f00 */
[----:B--2---:R-:W-:Y:S07]  /*491a0*/  HMMA.16816.F32 R16, R4, R12, R24 ;  /* 0x0000000c0410723c */ /* 0x004fee0000001818 */
[----:B------:R-:W-:Y:S02]  /*491b0*/  MOV R27, R12 ;  /* 0x0000000c001b7202 */ /* 0x000fe40000000f00 */
[----:B------:R-:W-:Y:S01]  /*491c0*/  MOV R26, R13 ;  /* 0x0000000d001a7202 */ /* 0x000fe20000000f00 */
[----:B---3--:R0:W-:Y:S04]  /*491d0*/  STL.64 [R1+0x38f0], R8 ;  /* 0x0038f00801007387 */ /* 0x0081e80000100a00 */
[----:B0-----:R-:W2:Y:S04]  /*491e0*/  LDL.LU R8, [R1+0x3b0] ;  /* 0x0003b00001087983 */ /* 0x001ea80000300800 */
[----:B------:R-:W2:Y:S04]  /*491f0*/  LDL.LU R9, [R1+0x3b4] ;  /* 0x0003b40001097983 */ /* 0x000ea80000300800 */
[----:B------:R-:W2:Y:S04]  /*49200*/  LDL.LU R10, [R1+0x3b8] ;  /* 0x0003b800010a7983 */ /* 0x000ea80000300800 */
[----:B------:R-:W2:Y:S04]  /*49210*/  LDL.LU R11, [R1+0x3bc] ;  /* 0x0003bc00010b7983 */ /* 0x000ea80000300800 */
[----:B------:R-:W-:Y:S04]  /*49220*/  STL [R1+0x3838], R28 ;  /* 0x0038381c01007387 */ /* 0x000fe80000100800 */
[----:B------:R-:W-:Y:S04]  /*49230*/  STL [R1+0x3834], R29 ;  /* 0x0038341d01007387 */ /* 0x000fe80000100800 */
[----:B------:R-:W-:Y:S04]  /*49240*/  STL.64 [R1+0x3808], R22 ;  /* 0x0038081601007387 */ /* 0x000fe80000100a00 */
[----:B------:R0:W-:Y:S04]  /*49250*/  STL.64 [R1+0x3800], R20 ;  /* 0x0038001401007387 */ /* 0x0001e80000100a00 */
[----:B0-----:R-:W3:Y:S04]  /*49260*/  LDL.LU R20, [R1+0x3a0] ;  /* 0x0003a00001147983 */ /* 0x001ee80000300800 */
[----:B------:R-:W3:Y:S04]  /*49270*/  LDL.LU R21, [R1+0x3a4] ;  /* 0x0003a40001157983 */ /* 0x000ee80000300800 */
[----:B------:R-:W3:Y:S04]  /*49280*/  LDL.LU R22, [R1+0x3a8] ;  /* 0x0003a80001167983 */ /* 0x000ee80000300800 */
[----:B------:R-:W3:Y:S04]  /*49290*/  LDL.LU R23, [R1+0x3ac] ;  /* 0x0003ac0001177983 */ /* 0x000ee80000300800 */
[----:B------:R-:W4:Y:S01]  /*492a0*/  LDL.LU.64 R12, [R1+0x3900] ;  /* 0x00390000010c7983 */ /* 0x000f220000300a00 */
[----:B------:R-:W-:-:S02]  /*492b0*/  MOV R14, R16 ;  /* 0x00000010000e7202 */ /* 0x000fc40000000f00 */
[----:B------:R-:W-:Y:S02]  /*492c0*/  MOV R15, R17 ;  /* 0x00000011000f7202 */ /* 0x000fe40000000f00 */
[----:B------:R-:W2:Y:S01]  /*492d0*/  LDL.LU.64 R16, [R1+0x38f8] ;  /* 0x0038f80001107983 */ /* 0x000ea20000300a00 */
[----:B------:R-:W-:-:S05]  /*492e0*/  IMAD.MOV.U32 R2, RZ, RZ, R18 ;  /* 0x000000ffff027224 */ /* 0x000fca00078e0012 */
[----:B------:R-:W-:Y:S04]  /*492f0*/  STL [R1+0x3844], R2 ;  /* 0x0038440201007387 */ /* 0x000fe80000100800 */
[----:B------:R0:W-:Y:S04]  /*49300*/  STL [R1+0x3840], R26 ;  /* 0x0038401a01007387 */ /* 0x0001e80000100800 */
[----:B------:R1:W-:Y:S04]  /*49310*/  STL [R1+0x383c], R27 ;  /* 0x00383c1b01007387 */ /* 0x0003e80000100800 */
[----:B------:R-:W3:Y:S04]  /*49320*/  LDL.LU R24, [R1+0x380] ;  /* 0x0003800001187983 */ /* 0x000ee80000300800 */
[----:B------:R-:W3:Y:S04]  /*49330*/  LDL.LU R25, [R1+0x384] ;  /* 0x0003840001197983 */ /* 0x000ee80000300800 */
[----:B0-----:R-:W3:Y:S04]  /*49340*/  LDL.LU R26, [R1+0x388] ;  /* 0x00038800011a7983 */ /* 0x001ee80000300800 */
[----:B-1----:R-:W3:Y:S04]  /*49350*/  LDL.LU R27, [R1+0x38c] ;  /* 0x00038c00011b7983 */ /* 0x002ee80000300800 */
[----:B------:R-:W-:Y:S04]  /*49360*/  STL.64 [R1+0x3738], R14 ;  /* 0x0037380e01007387 */ /* 0x000fe80000100a00 */
[----:B----4-:R0:W-:Y:S04]  /*49370*/  STL.64 [R1+0x3730], R12 ;  /* 0x0037300c01007387 */ /* 0x0101e80000100a00 */
[----:B0-----:R-:W4:Y:S01]  /*49380*/  LDL.LU R12, [R1+0x70] ;  /* 0x00007000010c7983 */ /* 0x001f220000300800 */
[----:B--2---:R-:W-:Y:S01]  /*49390*/  HMMA.16816.F32 R8, R4, R16, R8 ;  /* 0x000000100408723c */ /* 0x004fe20000001808 */
[----:B------:R-:W-:-:S05]  /*493a0*/  MOV R13, R3 ;  /* 0x00000003000d7202 */ /* 0x000fca0000000f00 */
[----:B------:R-:W-:Y:S02]  /*493b0*/  MOV R29, R16 ;  /* 0x00000010001d7202 */ /* 0x000fe40000000f00 */
[----:B------:R-:W-:Y:S01]  /*493c0*/  MOV R3, R17 ;  /* 0x0000001100037202 */ /* 0x000fe20000000f00 */
[----:B----4-:R0:W-:Y:S04]  /*493d0*/  STL.64 [R1+0x38b8], R12 ;  /* 0x0038b80c01007387 */ /* 0x0101e80000100a00 */
[----:B0-----:R-:W2:Y:S04]  /*493e0*/  LDL.LU R12, [R1+0x390] ;  /* 0x00039000010c7983 */ /* 0x001ea80000300800 */
[----:B------:R-:W2:Y:S04]  /*493f0*/  LDL.LU R13, [R1+0x394] ;  /* 0x00039400010d7983 */ /* 0x000ea80000300800 */
[----:B------:R-:W2:Y:S04]  /*49400*/  LDL.LU R14, [R1+0x398] ;  /* 0x00039800010e7983 */ /* 0x000ea80000300800 */
[----:B------:R-:W2:Y:S04]  /*49410*/  LDL.LU R15, [R1+0x39c] ;  /* 0x00039c00010f7983 */ /* 0x000ea80000300800 */
[----:B------:R0:W-:Y:S04]  /*49420*/  STL.64 [R1+0x1b0], R8 ;  /* 0x0001b00801007387 */ /* 0x0001e80000100a00 */
[----:B------:R-:W-:Y:S04]  /*49430*/  STL.64 [R1+0x1b8], R10 ;  /* 0x0001b80a01007387 */ /* 0x000fe80000100a00 */
[----:B0-----:R-:W4:Y:S04]  /*49440*/  LDL.LU.64 R8, [R1+0x38f0] ;  /* 0x0038f00001087983 */ /* 0x001f280000300a00 */
[----:B------:R-:W3:Y:S02]  /*49450*/  LDL.LU.64 R16, [R1+0x38e8] ;  /* 0x0038e80001107983 */ /* 0x000ee40000300a00 */
[----:B---3--:R-:W-:-:S15]  /*49460*/  HMMA.16816.F32 R20, R4, R16, R20 ;  /* 0x000000100414723c */ /* 0x008fde0000001814 */
[----:B------:R-:W-:-:S08]  /*49470*/  NOP ;  /* 0x0000000000007918 */ /* 0x000fd00000000000 */
[----:B------:R0:W-:Y:S04]  /*49480*/  STL.64 [R1+0x1a0], R20 ;  /* 0x0001a01401007387 */ /* 0x0001e80000100a00 */
[----:B------:R1:W-:Y:S01]  /*49490*/  STL.64 [R1+0x1a8], R22 ;  /* 0x0001a81601007387 */ /* 0x0003e20000100a00 */
[----:B0-----:R-:W-:Y:S01]  /*494a0*/  IMAD.MOV.U32 R21, RZ, RZ, R16 ;  /* 0x000000ffff157224 */ /* 0x001fe200078e0010 */
[----:B------:R-:W-:Y:S02]  /*494b0*/  MOV R20, R17 ;  /* 0x0000001100147202 */ /* 0x000fe40000000f00 */
[----:B------:R-:W2:Y:S02]  /*494c0*/  LDL.LU.64 R16, [R1+0x38e0] ;  /* 0x0038e00001107983 */ /* 0x000ea40000300a00 */
[----:B--2---:R-:W-:Y:S06]  /*494d0*/  HMMA.16816.F32 R12, R4, R16, R12 ;  /* 0x00000010040c723c */ /* 0x004fec000000180c */
[----:B-1----:R-:W-:-:S02]  /*494e0*/  MOV R23, R16 ;  /* 0x0000001000177202 */ /* 0x002fc40000000f00 */
[----:B------:R-:W-:-:S15]  /*494f0*/  MOV R22, R17 ;  /* 0x0000001100167202 */ /* 0x000fde0000000f00 */
[----:B------:R-:W-:Y:S04]  /*49500*/  STL.64 [R1+0x190], R12 ;  /* 0x0001900c01007387 */ /* 0x000fe80000100a00 */
[----:B------:R4:W-:Y:S04]  /*49510*/  STL.64 [R1+0x198], R14 ;  /* 0x0001980e01007387 */ /* 0x0009e80000100a00 */
[----:B------:R-:W2:Y:S01]  /*49520*/  LDL.LU.64 R16, [R1+0x90] ;  /* 0x0000900001107983 */ /* 0x000ea20000300a00 */
[----:B------:R-:W-:Y:S01]  /*49530*/  MOV R0, R19 ;  /* 0x0000001300007202 */ /* 0x000fe20000000f00 */
[----:B----4-:R-:W-:Y:S02]  /*49540*/  HMMA.16816.F32 R12, R4, R8, R24 ;  /* 0x00000008040c723c */ /* 0x010fe40000001818 */
[----:B--2---:R0:W-:Y:S04]  /*49550*/  STL.64 [R1+0x38d8], R16 ;  /* 0x0038d81001007387 */ /* 0x0041e80000100a00 */
[----:B0-----:R-:W2:Y:S04]  /*49560*/  LDL.LU R16, [R1+0x370] ;  /* 0x0003700001107983 */ /* 0x001ea80000300800 */
[----:B------:R-:W2:Y:S04]  /*49570*/  LDL.LU R17, [R1+0x374] ;  /* 0x0003740001117983 */ /* 0x000ea80000300800 */
[----:B------:R-:W2:Y:S04]  /*49580*/  LDL.LU R18, [R1+0x378] ;  /* 0x0003780001127983 */ /* 0x000ea80000300800 */
[----:B------:R-:W2:Y:S04]  /*49590*/  LDL.LU R19, [R1+0x37c] ;  /* 0x00037c0001137983 */ /* 0x000ea80000300800 */
[----:B------:R-:W-:Y:S04]  /*495a0*/  STL.64 [R1+0x3850], R22 ;  /* 0x0038501601007387 */ /* 0x000fe80000100a00 */
[----:B------:R0:W-:Y:S04]  /*495b0*/  STL.64 [R1+0x3848], R20 ;  /* 0x0038481401007387 */ /* 0x0001e80000100a00 */
[----:B0-----:R-:W3:Y:S04]  /*495c0*/  LDL.LU R20, [R1+0x20] ;  /* 0x0000200001147983 */ /* 0x001ee80000300800 */
[----:B------:R-:W3:Y:S01]  /*495d0*/  LDL.LU R21, [R1+0x24] ;  /* 0x0000240001157983 */ /* 0x000ee20000300800 */
[----:B------:R-:W-:Y:S01]  /*495e0*/  MOV R25, R8 ;  /* 0x0000000800197202 */ /* 0x000fe20000000f00 */
[----:B------:R-:W-:-:S02]  /*495f0*/  IMAD.MOV.U32 R24, RZ, RZ, R9 ;  /* 0x000000ffff187224 */ /* 0x000fc400078e0009 */
[----:B---3--:R0:W-:Y:S04]  /*49600*/  STL.64 [R1+0x3868], R20 ;  /* 0x0038681401007387 */ /* 0x0081e80000100a00 */
[----:B0-----:R-:W2:Y:S04]  /*49610*/  LDL.LU.64 R20, [R1+0xa0] ;  /* 0x0000a00001147983 */ /* 0x001ea80000300a00 */
[----:B------:R-:W-:Y:S04]  /*49620*/  STL.64 [R1+0x180], R12 ;  /* 0x0001800c01007387 */ /* 0x000fe80000100a00 */
[----:B------:R-:W-:Y:S04]  /*49630*/  STL.64 [R1+0x188], R14 ;  /* 0x0001880e01007387 */ /* 0x000fe80000100a00 */
[----:B------:R-:W3:Y:S04]  /*49640*/  LDL.LU R8, [R1+0x350] ;  /* 0x0003500001087983 */ /* 0x000ee80000300800 */
        /* <DEDUP_REMOVED lines=9> */
[----:B------:R-:W3:Y:S04]  /*496e0*/  LDL.LU R12, [R1+0x450] ;  /* 0x00045000010c7983 */ /* 0x000ee80000300800 */
[----:B------:R-:W3:Y:S04]  /*496f0*/  LDL.LU R13, [R1+0x454] ;  /* 0x00045400010d7983 */ /* 0x000ee80000300800 */
[----:B------:R-:W4:Y:S04]  /*49700*/  LDL.LU R14, [R1+0x458] ;  /* 0x00045800010e7983 */ /* 0x000f280000300800 */
[----:B------:R-:W4:Y:S01]  /*49710*/  LDL.LU R15, [R1+0x45c] ;  /* 0x00045c00010f7983 */ /* 0x000f220000300800 */
[----:B--2---:R-:W-:Y:S03]  /*49720*/  HMMA.16816.F32 R16, R4, R20, R16 ;  /* 0x000000140410723c */ /* 0x004fe60000001810 */
[----:B----4-:R-:W-:Y:S04]  /*49730*/  STL.64 [R1+0x38d0], R14 ;  /* 0x0038d00e01007387 */ /* 0x010fe80000100a00 */
[----:B---3--:R0:W-:Y:S04]  /*49740*/  STL.64 [R1+0x38c8], R12 ;  /* 0x0038c80c01007387 */ /* 0x0081e80000100a00 */
[----:B0-----:R-:W2:Y:S04]  /*49750*/  LDL.LU R12, [R1+0x360] ;  /* 0x00036000010c7983 */ /* 0x001ea80000300800 */
[----:B------:R-:W2:Y:S04]  /*49760*/  LDL.LU R13, [R1+0x364] ;  /* 0x00036400010d7983 */ /* 0x000ea80000300800 */
[----:B------:R-:W2:Y:S04]  /*49770*/  LDL.LU R14, [R1+0x368] ;  /* 0x00036800010e7983 */ /* 0x000ea80000300800 */
[----:B------:R-:W2:Y:S04]  /*49780*/  LDL.LU R15, [R1+0x36c] ;  /* 0x00036c00010f7983 */ /* 0x000ea80000300800 */
[----:B------:R-:W-:Y:S04]  /*49790*/  STL.64 [R1+0x38b0], R10 ;  /* 0x0038b00a01007387 */ /* 0x000fe80000100a00 */
[----:B------:R0:W-:Y:S04]  /*497a0*/  STL.64 [R1+0x38a8], R8 ;  /* 0x0038a80801007387 */ /* 0x0001e80000100a00 */
[----:B0-----:R-:W3:Y:S04]  /*497b0*/  LDL.LU.64 R8, [R1+0x80] ;  /* 0x0000800001087983 */ /* 0x001ee80000300a00 */
[----:B------:R0:W-:Y:S04]  /*497c0*/  STL.64 [R1+0x170], R16 ;  /* 0x0001701001007387 */ /* 0x0001e80000100a00 */
[----:B------:R-:W-:Y:S04]  /*497d0*/  STL.64 [R1+0x178], R18 ;  /* 0x0001781201007387 */ /* 0x000fe80000100a00 */
[----:B0-----:R-:W2:Y:S01]  /*497e0*/  LDL.LU.64 R16, [R1+0x38d8] ;  /* 0x0038d80001107983 */ /* 0x001ea20000300a00 */
[----:B------:R-:W-:-:S02]  /*497f0*/  MOV R27, R20 ;  /* 0x00000014001b7202 */ /* 0x000fc40000000f00 */
[----:B------:R-:W-:Y:S01]  /*49800*/  MOV R28, R21 ;  /* 0x00000015001c7202 */ /* 0x000fe20000000f00 */
[----:B------:R-:W4:Y:S04]  /*49810*/  LDL.LU R20, [R1+0x30] ;  /* 0x0000300001147983 */ /* 0x000f280000300800 */
[----:B------:R-:W4:Y:S01]  /*49820*/  LDL.LU R21, [R1+0x34] ;  /* 0x0000340001157983 */ /* 0x000f220000300800 */
[----:B--2---:R-:W-:-:S15]  /*49830*/  HMMA.16816.F32 R12, R4, R16, R12 ;  /* 0x00000010040c723c */ /* 0x004fde000000180c */
[----:B------:R-:W-:-:S08]  /*49840*/  NOP ;  /* 0x0000000000007918 */ /* 0x000fd00000000000 */
[----:B------:R-:W-:Y:S04]  /*49850*/  STL.64 [R1+0x160], R12 ;  /* 0x0001600c01007387 */ /* 0x000fe80000100a00 */
[----:B------:R0:W-:Y:S04]  /*49860*/  STL.64 [R1+0x168], R14 ;  /* 0x0001680e01007387 */ /* 0x0001e80000100a00 */
[----:B0-----:R-:W3:Y:S04]  /*49870*/  LDL.LU.64 R14, [R1+0x38d0] ;  /* 0x0038d000010e7983 */ /* 0x001ee80000300a00 */
[----:B------:R-:W3:Y:S04]  /*49880*/  LDL.LU.64 R12, [R1+0x38c8] ;  /* 0x0038c800010c7983 */ /* 0x000ee80000300a00 */
[----:B------:R-:W2:Y:S01]  /*49890*/  LDL.LU R19, [R1+0x38c0] ;  /* 0x0038c00001137983 */ /* 0x000ea20000300800 */
[----:B------:R-:W-:-:S05]  /*498a0*/  MOV R26, R17 ;  /* 0x00000011001a7202 */ /* 0x000fca0000000f00 */
[----:B------:R-:W-:Y:S04]  /*498b0*/  STL.64 [R1+0x3860], R26 ;  /* 0x0038601a01007387 */ /* 0x000fe80000100a00 */
[----:B------:R0:W-:Y:S04]  /*498c0*/  STL.64 [R1+0x3858], R24 ;  /* 0x0038581801007387 */ /* 0x0001e80000100a00 */
[----:B0-----:R-:W4:Y:S04]  /*498d0*/  LDL.LU R24, [R1+0x310] ;  /* 0x0003100001187983 */ /* 0x001f280000300800 */
[----:B------:R-:W4:Y:S04]  /*498e0*/  LDL.LU R25, [R1+0x314] ;  /* 0x0003140001197983 */ /* 0x000f280000300800 */
[----:B------:R-:W4:Y:S04]  /*498f0*/  LDL.LU R26, [R1+0x318] ;  /* 0x00031800011a7983 */ /* 0x000f280000300800 */
[----:B------:R-:W4:Y:S01]  /*49900*/  LDL.LU R27, [R1+0x31c] ;  /* 0x00031c00011b7983 */ /* 0x000f220000300800 */
[----:B------:R-:W-:-:S03]  /*49910*/  MOV R2, R16 ;  /* 0x0000001000027202 */ /* 0x000fc60000000f00 */
[----:B--2---:R-:W0:Y:S01]  /*49920*/  LDSM.16.M88.4 R16, [R19+UR6+0x29000] ;  /* 0x029000061310783b */ /* 0x004e220008000200 */
[----:B---3--:R-:W-:Y:S03]  /*49930*/  HMMA.16816.F32 R12, R4, R8, R12 ;  /* 0x00000008040c723c */ /* 0x008fe6000000180c */
[----:B----4-:R-:W-:Y:S04]  /*49940*/  STL.64 [R1+0x3878], R26 ;  /* 0x0038781a01007387 */ /* 0x010fe80000100a00 */
[----:B------:R1:W-:Y:S04]  /*49950*/  STL.64 [R1+0x3870], R24 ;  /* 0x0038701801007387 */ /* 0x0003e80000100a00 */
[----:B-1----:R-:W2:Y:S04]  /*49960*/  LDL.LU R24, [R1+0x320] ;  /* 0x0003200001187983 */ /* 0x002ea80000300800 */
[----:B------:R-:W2:Y:S04]  /*49970*/  LDL.LU R25, [R1+0x324] ;  /* 0x0003240001197983 */ /* 0x000ea80000300800 */
[----:B------:R-:W2:Y:S04]  /*49980*/  LDL.LU R26, [R1+0x328] ;  /* 0x00032800011a7983 */ /* 0x000ea80000300800 */
[----:B------:R-:W2:Y:S04]  /*49990*/  LDL.LU R27, [R1+0x32c] ;  /* 0x00032c00011b7983 */ /* 0x000ea80000300800 */
[----:B0-----:R-:W-:Y:S04]  /*499a0*/  STL.64 [R1+0x35e0], R18 ;  /* 0x0035e01201007387 */ /* 0x001fe80000100a00 */
[----:B------:R0:W-:Y:S04]  /*499b0*/  STL.64 [R1+0x35d8], R16 ;  /* 0x0035d81001007387 */ /* 0x0001e80000100a00 */
[----:B0-----:R-:W3:Y:S04]  /*499c0*/  LDL.LU R16, [R1+0x60] ;  /* 0x0000600001107983 */ /* 0x001ee80000300800 */
[----:B------:R-:W3:Y:S04]  /*499d0*/  LDL.LU R17, [R1+0x64] ;  /* 0x0000640001117983 */ /* 0x000ee80000300800 */
[----:B------:R-:W4:Y:S04]  /*499e0*/  LDL R18, [R1+0x68] ;  /* 0x0000680001127983 */ /* 0x000f280000100800 */
[----:B------:R-:W4:Y:S04]  /*499f0*/  LDL R19, [R1+0x6c] ;  /* 0x00006c0001137983 */ /* 0x000f280000100800 */
[----:B------:R0:W-:Y:S04]  /*49a00*/  STL.64 [R1+0x150], R12 ;  /* 0x0001500c01007387 */ /* 0x0001e80000100a00 */
[----:B------:R1:W-:Y:S04]  /*49a10*/  STL.64 [R1+0x158], R14 ;  /* 0x0001580e01007387 */ /* 0x0003e80000100a00 */
[----:B0-----:R-:W2:Y:S01]  /*49a20*/  LDL.LU.64 R12, [R1+0x38b8] ;  /* 0x0038b800010c7983 */ /* 0x001ea20000300a00 */
[----:B-1----:R-:W-:Y:S01]  /*49a30*/  IMAD.MOV.U32 R15, RZ, RZ, R8 ;  /* 0x000000ffff0f7224 */ /* 0x002fe200078e0008 */
[----:B------:R-:W-:-:S02]  /*49a40*/  MOV R14, R9 ;  /* 0x00000009000e7202 */ /* 0x000fc40000000f00 */
[----:B------:R-:W2:Y:S04]  /*49a50*/  LDL.LU.64 R10, [R1+0x38b0] ;  /* 0x0038b000010a7983 */ /* 0x000ea80000300a00 */
[----:B------:R-:W2:Y:S02]  /*49a60*/  LDL.LU.64 R8, [R1+0x38a8] ;  /* 0x0038a80001087983 */ /* 0x000ea40000300a00 */
[----:B--2---:R-:W-:-:S15]  /*49a70*/  HMMA.16816.F32 R8, R4, R12, R8 ;  /* 0x0000000c0408723c */ /* 0x004fde0000001808 */
[----:B------:R-:W-:-:S08]  /*49a80*/  NOP ;  /* 0x0000000000007918 */ /* 0x000fd00000000000 */
[----:B------:R-:W-:Y:S04]  /*49a90*/  STL.64 [R1+0x140], R8 ;  /* 0x0001400801007387 */ /* 0x000fe80000100a00 */
[----:B------:R0:W-:Y:S04]  /*49aa0*/  STL.64 [R1+0x148], R10 ;  /* 0x0001480a01007387 */ /* 0x0001e80000100a00 */
[----:B0-----:R-:W3:Y:S04]  /*49ab0*/  LDL.LU.64 R10, [R1+0x38a0] ;  /* 0x0038a000010a7983 */ /* 0x001ee80000300a00 */
[----:B------:R-:W3:Y:S04]  /*49ac0*/  LDL.LU.64 R8, [R1+0x3898] ;  /* 0x0038980001087983 */ /* 0x000ee80000300a00 */
[----:B------:R-:W-:Y:S01]  /*49ad0*/  STL.64 [R1+0x3740], R12 ;  /* 0x0037400c01007387 */ /* 0x000fe20000100a00 */
[----:B---3--:R-:W-:Y:S03]  /*49ae0*/  HMMA.16816.F32 R4, R4, R16, R8 ;  /* 0x000000100404723c */ /* 0x008fe60000001808 */
[----:B------:R-:W2:Y:S04]  /*49af0*/  LDL.LU.64 R10, [R1+0x3890] ;  /* 0x00389000010a7983 */ /* 0x000ea80000300a00 */
[----:B------:R-:W3:-:S15]  /*49b00*/  LDL.LU.64 R8, [R1+0x3888] ;  /* 0x0038880001087983 */ /* 0x000ede0000300a00 */
[----:B------:R-:W-:-:S01]  /*49b10*/  NOP ;  /* 0x0000000000007918 */ /* 0x000fc20000000000 */
[----:B------:R2:W-:Y:S04]  /*49b20*/  STL.64 [R1+0x130], R4 ;  /* 0x0001300401007387 */ /* 0x0005e80000100a00 */
[----:B------:R-:W-:Y:S01]  /*49b30*/  STL.64 [R1+0x138], R6 ;  /* 0x0001380601007387 */ /* 0x000fe20000100a00 */
[----:B--2---:R-:W-:-:S03]  /*49b40*/  MOV R4, R10 ;  /* 0x0000000a00047202 */ /* 0x004fc60000000f00 */
[----:B------:R-:W3:Y:S01]  /*49b50*/  LDL.LU R10, [R1+0x3884] ;  /* 0x00388400010a7983 */ /* 0x000ee20000300800 */
[----:B------:R-:W-:-:S03]  /*49b60*/  MOV R5, R11 ;  /* 0x0000000b00057202 */ /* 0x000fc60000000f00 */
[----:B------:R-:W3:Y:S04]  /*49b70*/  LDL.LU R11, [R1+0x3880] ;  /* 0x00388000010b7983 */ /* 0x000ee80000300800 */
[----:B----4-:R-:W-:Y:S04]  /*49b80*/  STL.64 [R1+0x3750], R18 ;  /* 0x0037501201007387 */ /* 0x010fe80000100a00 */
[----:B------:R0:W-:Y:S04]  /*49b90*/  STL.64 [R1+0x3748], R16 ;  /* 0x0037481001007387 */ /* 0x0001e80000100a00 */
[----:B0-----:R-:W2:Y:S04]  /*49ba0*/  LDL.LU R16, [R1+0x300] ;  /* 0x0003000001107983 */ /* 0x001ea80000300800 */
[----:B------:R-:W2:Y:S04]  /*49bb0*/  LDL.LU R17, [R1+0x304] ;  /* 0x0003040001117983 */ /* 0x000ea80000300800 */
[----:B------:R-:W2:Y:S04]  /*49bc0*/  LDL.LU R18, [R1+0x308] ;  /* 0x0003080001127983 */ /* 0x000ea80000300800 */
[----:B------:R-:W2:Y:S01]  /*49bd0*/  LDL.LU R19, [R1+0x30c] ;  /* 0x00030c0001137983 */ /* 0x000ea20000300800 */
[----:B---3--:R-:W-:Y:S03]  /*49be0*/  HMMA.16816.F32 R20, R8, R20, R24 ;  /* 0x000000140814723c */ /* 0x008fe60000001818 */
[----:B------:R-:W3:Y:S04]  /*49bf0*/  LDL.LU.64 R26, [R1+0x3878] ;  /* 0x00387800011a7983 */ /* 0x000ee80000300a00 */
[----:B------:R-:W3:-:S15]  /*49c00*/  LDL.LU.64 R24, [R1+0x3870] ;  /* 0x0038700001187983 */ /* 0x000ede0000300a00 */
[----:B------:R-:W-:-:S01]  /*49c10*/  NOP ;  /* 0x0000000000007918 */ /* 0x000fc20000000000 */
[----:B------:R0:W-:Y:S04]  /*49c20*/  STL.64 [R1+0x120], R20 ;  /* 0x0001201401007387 */ /* 0x0001e80000100a00 */
[----:B------:R3:W-:Y:S04]  /*49c30*/  STL.64 [R1+0x128], R22 ;  /* 0x0001281601007387 */ /* 0x0007e80000100a00 */
[----:B0-----:R-:W3:Y:S01]  /*49c40*/  LDL.LU.64 R20, [R1+0x3868] ;  /* 0x0038680001147983 */ /* 0x001ee20000300a00 */
[C---:B--2---:R-:W-:Y:S06]  /*49c50*/  HMMA.16816.F32 R4, R8.reuse, R4, R16 ;  /* 0x000000040804723c */ /* 0x044fec0000001810 */
[----:B---3--:R-:W-:Y:S01]  /*49c60*/  HMMA.16816.F32 R20, R8, R20, R24 ;  /* 0x000000140814723c */ /* 0x008fe20000001818 */
[----:B------:R-:W2:Y:S04]  /*49c70*/  LDL.LU.64 R26, [R1+0x3860] ;  /* 0x00386000011a7983 */ /* 0x000ea80000300a00 */
[----:B------:R-:W3:Y:S01]  /*49c80*/  LDL.LU.64 R24, [R1+0x3858] ;  /* 0x0038580001187983 */ /* 0x000ee20000300a00 */
[----:B------:R-:W-:-:S15]  /*49c90*/  MOV R12, R2 ;  /* 0x00000002000c7202 */ /* 0x000fde0000000f00 */
[----:B------:R-:W-:-:S02]  /*49ca0*/  NOP ;  /* 0x0000000000007918 */ /* 0x000fc40000000000 */
[----:B------:R-:W-:Y:S04]  /*49cb0*/  STL.64 [R1+0x110], R20 ;  /* 0x0001101401007387 */ /* 0x000fe80000100a00 */
[----:B------:R0:W-:Y:S04]  /*49cc0*/  STL.64 [R1+0x118], R22 ;  /* 0x0001181601007387 */ /* 0x0001e80000100a00 */
[----:B0-----:R-:W4:Y:S04]  /*49cd0*/  LDL.LU.64 R22, [R1+0x3850] ;  /* 0x0038500001167983 */ /* 0x001f280000300a00 */
[----:B------:R-:W4:Y:S04]  /*49ce0*/  LDL.LU.64 R20, [R1+0x3848] ;  /* 0x0038480001147983 */ /* 0x000f280000300a00 */
[----:B------:R-:W4:Y:S04]  /*49cf0*/  LDL.LU R2, [R1+0x3844] ;  /* 0x0038440001027983 */ /* 0x000f280000300800 */
[----:B------:R-:W-:Y:S04]  /*49d00*/  STL.64 [R1+0x100], R4 ;  /* 0x0001000401007387 */ /* 0x000fe80000100a00 */
[----:B------:R-:W-:Y:S01]  /*49d10*/  STL.64 [R1+0x108], R6 ;  /* 0x0001080601007387 */ /* 0x000fe20000100a00 */
[----:B--2---:R-:W-:-:S03]  /*49d20*/  IMAD.MOV.U32 R13, RZ, RZ, R26 ;  /* 0x000000ffff0d7224 */ /* 0x004fc600078e001a */
[----:B------:R-:W2:Y:S04]  /*49d30*/  LDL.LU R26, [R1+0x3840] ;  /* 0x00384000011a7983 */ /* 0x000ea80000300800 */
[----:B------:R0:W-:Y:S02]  /*49d40*/  STL.64 [R1+0x3758], R12 ;  /* 0x0037580c01007387 */ /* 0x0001e40000100a00 */
[----:B0-----:R-:W-:Y:S02]  /*49d50*/  MOV R12, R27 ;  /* 0x0000001b000c7202 */ /* 0x001fe40000000f00 */
[----:B------:R-:W-:Y:S01]  /*49d60*/  MOV R13, R28 ;  /* 0x0000001c000d7202 */ /* 0x000fe20000000f00 */
[----:B------:R-:W2:Y:S04]  /*49d70*/  LDL.LU R27, [R1+0x383c] ;  /* 0x00383c00011b7983 */ /* 0x000ea80000300800 */
[----:B------:R-:W2:Y:S04]  /*49d80*/  LDL.LU R28, [R1+0x3838] ;  /* 0x00383800011c7983 */ /* 0x000ea80000300800 */
[----:B------:R3:W-:Y:S04]  /*49d90*/  STL.64 [R1+0x3770], R12 ;  /* 0x0037700c01007387 */ /* 0x0007e80000100a00 */
[----:B------:R-:W4:Y:S04]  /*49da0*/  LDL.LU R16, [R1+0x270] ;  /* 0x0002700001107983 */ /* 0x000f280000300800 */
[----:B------:R-:W4:Y:S04]  /*49db0*/  LDL.LU R17, [R1+0x274] ;  /* 0x0002740001117983 */ /* 0x000f280000300800 */
[----:B------:R-:W2:Y:S04]  /*49dc0*/  LDL.LU R18, [R1+0x278] ;  /* 0x0002780001127983 */ /* 0x000ea80000300800 */
[----:B------:R-:W2:Y:S01]  /*49dd0*/  LDL.LU R19, [R1+0x27c] ;  /* 0x00027c0001137983 */ /* 0x000ea20000300800 */
[----:B---3--:R-:W-:-:S02]  /*49de0*/  MOV R12, R25 ;  /* 0x00000019000c7202 */ /* 0x008fc40000000f00 */
[----:B------:R-:W-:-:S05]  /*49df0*/  MOV R13, R24 ;  /* 0x00000018000d7202 */ /* 0x000fca0000000f00 */
[----:B------:R-:W-:Y:S04]  /*49e00*/  STL.64 [R1+0x3788], R12 ;  /* 0x0037880c01007387 */ /* 0x000fe80000100a00 */
[----:B--2---:R-:W-:Y:S04]  /*49e10*/  STL.64 [R1+0x3768], R18 ;  /* 0x0037681201007387 */ /* 0x004fe80000100a00 */
[----:B----4-:R0:W-:Y:S04]  /*49e20*/  STL.64 [R1+0x3760], R16 ;  /* 0x0037601001007387 */ /* 0x0101e80000100a00 */
[----:B0-----:R-:W2:Y:S04]  /*49e30*/  LDL.LU R16, [R1+0x280] ;  /* 0x0002800001107983 */ /* 0x001ea80000300800 */
[----:B------:R-:W2:Y:S04]  /*49e40*/  LDL.LU R17, [R1+0x284] ;  /* 0x0002840001117983 */ /* 0x000ea80000300800 */
[----:B------:R-:W3:Y:S04]  /*49e50*/  LDL.LU R18, [R1+0x288] ;  /* 0x0002880001127983 */ /* 0x000ee80000300800 */
[----:B------:R-:W3:Y:S01]  /*49e60*/  LDL.LU R19, [R1+0x28c] ;  /* 0x00028c0001137983 */ /* 0x000ee20000300800 */
[----:B------:R-:W-:Y:S01]  /*49e70*/  IMAD.MOV.U32 R12, RZ, RZ, R23 ;  /* 0x000000ffff0c7224 */ /* 0x000fe200078e0017 */
[----:B------:R-:W-:-:S05]  /*49e80*/  MOV R13, R22 ;  /* 0x00000016000d7202 */ /* 0x000fca0000000f00 */
[----:B------:R-:W-:Y:S04]  /*49e90*/  STL.64 [R1+0x37a0], R12 ;  /* 0x0037a00c01007387 */ /* 0x000fe80000100a00 */
[----:B---3--:R-:W-:Y:S04]  /*49ea0*/  STL.64 [R1+0x3780], R18 ;  /* 0x0037801201007387 */ /* 0x008fe80000100a00 */
[----:B--2---:R0:W-:Y:S04]  /*49eb0*/  STL.64 [R1+0x3778], R16 ;  /* 0x0037781001007387 */ /* 0x0041e80000100a00 */
[----:B0-----:R-:W2:Y:S04]  /*49ec0*/  LDL.LU R16, [R1+0x290] ;  /* 0x0002900001107983 */ /* 0x001ea80000300800 */
[----:B------:R-:W2:Y:S04]  /*49ed0*/  LDL.LU R17, [R1+0x294] ;  /* 0x0002940001117983 */ /* 0x000ea80000300800 */
[----:B------:R-:W3:Y:S04]  /*49ee0*/  LDL.LU R18, [R1+0x298] ;  /* 0x0002980001127983 */ /* 0x000ee80000300800 */
[----:B------:R-:W3:Y:S04]  /*49ef0*/  LDL.LU R19, [R1+0x29c] ;  /* 0x00029c0001137983 */ /* 0x000ee80000300800 */
[----:B------:R-:W4:Y:S04]  /*49f00*/  LDL.LU R4, [R1+0x2d0] ;  /* 0x0002d00001047983 */ /* 0x000f280000300800 */
[----:B------:R-:W4:Y:S04]  /*49f10*/  LDL.LU R5, [R1+0x2d4] ;  /* 0x0002d40001057983 */ /* 0x000f280000300800 */
[----:B------:R-:W2:Y:S04]  /*49f20*/  LDL.LU R6, [R1+0x2d8] ;  /* 0x0002d80001067983 */ /* 0x000ea80000300800 */
[----:B------:R-:W2:Y:S01]  /*49f30*/  LDL.LU R7, [R1+0x2dc] ;  /* 0x0002dc0001077983 */ /* 0x000ea20000300800 */
[----:B------:R-:W-:-:S02]  /*49f40*/  MOV R13, R20 ;  /* 0x00000014000d7202 */ /* 0x000fc40000000f00 */
[----:B------:R-:W-:Y:S01]  /*49f50*/  MOV R12, R21 ;  /* 0x00000015000c7202 */ /* 0x000fe20000000f00 */
[----:B--2---:R-:W-:Y:S04]  /*49f60*/  STL.64 [R1+0x3828], R6 ;  /* 0x0038280601007387 */ /* 0x004fe80000100a00 */
[----:B----4-:R0:W-:Y:S04]  /*49f70*/  STL.64 [R1+0x3820], R4 ;  /* 0x0038200401007387 */ /* 0x0101e80000100a00 */
[----:B------:R-:W2:Y:S04]  /*49f80*/  LDL.LU R20, [R1+0x2e0] ;  /* 0x0002e00001147983 */ /* 0x000ea80000300800 */
[----:B------:R-:W2:Y:S04]  /*49f90*/  LDL.LU R21, [R1+0x2e4] ;  /* 0x0002e40001157983 */ /* 0x000ea80000300800 */
[----:B------:R-:W2:Y:S04]  /*49fa0*/  LDL.LU R22, [R1+0x2e8] ;  /* 0x0002e80001167983 */ /* 0x000ea80000300800 */
[----:B------:R-:W2:Y:S04]  /*49fb0*/  LDL.LU R23, [R1+0x2ec] ;  /* 0x0002ec0001177983 */ /* 0x000ea80000300800 */
[----:B------:R-:W4:Y:S04]  /*49fc0*/  LDL.LU R24, [R1] ;  /* 0x0000000001187983 */ /* 0x000f280000300800 */
[----:B------:R-:W4:Y:S04]  /*49fd0*/  LDL.LU R25, [R1+0x4] ;  /* 0x0000040001197983 */ /* 0x000f280000300800 */
[----:B0-----:R-:W4:Y:S04]  /*49fe0*/  LDL.LU R4, [R1+0x2f0] ;  /* 0x0002f00001047983 */ /* 0x001f280000300800 */
[----:B------:R-:W4:Y:S04]  /*49ff0*/  LDL.LU R5, [R1+0x2f4] ;  /* 0x0002f40001057983 */ /* 0x000f280000300800 */
[----:B------:R-:W4:Y:S04]  /*4a000*/  LDL.LU R6, [R1+0x2f8] ;  /* 0x0002f80001067983 */ /* 0x000f280000300800 */
[----:B------:R-:W4:Y:S04]  /*4a010*/  LDL.LU R7, [R1+0x2fc] ;  /* 0x0002fc0001077983 */ /* 0x000f280000300800 */
[----:B------:R-:W-:Y:S04]  /*4a020*/  STL.64 [R1+0x37b8], R12 ;  /* 0x0037b80c01007387 */ /* 0x000fe80000100a00 */
[----:B---3--:R-:W-:Y:S04]  /*4a030*/  STL.64 [R1+0x3798], R18 ;  /* 0x0037981201007387 */ /* 0x008fe80000100a00 */
[----:B------:R0:W-:Y:S04]  /*4a040*/  STL.64 [R1+0x3790], R16 ;  /* 0x0037901001007387 */ /* 0x0001e80000100a00 */
[----:B0-----:R-:W3:Y:S04]  /*4a050*/  LDL.LU R16, [R1+0x2a0] ;  /* 0x0002a00001107983 */ /* 0x001ee80000300800 */
[----:B------:R-:W3:Y:S04]  /*4a060*/  LDL.LU R17, [R1+0x2a4] ;  /* 0x0002a40001117983 */ /* 0x000ee80000300800 */
[----:B------:R-:W2:Y:S04]  /*4a070*/  LDL.LU R18, [R1+0x2a8] ;  /* 0x0002a80001127983 */ /* 0x000ea80000300800 */
[----:B------:R-:W2:Y:S01]  /*4a080*/  LDL.LU R19, [R1+0x2ac] ;  /* 0x0002ac0001137983 */ /* 0x000ea20000300800 */
[----:B------:R-:W-:Y:S01]  /*4a090*/  MOV R12, R29 ;  /* 0x0000001d000c7202 */ /* 0x000fe20000000f00 */
[----:B------:R-:W-:-:S02]  /*4a0a0*/  IMAD.MOV.U32 R13, RZ, RZ, R3 ;  /* 0x000000ffff0d7224 */ /* 0x000fc400078e0003 */
[----:B------:R-:W4:Y:S04]  /*4a0b0*/  LDL.LU R29, [R1+0x3834] ;  /* 0x00383400011d7983 */ /* 0x000f280000300800 */
[----:B------:R-:W4:Y:S04]  /*4a0c0*/  LDL.LU R3, [R1+0x3830] ;  /* 0x0038300001037983 */ /* 0x000f280000300800 */
[----:B------:R-:W-:Y:S04]  /*4a0d0*/  STL.64 [R1+0x37d8], R14 ;  /* 0x0037d80e01007387 */ /* 0x000fe80000100a00 */
[----:B------:R-:W-:Y:S04]  /*4a0e0*/  STL.64 [R1+0x37d0], R12 ;  /* 0x0037d00c01007387 */ /* 0x000fe80000100a00 */
[----:B--2---:R-:W-:Y:S04]  /*4a0f0*/  STL.64 [R1+0x37b0], R18 ;  /* 0x0037b01201007387 */ /* 0x004fe80000100a00 */
[----:B---3--:R0:W-:Y:S04]  /*4a100*/  STL.64 [R1+0x37a8], R16 ;  /* 0x0037a81001007387 */ /* 0x0081e80000100a00 */
[----:B0-----:R-:W2:Y:S04]  /*4a110*/  LDL.LU R16, [R1+0x2b0] ;  /* 0x0002b00001107983 */ /* 0x001ea80000300800 */
[----:B------:R-:W2:Y:S04]  /*4a120*/  LDL.LU R17, [R1+0x2b4] ;  /* 0x0002b40001117983 */ /* 0x000ea80000300800 */
[----:B------:R-:W3:Y:S01]  /*4a130*/  LDL.LU R18, [R1+0x2b8] ;  /* 0x0002b80001127983 */ /* 0x000ee20000300800 */
[----:B----4-:R-:W-:-:S02]  /*4a140*/  MOV R19, R3 ;  /* 0x0000000300137202 */ /* 0x010fc40000000f00 */
[----:B------:R-:W-:Y:S02]  /*4a150*/  MOV R12, R27 ;  /* 0x0000001b000c7202 */ /* 0x000fe40000000f00 */
[----:B------:R-:W-:Y:S02]  /*4a160*/  MOV R13, R26 ;  /* 0x0000001a000d7202 */ /* 0x000fe40000000f00 */
[C---:B------:R-:W-:Y:S01]  /*4a170*/  HMMA.16816.F32 R24, R8.reuse, R24, R4 ;  /* 0x000000180818723c */ /* 0x040fe20000001804 */
[----:B---3--:R-:W-:Y:S04]  /*4a180*/  STL.64 [R1+0x37c8], R18 ;  /* 0x0037c81201007387 */ /* 0x008fe80000100a00 */
[----:B--2---:R0:W-:Y:S04]  /*4a190*/  STL.64 [R1+0x37c0], R16 ;  /* 0x0037c01001007387 */ /* 0x0041e80000100a00 */
[----:B0-----:R-:W2:Y:S04]  /*4a1a0*/  LDL.LU R16, [R1+0x2c0] ;  /* 0x0002c00001107983 */ /* 0x001ea80000300800 */
[----:B------:R-:W2:Y:S04]  /*4a1b0*/  LDL.LU R17, [R1+0x2c4] ;  /* 0x0002c40001117983 */ /* 0x000ea80000300800 */
[----:B------:R-:W3:Y:S04]  /*4a1c0*/  LDL.LU R18, [R1+0x2c8] ;  /* 0x0002c80001127983 */ /* 0x000ee80000300800 */
[----:B------:R-:W3:Y:S04]  /*4a1d0*/  LDL.LU R19, [R1+0x2cc] ;  /* 0x0002cc0001137983 */ /* 0x000ee80000300800 */
[----:B---3--:R-:W-:Y:S04]  /*4a1e0*/  STL.64 [R1+0x37e8], R18 ;  /* 0x0037e81201007387 */ /* 0x008fe80000100a00 */
[----:B--2---:R0:W-:Y:S04]  /*4a1f0*/  STL.64 [R1+0x37e0], R16 ;  /* 0x0037e01001007387 */ /* 0x0041e80000100a00 */
[----:B0-----:R-:W2:Y:S04]  /*4a200*/  LDL.LU R16, [R1+0x250] ;  /* 0x0002500001107983 */ /* 0x001ea80000300800 */
[----:B------:R-:W2:Y:S04]  /*4a210*/  LDL.LU R17, [R1+0x254] ;  /* 0x0002540001117983 */ /* 0x000ea80000300800 */
[----:B------:R-:W2:Y:S04]  /*4a220*/  LDL.LU R18, [R1+0x258] ;  /* 0x0002580001127983 */ /* 0x000ea80000300800 */
[----:B------:R-:W2:Y:S04]  /*4a230*/  LDL.LU R19, [R1+0x25c] ;  /* 0x00025c0001137983 */ /* 0x000ea80000300800 */
[----:B------:R-:W3:Y:S04]  /*4a240*/  LDL.LU.64 R6, [R1+0x3828] ;  /* 0x0038280001067983 */ /* 0x000ee80000300a00 */
[----:B------:R-:W3:Y:S04]  /*4a250*/  LDL.LU.64 R4, [R1+0x3820] ;  /* 0x0038200001047983 */ /* 0x000ee80000300a00 */
[----:B------:R-:W-:Y:S04]  /*4a260*/  STL.64 [R1+0xf0], R24 ;  /* 0x0000f01801007387 */ /* 0x000fe80000100a00 */
[----:B------:R0:W-:Y:S04]  /*4a270*/  STL.64 [R1+0xf8], R26 ;  /* 0x0000f81a01007387 */ /* 0x0001e80000100a00 */
[----:B0-----:R-:W4:Y:S04]  /*4a280*/  LDL.LU.64 R26, [R1+0x3818] ;  /* 0x00381800011a7983 */ /* 0x001f280000300a00 */
[----:B------:R-:W2:Y:S02]  /*4a290*/  LDL.LU.64 R24, [R1+0x3810] ;  /* 0x0038100001187983 */ /* 0x000ea40000300a00 */
[----:B--2---:R-:W-:-:S15]  /*4a2a0*/  HMMA.16816.F32 R20, R8, R24, R20 ;  /* 0x000000180814723c */ /* 0x004fde0000001814 */
[----:B------:R-:W-:-:S08]  /*4a2b0*/  NOP ;  /* 0x0000000000007918 */ /* 0x000fd00000000000 */
[----:B------:R-:W-:Y:S01]  /*4a2c0*/  STL.64 [R1+0xe0], R20 ;  /* 0x0000e01401007387 */ /* 0x000fe20000100a00 */
[----:B------:R-:W-:-:S03]  /*4a2d0*/  MOV R3, R23 ;  /* 0x0000001700037202 */ /* 0x000fc60000000f00 */
[----:B------:R0:W-:Y:S04]  /*4a2e0*/  STL [R1+0xe8], R22 ;  /* 0x0000e81601007387 */ /* 0x0001e80000100800 */
[----:B0-----:R-:W2:Y:S04]  /*4a2f0*/  LDL.LU.64 R22, [R1+0x3808] ;  /* 0x0038080001167983 */ /* 0x001ea80000300a00 */
[----:B------:R-:W3:Y:S01]  /*4a300*/  LDL.LU.64 R20, [R1+0x3800] ;  /* 0x0038000001147983 */ /* 0x000ee20000300a00 */
[----:B------:R-:W-:-:S15]  /*4a310*/  HMMA.16816.F32 R12, R8, R12, R16 ;  /* 0x0000000c080c723c */ /* 0x000fde0000001810 */
[----:B------:R-:W-:-:S09]  /*4a320*/  NOP ;  /* 0x0000000000007918 */ /* 0x000fd20000000000 */
[----:B------:R-:W-:Y:S02]  /*4a330*/  MOV R25, R14 ;  /* 0x0000000e00197202 */ /* 0x000fe40000000f00 */
[----:B------:R-:W-:Y:S01]  /*4a340*/  MOV R24, R15 ;  /* 0x0000000f00187202 */ /* 0x000fe20000000f00 */
[----:B---3--:R-:W-:Y:S07]  /*4a350*/  HMMA.16816.F32 R4, R8, R20, R4 ;  /* 0x000000140804723c */ /* 0x008fee0000001804 */
[----:B------:R-:W-:Y:S01]  /*4a360*/  MOV R20, R12 ;  /* 0x0000000c00147202 */ /* 0x000fe20000000f00 */
[----:B------:R-:W-:-:S15]  /*4a370*/  IMAD.MOV.U32 R21, RZ, RZ, R13 ;  /* 0x000000ffff157224 */ /* 0x000fde00078e000d */
[----:B------:R4:W-:Y:S04]  /*4a380*/  STL.64 [R1+0x3578], R6 ;  /* 0x0035780601007387 */ /* 0x0009e80000100a00 */
[----:B------:R2:W-:Y:S01]  /*4a390*/  STL.64 [R1+0x3570], R4 ;  /* 0x0035700401007387 */ /* 0x0005e20000100a00 */
[----:B----4-:R-:W-:Y:S01]  /*4a3a0*/  MOV R6, R27 ;  /* 0x0000001b00067202 */ /* 0x010fe20000000f00 */
[----:B--2---:R-:W-:Y:S01]  /*4a3b0*/  IMAD.MOV.U32 R4, RZ, RZ, R22 ;  /* 0x000000ffff047224 */ /* 0x004fe200078e0016 */
[----:B------:R-:W-:Y:S01]  /*4a3c0*/  MOV R5, R26 ;  /* 0x0000001a00057202 */ /* 0x000fe20000000f00 */
[----:B------:R-:W2:Y:S01]  /*4a3d0*/  LDL.LU R22, [R1+0x37fc] ;  /* 0x0037fc0001167983 */ /* 0x000ea20000300800 */
[----:B------:R-:W-:-:S03]  /*4a3e0*/  MOV R7, R23 ;  /* 0x0000001700077202 */ /* 0x000fc60000000f00 */
[----:B------:R-:W3:Y:S04]  /*4a3f0*/  LDL.LU R26, [R1+0x37f8] ;  /* 0x0037f800011a7983 */ /* 0x000ee80000300800 */
[----:B------:R-:W3:Y:S04]  /*4a400*/  LDL.LU R27, [R1+0x37f4] ;  /* 0x0037f400011b7983 */ /* 0x000ee80000300800 */
[----:B------:R-:W2:Y:S04]  /*4a410*/  LDL.LU R23, [R1+0x37f0] ;  /* 0x0037f00001177983 */ /* 0x000ea80000300800 */
[----:B------:R-:W4:Y:S04]  /*4a420*/  LDL.LU.64 R18, [R1+0x37e8] ;  /* 0x0037e80001127983 */ /* 0x000f280000300a00 */
[----:B------:R-:W4:Y:S04]  /*4a430*/  LDL.LU.64 R16, [R1+0x37e0] ;  /* 0x0037e00001107983 */ /* 0x000f280000300a00 */
[----:B------:R-:W2:Y:S04]  /*4a440*/  LDL.LU.64 R14, [R1+0x37d8] ;  /* 0x0037d800010e7983 */ /* 0x000ea80000300a00 */
[----:B------:R-:W4:Y:S04]  /*4a450*/  LDL.LU.64 R12, [R1+0x37d0] ;  /* 0x0037d000010c7983 */ /* 0x000f280000300a00 */
[----:B---3--:R-:W-:Y:S04]  /*4a460*/  STL.64 [R1+0x36c8], R26 ;  /* 0x0036c81a01007387 */ /* 0x008fe80000100a00 */
[----:B------:R2:W-:Y:S02]  /*4a470*/  STL.64 [R1+0x36c0], R24 ;  /* 0x0036c01801007387 */ /* 0x0005e40000100a00 */
[----:B--2---:R-:W-:-:S02]  /*4a480*/  MOV R24, R15 ;  /* 0x0000000f00187202 */ /* 0x004fc40000000f00 */
[----:B------:R-:W-:Y:S02]  /*4a490*/  MOV R25, R14 ;  /* 0x0000000e00197202 */ /* 0x000fe40000000f00 */
[C---:B----4-:R-:W-:Y:S01]  /*4a4a0*/  HMMA.16816.F32 R12, R8.reuse, R12, R16 ;  /* 0x0000000c080c723c */ /* 0x050fe20000001810 */
[----:B------:R-:W-:Y:S04]  /*4a4b0*/  STL.64 [R1+0x36b8], R22 ;  /* 0x0036b81601007387 */ /* 0x000fe80000100a00 */
[----:B------:R0:W-:Y:S04]  /*4a4c0*/  STL.64 [R1+0x36b0], R20 ;  /* 0x0036b01401007387 */ /* 0x0001e80000100a00 */
[----:B0-----:R-:W2:Y:S04]  /*4a4d0*/  LDL.LU R20, [R1+0x260] ;  /* 0x0002600001147983 */ /* 0x001ea80000300800 */
[----:B------:R-:W2:Y:S04]  /*4a4e0*/  LDL.LU R21, [R1+0x264] ;  /* 0x0002640001157983 */ /* 0x000ea80000300800 */
[----:B------:R-:W2:Y:S04]  /*4a4f0*/  LDL.LU R22, [R1+0x268] ;  /* 0x0002680001167983 */ /* 0x000ea80000300800 */
[----:B------:R-:W2:Y:S04]  /*4a500*/  LDL.LU R23, [R1+0x26c] ;  /* 0x00026c0001177983 */ /* 0x000ea80000300800 */
[----:B------:R-:W3:Y:S04]  /*4a510*/  LDL.LU.64 R18, [R1+0x37c8] ;  /* 0x0037c80001127983 */ /* 0x000ee80000300a00 */
[----:B------:R-:W3:Y:S04]  /*4a520*/  LDL.LU.64 R16, [R1+0x37c0] ;  /* 0x0037c00001107983 */ /* 0x000ee80000300a00 */
[----:B------:R0:W-:Y:S04]  /*4a530*/  STL.64 [R1+0x2c0], R12 ;  /* 0x0002c00c01007387 */ /* 0x0001e80000100a00 */
[----:B------:R3:W-:Y:S04]  /*4a540*/  STL.64 [R1+0x2c8], R14 ;  /* 0x0002c80e01007387 */ /* 0x0007e80000100a00 */
[----:B0-----:R-:W3:Y:S02]  /*4a550*/  LDL.LU.64 R12, [R1+0x37b8] ;  /* 0x0037b800010c7983 */ /* 0x001ee40000300a00 */
[----:B---3--:R-:W-:Y:S02]  /*4a560*/  HMMA.16816.F32 R12, R8, R12, R16 ;  /* 0x0000000c080c723c */ /* 0x008fe40000001810 */
[----:B------:R-:W3:Y:S04]  /*4a570*/  LDL.LU.64 R18, [R1+0x37b0] ;  /* 0x0037b00001127983 */ /* 0x000ee80000300a00 */
[----:B------:R-:W3:-:S15]  /*4a580*/  LDL.LU.64 R16, [R1+0x37a8] ;  /* 0x0037a80001107983 */ /* 0x000ede0000300a00 */
[----:B------:R-:W-:-:S02]  /*4a590*/  NOP ;  /* 0x0000000000007918 */ /* 0x000fc40000000000 */
        /* <DEDUP_REMOVED lines=26> */
[----:B------:R-:W4:-:S15]  /*4a740*/  LDL.LU.64 R16, [R1+0x3748] ;  /* 0x0037480001107983 */ /* 0x000f1e0000300a00 */
[----:B------:R-:W-:-:S02]  /*4a750*/  NOP ;  /* 0x0000000000007918 */ /* 0x000fc40000000000 */
[----:B------:R0:W-:Y:S04]  /*4a760*/  STL.64 [R1+0x270], R12 ;  /* 0x0002700c01007387 */ /* 0x0001e80000100a00 */
[----:B------:R1:W-:Y:S04]  /*4a770*/  STL.64 [R1+0x278], R14 ;  /* 0x0002780e01007387 */ /* 0x0003e80000100a00 */
[----:B0-----:R-:W3:Y:S01]  /*4a780*/  LDL.LU.64 R12, [R1+0x3740] ;  /* 0x00374000010c7983 */ /* 0x001ee20000300a00 */
[C---:B--2---:R-:W-:Y:S06]  /*4a790*/  HMMA.16816.F32 R20, R8.reuse, R24, R20 ;  /* 0x000000180814723c */ /* 0x044fec0000001814 */
[----:B---3--:R-:W-:Y:S01]  /*4a7a0*/  HMMA.16816.F32 R4, R8, R12, R4 ;  /* 0x0000000c0804723c */ /* 0x008fe20000001804 */
[----:B------:R-:W4:-:S15]  /*4a7b0*/  LDL.LU R12, [R1+0x230] ;  /* 0x00023000010c7983 */ /* 0x000f1e0000300800 */
[----:B------:R-:W-:-:S01]  /*4a7c0*/  NOP ;  /* 0x0000000000007918 */ /* 0x000fc20000000000 */
[----:B------:R0:W-:Y:S04]  /*4a7d0*/  STL.64 [R1+0x430], R20 ;  /* 0x0004301401007387 */ /* 0x0001e80000100a00 */
[----:B------:R2:W-:Y:S04]  /*4a7e0*/  STL.64 [R1+0x438], R22 ;  /* 0x0004381601007387 */ /* 0x0005e80000100a00 */
[----:B------:R-:W-:Y:S04]  /*4a7f0*/  STL.64 [R1+0x420], R4 ;  /* 0x0004200401007387 */ /* 0x000fe80000100a00 */
[----:B------:R-:W-:Y:S04]  /*4a800*/  STL.64 [R1+0x428], R6 ;  /* 0x0004280601007387 */ /* 0x000fe80000100a00 */
[----:B------:R-:W4:Y:S04]  /*4a810*/  LDL.LU R13, [R1+0x234] ;  /* 0x00023400010d7983 */ /* 0x000f280000300800 */
[----:B-1----:R-:W4:Y:S04]  /*4a820*/  LDL.LU R14, [R1+0x238] ;  /* 0x00023800010e7983 */ /* 0x002f280000300800 */
[----:B------:R-:W4:Y:S04]  /*4a830*/  LDL.LU R15, [R1+0x23c] ;  /* 0x00023c00010f7983 */ /* 0x000f280000300800 */
[----:B------:R-:W3:Y:S04]  /*4a840*/  LDL.LU.64 R26, [R1+0x8] ;  /* 0x00000800011a7983 */ /* 0x000ee80000300a00 */
[----:B---3--:R1:W-:Y:S04]  /*4a850*/  STL.64 [R1+0x36e0], R26 ;  /* 0x0036e01a01007387 */ /* 0x0083e80000100a00 */
[----:B0-----:R-:W3:Y:S04]  /*4a860*/  LDL.LU R20, [R1+0x1e0] ;  /* 0x0001e00001147983 */ /* 0x001ee80000300800 */
[----:B------:R-:W3:Y:S04]  /*4a870*/  LDL.LU R21, [R1+0x1e4] ;  /* 0x0001e40001157983 */ /* 0x000ee80000300800 */
[----:B--2---:R-:W2:Y:S04]  /*4a880*/  LDL.LU R22, [R1+0x1e8] ;  /* 0x0001e80001167983 */ /* 0x004ea80000300800 */
[----:B------:R-:W2:Y:S04]  /*4a890*/  LDL.LU R23, [R1+0x1ec] ;  /* 0x0001ec0001177983 */ /* 0x000ea80000300800 */
[----:B-1----:R-:W4:Y:S04]  /*4a8a0*/  LDL.LU.64 R26, [R1+0x18] ;  /* 0x00001800011a7983 */ /* 0x002f280000300a00 */
[----:B----4-:R0:W-:Y:S04]  /*4a8b0*/  STL.64 [R1+0x36f8], R26 ;  /* 0x0036f81a01007387 */ /* 0x0101e80000100a00 */
[----:B------:R-:W4:Y:S04]  /*4a8c0*/  LDL.LU R24, [R1+0x210] ;  /* 0x0002100001187983 */ /* 0x000f280000300800 */
[----:B------:R-:W4:Y:S04]  /*4a8d0*/  LDL.LU R25, [R1+0x214] ;  /* 0x0002140001197983 */ /* 0x000f280000300800 */
[----:B0-----:R-:W3:Y:S04]  /*4a8e0*/  LDL.LU R26, [R1+0x218] ;  /* 0x00021800011a7983 */ /* 0x001ee80000300800 */
[----:B------:R-:W3:Y:S04]  /*4a8f0*/  LDL.LU R27, [R1+0x21c] ;  /* 0x00021c00011b7983 */ /* 0x000ee80000300800 */
[----:B------:R-:W2:Y:S04]  /*4a900*/  LDL.LU R4, [R1+0x220] ;  /* 0x0002200001047983 */ /* 0x000ea80000300800 */
[----:B------:R-:W2:Y:S04]  /*4a910*/  LDL.LU R5, [R1+0x224] ;  /* 0x0002240001057983 */ /* 0x000ea80000300800 */
[----:B------:R-:W2:Y:S04]  /*4a920*/  LDL.LU R6, [R1+0x228] ;  /* 0x0002280001067983 */ /* 0x000ea80000300800 */
[----:B------:R-:W2:Y:S04]  /*4a930*/  LDL.LU R7, [R1+0x22c] ;  /* 0x00022c0001077983 */ /* 0x000ea80000300800 */
[----:B---3--:R0:W-:Y:S04]  /*4a940*/  STL.64 [R1+0x3718], R26 ;  /* 0x0037181a01007387 */ /* 0x0081e80000100a00 */
[----:B----4-:R-:W-:Y:S04]  /*4a950*/  STL.64 [R1+0x3710], R24 ;  /* 0x0037101801007387 */ /* 0x010fe80000100a00 */
[----:B0-----:R-:W3:Y:S04]  /*4a960*/  LDL.LU.64 R26, [R1+0x38] ;  /* 0x00003800011a7983 */ /* 0x001ee80000300a00 */
[----:B--2---:R-:W-:Y:S04]  /*4a970*/  STL.64 [R1+0x36d8], R22 ;  /* 0x0036d81601007387 */ /* 0x004fe80000100a00 */
        /* <DEDUP_REMOVED lines=11> */
[----:B------:R-:W-:Y:S03]  /*4aa30*/  HMMA.16816.F32 R8, R8, R16, R12 ;  /* 0x000000100808723c */ /* 0x000fe6000000180c */
[----:B----4-:R0:W-:Y:S04]  /*4aa40*/  STL.64 [R1+0x3708], R22 ;  /* 0x0037081601007387 */ /* 0x0101e80000100a00 */
[----:B--2---:R-:W-:Y:S04]  /*4aa50*/  STL.64 [R1+0x3700], R20 ;  /* 0x0037001401007387 */ /* 0x004fe80000100a00 */
[----:B0-----:R-:W2:Y:S04]  /*4aa60*/  LDL.LU.64 R22, [R1+0x28] ;  /* 0x0000280001167983 */ /* 0x001ea80000300a00 */
[----:B------:R-:W4:Y:S04]  /*4aa70*/  LDL.LU.64 R14, [R1+0x3738] ;  /* 0x00373800010e7983 */ /* 0x000f280000300a00 */
[----:B------:R-:W3:Y:S04]  /*4aa80*/  LDL.LU.64 R12, [R1+0x3730] ;  /* 0x00373000010c7983 */ /* 0x000ee80000300a00 */
[----:B------:R4:W-:Y:S04]  /*4aa90*/  STL.64 [R1+0x350], R8 ;  /* 0x0003500801007387 */ /* 0x0009e80000100a00 */
[----:B------:R0:W-:Y:S01]  /*4aaa0*/  STL.64 [R1+0x358], R10 ;  /* 0x0003580a01007387 */ /* 0x0001e20000100a00 */
[----:B----4-:R-:W-:Y:S01]  /*4aab0*/  IMAD.MOV.U32 R8, RZ, RZ, R14 ;  /* 0x000000ffff087224 */ /* 0x010fe200078e000e */
[----:B------:R-:W-:-:S02]  /*4aac0*/  MOV R9, R15 ;  /* 0x0000000f00097202 */ /* 0x000fc40000000f00 */
[----:B------:R-:W3:Y:S04]  /*4aad0*/  LDL.LU R14, [R1+0x372c] ;  /* 0x00372c00010e7983 */ /* 0x000ee80000300800 */
[----:B------:R-:W3:Y:S01]  /*4aae0*/  LDL.LU R15, [R1+0x3728] ;  /* 0x00372800010f7983 */ /* 0x000ee20000300800 */
[----:B0-----:R-:W-:Y:S02]  /*4aaf0*/  MOV R10, R2 ;  /* 0x00000002000a7202 */ /* 0x001fe40000000f00 */
[----:B------:R-:W-:Y:S01]  /*4ab00*/  MOV R11, R0 ;  /* 0x00000000000b7202 */ /* 0x000fe20000000f00 */
[----:B------:R-:W4:Y:S04]  /*4ab10*/  LDL.LU R2, [R1+0x3724] ;  /* 0x0037240001027983 */ /* 0x000f280000300800 */
[----:B------:R-:W4:Y:S04]  /*4ab20*/  LDL.LU R0, [R1+0x3720] ;  /* 0x0037200001007983 */ /* 0x000f280000300800 */
[----:B------:R-:W-:Y:S04]  /*4ab30*/  STL.64 [R1+0x36a8], R10 ;  /* 0x0036a80a01007387 */ /* 0x000fe80000100a00 */
[----:B------:R0:W-:Y:S04]  /*4ab40*/  STL.64 [R1+0x36a0], R8 ;  /* 0x0036a00801007387 */ /* 0x0001e80000100a00 */
[----:B0-----:R-:W4:Y:S04]  /*4ab50*/  LDL.LU R8, [R1+0x1d0] ;  /* 0x0001d00001087983 */ /* 0x001f280000300800 */
[----:B------:R-:W4:Y:S04]  /*4ab60*/  LDL.LU R9, [R1+0x1d4] ;  /* 0x0001d40001097983 */ /* 0x000f280000300800 */
[----:B------:R-:W-:Y:S01]  /*4ab70*/  STL.64 [R1+0x35f0], R18 ;  /* 0x0035f01201007387 */ /* 0x000fe20000100a00 */
[----:B---3--:R-:W-:-:S15]  /*4ab80*/  HMMA.16816.F32 R4, R12, R26, R4 ;  /* 0x0000001a0c04723c */ /* 0x008fde0000001804 */
[----:B------:R-:W-:-:S08]  /*4ab90*/  NOP ;  /* 0x0000000000007918 */ /* 0x000fd00000000000 */
[----:B------:R0:W-:Y:S04]  /*4aba0*/  STL.64 [R1+0x340], R4 ;  /* 0x0003400401007387 */ /* 0x0001e80000100a00 */
[----:B------:R2:W-:Y:S01]  /*4abb0*/  STL.64 [R1+0x348], R6 ;  /* 0x0003480601007387 */ /* 0x0005e20000100a00 */
[----:B0-----:R-:W-:Y:S02]  /*4abc0*/  MOV R5, R26 ;  /* 0x0000001a00057202 */ /* 0x001fe40000000f00 */
[----:B------:R-:W-:Y:S02]  /*4abd0*/  MOV R4, R27 ;  /* 0x0000001b00047202 */ /* 0x000fe40000000f00 */
[----:B------:R-:W3:Y:S04]  /*4abe0*/  LDL.LU.64 R26, [R1+0x3718] ;  /* 0x00371800011a7983 */ /* 0x000ee80000300a00 */
[----:B------:R-:W3:Y:S01]  /*4abf0*/  LDL.LU.64 R24, [R1+0x3710] ;  /* 0x0037100001187983 */ /* 0x000ee20000300a00 */
[----:B--2---:R-:W-:Y:S01]  /*4ac00*/  IMAD.MOV.U32 R7, RZ, RZ, R22 ;  /* 0x000000ffff077224 */ /* 0x004fe200078e0016 */
[----:B------:R-:W-:-:S02]  /*4ac10*/  MOV R6, R23 ;  /* 0x0000001700067202 */ /* 0x000fc40000000f00 */
[----:B----4-:R-:W-:Y:S02]  /*4ac20*/  MOV R18, R2 ;  /* 0x0000000200127202 */ /* 0x010fe40000000f00 */
[----:B------:R-:W-:Y:S01]  /*4ac30*/  MOV R19, R0 ;  /* 0x0000000000137202 */ /* 0x000fe20000000f00 */
[----:B---3--:R-:W-:Y:S01]  /*4ac40*/  HMMA.16816.F32 R24, R12, R22, R24 ;  /* 0x000000160c18723c */ /* 0x008fe20000001818 */
[----:B------:R-:W2:Y:S04]  /*4ac50*/  LDL.LU.64 R22, [R1+0x3708] ;  /* 0x0037080001167983 */ /* 0x000ea80000300a00 */
[----:B------:R-:W2:-:S15]  /*4ac60*/  LDL.LU.64 R20, [R1+0x3700] ;  /* 0x0037000001147983 */ /* 0x000e9e0000300a00 */
[----:B------:R-:W-:-:S03]  /*4ac70*/  NOP ;  /* 0x0000000000007918 */ /* 0x000fc60000000000 */
[----:B------:R-:W-:Y:S01]  /*4ac80*/  STL.64 [R1+0x330], R24 ;  /* 0x0003301801007387 */ /* 0x000fe20000100a00 */
[----:B------:R-:W-:Y:S02]  /*4ac90*/  MOV R2, R26 ;  /* 0x0000001a00027202 */ /* 0x000fe40000000f00 */
[----:B------:R-:W-:Y:S02]  /*4aca0*/  MOV R0, R27 ;  /* 0x0000001b00007202 */ /* 0x000fe40000000f00 */
[----:B------:R-:W2:Y:S04]  /*4acb0*/  LDL.LU.64 R26, [R1+0x36f8] ;  /* 0x0036f800011a7983 */ /* 0x000ea80000300a00 */
[----:B------:R-:W-:Y:S04]  /*4acc0*/  STL [R1+0x3554], R0 ;  /* 0x0035540001007387 */ /* 0x000fe80000100800 */
[----:B------:R0:W-:Y:S01]  /*4acd0*/  STL [R1+0x3550], R2 ;  /* 0x0035500201007387 */ /* 0x0001e20000100800 */
[----:B--2---:R-:W-:Y:S06]  /*4ace0*/  HMMA.16816.F32 R20, R12, R26, R20 ;  /* 0x0000001a0c14723c */ /* 0x004fec0000001814 */
[----:B0-----:R-:W-:Y:S01]  /*4acf0*/  MOV R2, R26 ;  /* 0x0000001a00027202 */ /* 0x001fe20000000f00 */
[----:B------:R-:W-:-:S15]  /*4ad00*/  IMAD.MOV.U32 R0, RZ, RZ, R27 ;  /* 0x000000ffff007224 */ /* 0x000fde00078e001b */
[----:B------:R-:W-:-:S01]  /*4ad10*/  NOP ;  /* 0x0000000000007918 */ /* 0x000fc20000000000 */
[----:B------:R-:W-:Y:S04]  /*4ad20*/  STL.64 [R1+0x410], R20 ;  /* 0x0004101401007387 */ /* 0x000fe80000100a00 */
[----:B------:R0:W-:Y:S04]  /*4ad30*/  STL.64 [R1+0x418], R22 ;  /* 0x0004181601007387 */ /* 0x0001e80000100a00 */
[----:B0-----:R-:W2:Y:S04]  /*4ad40*/  LDL.LU.64 R22, [R1+0x36f0] ;  /* 0x0036f00001167983 */ /* 0x001ea80000300a00 */
[----:B------:R-:W2:Y:S04]  /*4ad50*/  LDL.LU.64 R20, [R1+0x36e8] ;  /* 0x0036e80001147983 */ /* 0x000ea80000300a00 */
[----:B------:R-:W2:Y:S01]  /*4ad60*/  LDL.LU.64 R26, [R1+0x36e0] ;  /* 0x0036e000011a7983 */ /* 0x000ea20000300a00 */
[----:B------:R-:W-:Y:S01]  /*4ad70*/  MOV R10, R29 ;  /* 0x0000001d000a7202 */ /* 0x000fe20000000f00 */
[----:B------:R-:W-:Y:S01]  /*4ad80*/  IMAD.MOV.U32 R11, RZ, RZ, R28 ;  /* 0x000000ffff0b7224 */ /* 0x000fe200078e001c */
[----:B--2---:R-:W-:Y:S06]  /*4ad90*/  HMMA.16816.F32 R20, R12, R26, R20 ;  /* 0x0000001a0c14723c */ /* 0x004fec0000001814 */
[----:B------:R-:W-:-:S02]  /*4ada0*/  MOV R29, R26 ;  /* 0x0000001a001d7202 */ /* 0x000fc40000000f00 */
[----:B------:R-:W-:-:S15]  /*4adb0*/  MOV R28, R27 ;  /* 0x0000001b001c7202 */ /* 0x000fde0000000f00 */
[----:B------:R-:W-:Y:S04]  /*4adc0*/  STL.64 [R1+0x400], R20 ;  /* 0x0004001401007387 */ /* 0x000fe80000100a00 */
[----:B------:R0:W-:Y:S04]  /*4add0*/  STL.64 [R1+0x408], R22 ;  /* 0x0004081601007387 */ /* 0x0001e80000100a00 */
[----:B0-----:R-:W2:Y:S04]  /*4ade0*/  LDL.LU.64 R22, [R1+0x36d8] ;  /* 0x0036d80001167983 */ /* 0x001ea80000300a00 */
[----:B------:R-:W2:Y:S04]  /*4adf0*/  LDL.LU.64 R20, [R1+0x36d0] ;  /* 0x0036d00001147983 */ /* 0x000ea80000300a00 */
[----:B------:R-:W2:Y:S04]  /*4ae00*/  LDL.LU.64 R26, [R1+0x36c8] ;  /* 0x0036c800011a7983 */ /* 0x000ea80000300a00 */
[----:B------:R-:W3:Y:S01]  /*4ae10*/  LDL.LU.64 R24, [R1+0x36c0] ;  /* 0x0036c00001187983 */ /* 0x000ee20000300a00 */
[----:B--2---:R-:W-:-:S15]  /*4ae20*/  HMMA.16816.F32 R20, R12, R26, R20 ;  /* 0x0000001a0c14723c */ /* 0x004fde0000001814 */
[----:B------:R-:W-:-:S08]  /*4ae30*/  NOP ;  /* 0x0000000000007918 */ /* 0x000fd00000000000 */
[----:B------:R-:W-:Y:S04]  /*4ae40*/  STL.64 [R1+0x3f0], R20 ;  /* 0x0003f01401007387 */ /* 0x000fe80000100a00 */
[----:B------:R0:W-:Y:S04]  /*4ae50*/  STL.64 [R1+0x3f8], R22 ;  /* 0x0003f81601007387 */ /* 0x0001e80000100a00 */
[----:B0-----:R-:W2:Y:S04]  /*4ae60*/  LDL.LU.64 R22, [R1+0x36b8] ;  /* 0x0036b80001167983 */ /* 0x001ea80000300a00 */
[----:B------:R-:W4:Y:S04]  /*4ae70*/  LDL.LU.64 R20, [R1+0x36b0] ;  /* 0x0036b00001147983 */ /* 0x000f280000300a00 */
[----:B------:R-:W-:Y:S04]  /*4ae80*/  STL.64 [R1+0x3588], R26 ;  /* 0x0035881a01007387 */ /* 0x000fe80000100a00 */
[----:B---3--:R0:W-:Y:S04]  /*4ae90*/  STL.64 [R1+0x3580], R24 ;  /* 0x0035801801007387 */ /* 0x0081e80000100a00 */
[----:B0-----:R-:W3:Y:S04]  /*4aea0*/  LDL.LU R24, [R1+0x1b0] ;  /* 0x0001b00001187983 */ /* 0x001ee80000300800 */
[----:B------:R-:W3:Y:S04]  /*4aeb0*/  LDL.LU R25, [R1+0x1b4] ;  /* 0x0001b40001197983 */ /* 0x000ee80000300800 */
[----:B------:R-:W3:Y:S04]  /*4aec0*/  LDL.LU R26, [R1+0x1b8] ;  /* 0x0001b800011a7983 */ /* 0x000ee80000300800 */
[----:B------:R-:W3:Y:S01]  /*4aed0*/  LDL.LU R27, [R1+0x1bc] ;  /* 0x0001bc00011b7983 */ /* 0x000ee20000300800 */
[----:B--2---:R-:W-:-:S15]  /*4aee0*/  HMMA.16816.F32 R8, R12, R22, R8 ;  /* 0x000000160c08723c */ /* 0x004fde0000001808 */
[----:B------:R-:W-:-:S08]  /*4aef0*/  NOP ;  /* 0x0000000000007918 */ /* 0x000fd00000000000 */
[----:B------:R-:W-:Y:S04]  /*4af00*/  STL.64 [R1+0x3e0], R8 ;  /* 0x0003e00801007387 */ /* 0x000fe80000100a00 */
[----:B------:R0:W-:Y:S04]  /*4af10*/  STL.64 [R1+0x3e8], R10 ;  /* 0x0003e80a01007387 */ /* 0x0001e80000100a00 */
[----:B0-----:R-:W2:Y:S04]  /*4af20*/  LDL.LU.64 R10, [R1+0x36a8] ;  /* 0x0036a800010a7983 */ /* 0x001ea80000300a00 */
[----:B------:R-:W2:Y:S04]  /*4af30*/  LDL.LU.64 R8, [R1+0x36a0] ;  /* 0x0036a00001087983 */ /* 0x000ea80000300a00 */
[----:B------:R0:W-:Y:S04]  /*4af40*/  STL.64 [R1+0x3598], R22 ;  /* 0x0035981601007387 */ /* 0x0001e80000100a00 */
[----:B----4-:R-:W-:Y:S04]  /*4af50*/  STL.64 [R1+0x3590], R20 ;  /* 0x0035901401007387 */ /* 0x010fe80000100a00 */
[----:B0-----:R-:W2:Y:S02]  /*4af60*/  LDL.LU.64 R22, [R1+0x58] ;  /* 0x0000580001167983 */ /* 0x001ea40000300a00 */
[----:B--2---:R-:W-:-:S15]  /*4af70*/  HMMA.16816.F32 R8, R12, R22, R8 ;  /* 0x000000160c08723c */ /* 0x004fde0000001808 */
[----:B------:R-:W-:-:S08]  /*4af80*/  NOP ;  /* 0x0000000000007918 */ /* 0x000fd00000000000 */
[----:B------:R0:W-:Y:S04]  /*4af90*/  STL.64 [R1+0x3d0], R8 ;  /* 0x0003d00801007387 */ /* 0x0001e80000100a00 */
[----:B------:R-:W-:Y:S01]  /*4afa0*/  STL.64 [R1+0x3d8], R10 ;  /* 0x0003d80a01007387 */ /* 0x000fe20000100a00 */
[----:B0-----:R-:W-:Y:S02]  /*4afb0*/  MOV R9, R22 ;  /* 0x0000001600097202 */ /* 0x001fe40000000f00 */
[----:B------:R-:W-:-:S05]  /*4afc0*/  MOV R8, R23 ;  /* 0x0000001700087202 */ /* 0x000fca0000000f00 */
[----:B------:R3:W-:Y:S02]  /*4afd0*/  STL.64 [R1+0x35a0], R8 ;  /* 0x0035a00801007387 */ /* 0x0007e40000100a00 */
[----:B---3--:R-:W-:Y:S02]  /*4afe0*/  HMMA.16816.F32 R8, R12, R18, R24 ;  /* 0x000000120c08723c */ /* 0x008fe40000001818 */
[----:B------:R-:W2:-:S15]  /*4aff0*/  LDL.LU R24, [R1+0xf0] ;  /* 0x0000f00001187983 */ /* 0x000e9e0000300800 */
[----:B------:R-:W-:-:S06]  /*4b000*/  NOP ;  /* 0x0000000000007918 */ /* 0x000fcc0000000000 */
[----:B------:R-:W-:Y:S04]  /*4b010*/  STL.64 [R1+0x3c0], R8 ;  /* 0x0003c00801007387 */ /* 0x000fe80000100a00 */
[----:B------:R-:W-:Y:S04]  /*4b020*/  STL.64 [R1+0x3c8], R10 ;  /* 0x0003c80a01007387 */ /* 0x000fe80000100a00 */
[----:B------:R-:W2:Y:S04]  /*4b030*/  LDL.LU R25, [R1+0xf4] ;  /* 0x0000f40001197983 */ /* 0x000ea80000300800 */
[----:B------:R-:W3:Y:S04]  /*4b040*/  LDL.LU R26, [R1+0xf8] ;  /* 0x0000f800011a7983 */ /* 0x000ee80000300800 */
[----:B------:R-:W3:Y:S01]  /*4b050*/  LDL.LU R27, [R1+0xfc] ;  /* 0x0000fc00011b7983 */ /* 0x000ee20000300800 */
[----:B------:R-:W-:Y:S01]  /*4b060*/  IMAD.MOV.U32 R22, RZ, RZ, R2 ;  /* 0x000000ffff167224 */ /* 0x000fe200078e0002 */
[----:B------:R-:W-:-:S02]  /*4b070*/  MOV R23, R0 ;  /* 0x0000000000177202 */ /* 0x000fc40000000f00 */
[----:B---3--:R0:W-:Y:S04]  /*4b080*/  STL.64 [R1+0x35b0], R26 ;  /* 0x0035b01a01007387 */ /* 0x0081e80000100a00 */
[----:B--2---:R-:W-:Y:S04]  /*4b090*/  STL.64 [R1+0x35a8], R24 ;  /* 0x0035a81801007387 */ /* 0x004fe80000100a00 */
[----:B------:R1:W-:Y:S01]  /*4b0a0*/  STL.64 [R1+0x35b8], R22 ;  /* 0x0035b81601007387 */ /* 0x0003e20000100a00 */
[----:B0-----:R-:W-:Y:S02]  /*4b0b0*/  MOV R26, R7 ;  /* 0x00000007001a7202 */ /* 0x001fe40000000f00 */
[----:B------:R-:W-:-:S05]  /*4b0c0*/  MOV R27, R6 ;  /* 0x00000006001b7202 */ /* 0x000fca0000000f00 */
[----:B------:R0:W-:Y:S04]  /*4b0d0*/  STL.64 [R1+0x35c0], R26 ;  /* 0x0035c01a01007387 */ /* 0x0001e80000100a00 */
[----:B------:R-:W2:Y:S04]  /*4b0e0*/  LDL.LU R20, [R1+0x110] ;  /* 0x0001100001147983 */ /* 0x000ea80000300800 */
[----:B------:R-:W2:Y:S04]  /*4b0f0*/  LDL.LU R21, [R1+0x114] ;  /* 0x0001140001157983 */ /* 0x000ea80000300800 */
[----:B-1----:R-:W3:Y:S04]  /*4b100*/  LDL.LU R22, [R1+0x118] ;  /* 0x0001180001167983 */ /* 0x002ee80000300800 */
[----:B------:R-:W3:Y:S01]  /*4b110*/  LDL.LU R23, [R1+0x11c] ;  /* 0x00011c0001177983 */ /* 0x000ee20000300800 */
[----:B0-----:R-:W-:Y:S01]  /*4b120*/  MOV R26, R5 ;  /* 0x00000005001a7202 */ /* 0x001fe20000000f00 */
[----:B------:R-:W-:-:S02]  /*4b130*/  IMAD.MOV.U32 R27, RZ, RZ, R4 ;  /* 0x000000ffff1b7224 */ /* 0x000fc400078e0004 */
[----:B---3--:R-:W-:Y:S04]  /*4b140*/  STL.64 [R1+0x35d0], R22 ;  /* 0x0035d01601007387 */ /* 0x008fe80000100a00 */
[----:B--2---:R-:W-:Y:S04]  /*4b150*/  STL.64 [R1+0x35c8], R20 ;  /* 0x0035c81401007387 */ /* 0x004fe80000100a00 */
[----:B------:R0:W-:Y:S04]  /*4b160*/  STL.64 [R1+0x35e8], R26 ;  /* 0x0035e81a01007387 */ /* 0x0001e80000100a00 */
[----:B------:R-:W2:Y:S04]  /*4b170*/  LDL.LU R24, [R1+0x130] ;  /* 0x0001300001187983 */ /* 0x000ea80000300800 */
[----:B------:R-:W2:Y:S04]  /*4b180*/  LDL.LU R25, [R1+0x134] ;  /* 0x0001340001197983 */ /* 0x000ea80000300800 */
[----:B0-----:R-:W3:Y:S04]  /*4b190*/  LDL.LU R26, [R1+0x138] ;  /* 0x00013800011a7983 */ /* 0x001ee80000300800 */
[----:B------:R-:W3:Y:S04]  /*4b1a0*/  LDL.LU R27, [R1+0x13c] ;  /* 0x00013c00011b7983 */ /* 0x000ee80000300800 */
[----:B---3--:R-:W-:Y:S04]  /*4b1b0*/  STL.64 [R1+0x3600], R26 ;  /* 0x0036001a01007387 */ /* 0x008fe80000100a00 */
[----:B--2---:R0:W-:Y:S04]  /*4b1c0*/  STL.64 [R1+0x35f8], R24 ;  /* 0x0035f81801007387 */ /* 0x0041e80000100a00 */
[----:B0-----:R-:W2:Y:S04]  /*4b1d0*/  LDL.LU R24, [R1+0x140] ;  /* 0x0001400001187983 */ /* 0x001ea80000300800 */
[----:B------:R-:W2:Y:S04]  /*4b1e0*/  LDL.LU R25, [R1+0x144] ;  /* 0x0001440001197983 */ /* 0x000ea80000300800 */
[----:B------:R-:W3:Y:S04]  /*4b1f0*/  LDL.LU R26, [R1+0x148] ;  /* 0x00014800011a7983 */ /* 0x000ee80000300800 */
[----:B------:R-:W3:Y:S04]  /*4b200*/  LDL.LU R27, [R1+0x14c] ;  /* 0x00014c00011b7983 */ /* 0x000ee80000300800 */
[----:B---3--:R0:W-:Y:S04]  /*4b210*/  STL.64 [R1+0x3610], R26 ;  /* 0x0036101a01007387 */ /* 0x0081e80000100a00 */
[----:B--2---:R-:W-:Y:S04]  /*4b220*/  STL.64 [R1+0x3608], R24 ;  /* 0x0036081801007387 */ /* 0x004fe80000100a00 */
[----:B0-----:R-:W2:Y:S04]  /*4b230*/  LDL R26, [R1+0x88] ;  /* 0x00008800011a7983 */ /* 0x001ea80000100800 */
[----:B------:R-:W2:Y:S04]  /*4b240*/  LDL R27, [R1+0x8c] ;  /* 0x00008c00011b7983 */ /* 0x000ea80000100800 */
[----:B--2---:R0:W-:Y:S04]  /*4b250*/  STL.64 [R1+0x3620], R26 ;  /* 0x0036201a01007387 */ /* 0x0041e80000100a00 */
[----:B0-----:R-:W2:Y:S04]  /*4b260*/  LDL.LU.64 R26, [R1+0x98] ;  /* 0x00009800011a7983 */ /* 0x001ea80000300a00 */
[----:B--2---:R0:W-:Y:S04]  /*4b270*/  STL.64 [R1+0x3638], R26 ;  /* 0x0036381a01007387 */ /* 0x0041e80000100a00 */
[----:B0-----:R-:W2:Y:S04]  /*4b280*/  LDL R26, [R1+0xa8] ;  /* 0x0000a800011a7983 */ /* 0x001ea80000100800 */
[----:B------:R-:W2:Y:S04]  /*4b290*/  LDL R27, [R1+0xac] ;  /* 0x0000ac00011b7983 */ /* 0x000ea80000100800 */
[----:B--2---:R-:W-:Y:S04]  /*4b2a0*/  STL.64 [R1+0x3650], R26 ;  /* 0x0036501a01007387 */ /* 0x004fe80000100a00 */
[----:B------:R-:W2:Y:S04]  /*4b2b0*/  LDL.LU.64 R18, [R1+0x78] ;  /* 0x0000780001127983 */ /* 0x000ea80000300a00 */
[----:B--2---:R0:W-:Y:S04]  /*4b2c0*/  STL.64 [R1+0x3618], R18 ;  /* 0x0036181201007387 */ /* 0x0041e80000100a00 */
[----:B------:R-:W2:Y:S04]  /*4b2d0*/  LDL.LU R16, [R1+0x150] ;  /* 0x0001500001107983 */ /* 0x000ea80000300800 */
[----:B------:R-:W2:Y:S04]  /*4b2e0*/  LDL.LU R17, [R1+0x154] ;  /* 0x0001540001117983 */ /* 0x000ea80000300800 */
[----:B0-----:R-:W3:Y:S04]  /*4b2f0*/  LDL.LU R18, [R1+0x158] ;  /* 0x0001580001127983 */ /* 0x001ee80000300800 */
[----:B------:R-:W3:Y:S04]  /*4b300*/  LDL.LU R19, [R1+0x15c] ;  /* 0x00015c0001137983 */ /* 0x000ee80000300800 */
[----:B------:R-:W4:Y:S04]  /*4b310*/  LDL.LU.64 R26, [R1+0xb8] ;  /* 0x0000b800011a7983 */ /* 0x000f280000300a00 */
[----:B----4-:R0:W-:Y:S04]  /*4b320*/  STL.64 [R1+0x3668], R26 ;  /* 0x0036681a01007387 */ /* 0x0101e80000100a00 */
[----:B0-----:R-:W4:Y:S04]  /*4b330*/  LDL R26, [R1+0xc8] ;  /* 0x0000c800011a7983 */ /* 0x001f280000100800 */
[----:B------:R-:W4:Y:S04]  /*4b340*/  LDL R27, [R1+0xcc] ;  /* 0x0000cc00011b7983 */ /* 0x000f280000100800 */
[----:B----4-:R-:W-:Y:S04]  /*4b350*/  STL.64 [R1+0x3680], R26 ;  /* 0x0036801a01007387 */ /* 0x010fe80000100a00 */
[----:B---3--:R-:W-:Y:S04]  /*4b360*/  STL.64 [R1+0x3630], R18 ;  /* 0x0036301201007387 */ /* 0x008fe80000100a00 */
[----:B--2---:R0:W-:Y:S04]  /*4b370*/  STL.64 [R1+0x3628], R16 ;  /* 0x0036281001007387 */ /* 0x0041e80000100a00 */
[----:B0-----:R-:W2:Y:S04]  /*4b380*/  LDL.LU R16, [R1+0x160] ;  /* 0x0001600001107983 */ /* 0x001ea80000300800 */
[----:B------:R-:W2:Y:S04]  /*4b390*/  LDL.LU R17, [R1+0x164] ;  /* 0x0001640001117983 */ /* 0x000ea80000300800 */
[----:B------:R-:W3:Y:S04]  /*4b3a0*/  LDL.LU R18, [R1+0x168] ;  /* 0x0001680001127983 */ /* 0x000ee80000300800 */
[----:B------:R-:W3:Y:S04]  /*4b3b0*/  LDL.LU R19, [R1+0x16c] ;  /* 0x00016c0001137983 */ /* 0x000ee80000300800 */
[----:B------:R-:W4:Y:S04]  /*4b3c0*/  LDL.LU.64 R26, [R1+0xd8] ;  /* 0x0000d800011a7983 */ /* 0x000f280000300a00 */
        /* <DEDUP_REMOVED lines=24> */
[----:B------:R-:W3:Y:S04]  /*4b550*/  LDL.LU R20, [R1+0x120] ;  /* 0x0001200001147983 */ /* 0x000ee80000300800 */
[----:B------:R-:W3:Y:S04]  /*4b560*/  LDL.LU R21, [R1+0x124] ;  /* 0x0001240001157983 */ /* 0x000ee80000300800 */
[----:B------:R-:W3:Y:S04]  /*4b570*/  LDL.LU R22, [R1+0x128] ;  /* 0x0001280001167983 */ /* 0x000ee80000300800 */
[----:B------:R-:W3:Y:S04]  /*4b580*/  LDL.LU R23, [R1+0x12c] ;  /* 0x00012c0001177983 */ /* 0x000ee80000300800 */
[----:B------:R-:W3:Y:S04]  /*4b590*/  LDL.LU R8, [R1+0x100] ;  /* 0x0001000001087983 */ /* 0x000ee80000300800 */
[----:B------:R-:W3:Y:S04]  /*4b5a0*/  LDL.LU R9, [R1+0x104] ;  /* 0x0001040001097983 */ /* 0x000ee80000300800 */
[----:B------:R-:W3:Y:S01]  /*4b5b0*/  LDL.LU R10, [R1+0x108] ;  /* 0x00010800010a7983 */ /* 0x000ee20000300800 */
[----:B------:R-:W-:-:S03]  /*4b5c0*/  MOV R7, R3 ;  /* 0x0000000300077202 */ /* 0x000fc60000000f00 */
[----:B------:R-:W3:Y:S04]  /*4b5d0*/  LDL.LU R11, [R1+0x10c] ;  /* 0x00010c00010b7983 */ /* 0x000ee80000300800 */
[----:B------:R-:W3:Y:S04]  /*4b5e0*/  LDL.LU R4, [R1+0xe0] ;  /* 0x0000e00001047983 */ /* 0x000ee80000300800 */
[----:B------:R-:W3:Y:S04]  /*4b5f0*/  LDL.LU R5, [R1+0xe4] ;  /* 0x0000e40001057983 */ /* 0x000ee80000300800 */
[----:B------:R-:W3:Y:S04]  /*4b600*/  LDL.LU R6, [R1+0xe8] ;  /* 0x0000e80001067983 */ /* 0x000ee80000300800 */
[----:B------:R-:W3:Y:S01]  /*4b610*/  LDL.LU R3, [R1+0x3698] ;  /* 0x0036980001037983 */ /* 0x000ee20000300800 */
[----:B----4-:R-:W-:-:S02]  /*4b620*/  MOV R0, R26 ;  /* 0x0000001a00007202 */ /* 0x010fc40000000f00 */
[----:B------:R-:W-:Y:S01]  /*4b630*/  MOV R2, R27 ;  /* 0x0000001b00027202 */ /* 0x000fe20000000f00 */
[----:B--2---:R-:W-:-:S15]  /*4b640*/  HMMA.16816.F32 R16, R12, R26, R16 ;  /* 0x0000001a0c10723c */ /* 0x004fde0000001810 */
[----:B------:R-:W-:-:S08]  /*4b650*/  NOP ;  /* 0x0000000000007918 */ /* 0x000fd00000000000 */
[----:B------:R-:W-:Y:S04]  /*4b660*/  STL.64 [R1+0x3b0], R16 ;  /* 0x0003b01001007387 */ /* 0x000fe80000100a00 */
[----:B------:R0:W-:Y:S04]  /*4b670*/  STL.64 [R1+0x3b8], R18 ;  /* 0x0003b81201007387 */ /* 0x0001e80000100a00 */
[----:B0-----:R-:W2:Y:S04]  /*4b680*/  LDL.LU.64 R18, [R1+0x3690] ;  /* 0x0036900001127983 */ /* 0x001ea80000300a00 */
[----:B------:R-:W2:Y:S04]  /*4b690*/  LDL.LU.64 R16, [R1+0x3688] ;  /* 0x0036880001107983 */ /* 0x000ea80000300a00 */
[----:B------:R-:W2:Y:S04]  /*4b6a0*/  LDL.LU.64 R26, [R1+0x3680] ;  /* 0x00368000011a7983 */ /* 0x000ea80000300a00 */
[----:B------:R-:W-:Y:S04]  /*4b6b0*/  STL [R1+0x355c], R2 ;  /* 0x00355c0201007387 */ /* 0x000fe80000100800 */
[----:B------:R-:W-:Y:S01]  /*4b6c0*/  STL [R1+0x3558], R0 ;  /* 0x0035580001007387 */ /* 0x000fe20000100800 */
[----:B--2---:R-:W-:Y:S03]  /*4b6d0*/  HMMA.16816.F32 R24, R12, R26, R16 ;  /* 0x0000001a0c18723c */ /* 0x004fe60000001810 */
[----:B------:R-:W2:Y:S04]  /*4b6e0*/  LDL.LU.64 R18, [R1+0x3678] ;  /* 0x0036780001127983 */ /* 0x000ea80000300a00 */
[----:B------:R-:W2:-:S15]  /*4b6f0*/  LDL.LU.64 R16, [R1+0x3670] ;  /* 0x0036700001107983 */ /* 0x000e9e0000300a00 */
[----:B------:R-:W-:-:S01]  /*4b700*/  NOP ;  /* 0x0000000000007918 */ /* 0x000fc20000000000 */
[----:B------:R-:W-:Y:S04]  /*4b710*/  STL.64 [R1+0x3a0], R24 ;  /* 0x0003a01801007387 */ /* 0x000fe80000100a00 */
[----:B------:R0:W-:Y:S04]  /*4b720*/  STL.64 [R1+0x3a8], R26 ;  /* 0x0003a81a01007387 */ /* 0x0001e80000100a00 */
[----:B0-----:R-:W2:Y:S02]  /*4b730*/  LDL.LU.64 R26, [R1+0x3668] ;  /* 0x00366800011a7983 */ /* 0x001ea40000300a00 */
[----:B--2---:R-:W-:Y:S06]  /*4b740*/  HMMA.16816.F32 R16, R12, R26, R16 ;  /* 0x0000001a0c10723c */ /* 0x004fec0000001810 */
[----:B------:R-:W-:Y:S01]  /*4b750*/  MOV R2, R26 ;  /* 0x0000001a00027202 */ /* 0x000fe20000000f00 */
[----:B------:R-:W-:-:S15]  /*4b760*/  IMAD.MOV.U32 R0, RZ, RZ, R27 ;  /* 0x000000ffff007224 */ /* 0x000fde00078e001b */
[----:B------:R-:W-:-:S01]  /*4b770*/  NOP ;  /* 0x0000000000007918 */ /* 0x000fc20000000000 */
        /* <DEDUP_REMOVED lines=25> */
[----:B------:R-:W2:-:S15]  /*4b910*/  LDL.LU.64 R18, [R1+0x3618] ;  /* 0x0036180001127983 */ /* 0x000e9e0000300a00 */
[----:B------:R-:W-:-:S05]  /*4b920*/  NOP ;  /* 0x0000000000007918 */ /* 0x000fca0000000000 */
[----:B------:R-:W-:Y:S04]  /*4b930*/  STL.64 [R1+0x450], R24 ;  /* 0x0004501801007387 */ /* 0x000fe80000100a00 */
[----:B------:R0:W-:Y:S04]  /*4b940*/  STL.64 [R1+0x458], R26 ;  /* 0x0004581a01007387 */ /* 0x0001e80000100a00 */
[----:B0-----:R-:W4:Y:S04]  /*4b950*/  LDL.LU.64 R26, [R1+0x3610] ;  /* 0x00361000011a7983 */ /* 0x001f280000300a00 */
[----:B------:R-:W4:Y:S01]  /*4b960*/  LDL.LU.64 R24, [R1+0x3608] ;  /* 0x0036080001187983 */ /* 0x000f220000300a00 */
[----:B--2---:R-:W-:-:S02]  /*4b970*/  MOV R2, R18 ;  /* 0x0000001200027202 */ /* 0x004fc40000000f00 */
[----:B------:R-:W-:Y:S01]  /*4b980*/  MOV R0, R19 ;  /* 0x0000001300007202 */ /* 0x000fe20000000f00 */
[----:B----4-:R-:W-:-:S15]  /*4b990*/  HMMA.16816.F32 R24, R12, R18, R24 ;  /* 0x000000120c18723c */ /* 0x010fde0000001818 */
[----:B------:R-:W-:-:S08]  /*4b9a0*/  NOP ;  /* 0x0000000000007918 */ /* 0x000fd00000000000 */
[----:B------:R-:W-:Y:S04]  /*4b9b0*/  STL.64 [R1+0x440], R24 ;  /* 0x0004401801007387 */ /* 0x000fe80000100a00 */
[----:B------:R0:W-:Y:S04]  /*4b9c0*/  STL.64 [R1+0x448], R26 ;  /* 0x0004481a01007387 */ /* 0x0001e80000100a00 */
[----:B0-----:R-:W2:Y:S04]  /*4b9d0*/  LDL.LU.64 R26, [R1+0x3600] ;  /* 0x00360000011a7983 */ /* 0x001ea80000300a00 */
[----:B------:R-:W2:Y:S04]  /*4b9e0*/  LDL.LU.64 R24, [R1+0x35f8] ;  /* 0x0035f80001187983 */ /* 0x000ea80000300a00 */
[----:B------:R-:W2:Y:S02]  /*4b9f0*/  LDL.LU.64 R18, [R1+0x35f0] ;  /* 0x0035f00001127983 */ /* 0x000ea40000300a00 */
[----:B--2---:R-:W-:Y:S02]  /*4ba00*/  HMMA.16816.F32 R12, R12, R18, R24 ;  /* 0x000000120c0c723c */ /* 0x004fe40000001818 */
[----:B------:R-:W3:Y:S04]  /*4ba10*/  LDL.LU.64 R26, [R1+0x35e8] ;  /* 0x0035e800011a7983 */ /* 0x000ee80000300a00 */
[----:B------:R-:W3:Y:S04]  /*4ba20*/  LDL.LU.64 R18, [R1+0x35e0] ;  /* 0x0035e00001127983 */ /* 0x000ee80000300a00 */
[----:B------:R-:W3:-:S13]  /*4ba30*/  LDL.LU.64 R16, [R1+0x35d8] ;  /* 0x0035d80001107983 */ /* 0x000eda0000300a00 */
[----:B------:R-:W-:Y:S04]  /*4ba40*/  STL.64 [R1+0x360], R12 ;  /* 0x0003600c01007387 */ /* 0x000fe80000100a00 */
[----:B------:R-:W-:Y:S01]  /*4ba50*/  STL.64 [R1+0x368], R14 ;  /* 0x0003680e01007387 */ /* 0x000fe20000100a00 */
[----:B---3--:R-:W-:Y:S03]  /*4ba60*/  HMMA.16816.F32 R24, R16, R26, R20 ;  /* 0x0000001a1018723c */ /* 0x008fe60000001814 */
[----:B------:R-:W2:Y:S04]  /*4ba70*/  LDL.LU.64 R22, [R1+0x35d0] ;  /* 0x0035d00001167983 */ /* 0x000ea80000300a00 */
[----:B------:R-:W2:-:S15]  /*4ba80*/  LDL.LU.64 R20, [R1+0x35c8] ;  /* 0x0035c80001147983 */ /* 0x000e9e0000300a00 */
[----:B------:R-:W-:-:S01]  /*4ba90*/  NOP ;  /* 0x0000000000007918 */ /* 0x000fc20000000000 */
[----:B------:R-:W-:Y:S04]  /*4baa0*/  STL.64 [R1+0x320], R24 ;  /* 0x0003201801007387 */ /* 0x000fe80000100a00 */
[----:B------:R0:W-:Y:S04]  /*4bab0*/  STL.64 [R1+0x328], R26 ;  /* 0x0003281a01007387 */ /* 0x0001e80000100a00 */
[----:B0-----:R-:W2:Y:S02]  /*4bac0*/  LDL.LU.64 R26, [R1+0x35c0] ;  /* 0x0035c000011a7983 */ /* 0x001ea40000300a00 */
[----:B--2---:R-:W-:Y:S02]  /*4bad0*/  HMMA.16816.F32 R24, R16, R26, R20 ;  /* 0x0000001a1018723c */ /* 0x004fe40000001814 */
[----:B------:R-:W2:-:S15]  /*4bae0*/  LDL.LU.64 R22, [R1+0x35b8] ;  /* 0x0035b80001167983 */ /* 0x000e9e0000300a00 */
[----:B------:R-:W-:-:S06]  /*4baf0*/  NOP ;  /* 0x0000000000007918 */ /* 0x000fcc0000000000 */
[----:B------:R-:W-:Y:S04]  /*4bb00*/  STL.64 [R1+0x310], R24 ;  /* 0x0003101801007387 */ /* 0x000fe80000100a00 */
[----:B------:R0:W-:Y:S04]  /*4bb10*/  STL.64 [R1+0x318], R26 ;  /* 0x0003181a01007387 */ /* 0x0001e80000100a00 */
[----:B0-----:R-:W3:Y:S04]  /*4bb20*/  LDL.LU.64 R26, [R1+0x35b0] ;  /* 0x0035b000011a7983 */ /* 0x001ee80000300a00 */
[----:B------:R-:W3:Y:S01]  /*4bb30*/  LDL.LU.64 R24, [R1+0x35a8] ;  /* 0x0035a80001187983 */ /* 0x000ee20000300a00 */
[----:B------:R-:W-:Y:S01]  /*4bb40*/  IMAD.MOV.U32 R14, RZ, RZ, R29 ;  /* 0x000000ffff0e7224 */ /* 0x000fe200078e001d */
[----:B------:R-:W-:Y:S01]  /*4bb50*/  MOV R15, R28 ;  /* 0x0000001c000f7202 */ /* 0x000fe20000000f00 */
[----:B--2---:R-:W-:Y:S01]  /*4bb60*/  HMMA.16816.F32 R20, R16, R22, R8 ;  /* 0x000000161014723c */ /* 0x004fe20000001808 */
[----:B------:R-:W2:-:S15]  /*4bb70*/  LDL.LU.64 R8, [R1+0x35a0] ;  /* 0x0035a00001087983 */ /* 0x000e9e0000300a00 */
[----:B------:R-:W-:-:S07]  /*4bb80*/  NOP ;  /* 0x0000000000007918 */ /* 0x000fce0000000000 */
[----:B------:R-:W-:Y:S04]  /*4bb90*/  STL.64 [R1+0x300], R20 ;  /* 0x0003001401007387 */ /* 0x000fe80000100a00 */
[----:B------:R0:W-:Y:S04]  /*4bba0*/  STL.64 [R1+0x308], R22 ;  /* 0x0003081601007387 */ /* 0x0001e80000100a00 */
[----:B0-----:R-:W4:Y:S01]  /*4bbb0*/  LDL.LU.64 R22, [R1+0x3598] ;  /* 0x0035980001167983 */ /* 0x001f220000300a00 */
[----:B---3--:R-:W-:Y:S03]  /*4bbc0*/  HMMA.16816.F32 R12, R16, R14, R24 ;  /* 0x0000000e100c723c */ /* 0x008fe60000001818 */
[----:B------:R-:W3:Y:S04]  /*4bbd0*/  LDL.LU.64 R20, [R1+0x3590] ;  /* 0x0035900001147983 */ /* 0x000ee80000300a00 */
[----:B------:R-:W2:Y:S04]  /*4bbe0*/  LDL.LU.64 R26, [R1+0x3588] ;  /* 0x00358800011a7983 */ /* 0x000ea80000300a00 */
[----:B------:R-:W3:-:S13]  /*4bbf0*/  LDL.LU.64 R24, [R1+0x3580] ;  /* 0x0035800001187983 */ /* 0x000eda0000300a00 */
[----:B------:R-:W-:Y:S02]  /*4bc00*/  MOV R28, R15 ;  /* 0x0000000f001c7202 */ /* 0x000fe40000000f00 */
[----:B------:R-:W-:Y:S01]  /*4bc10*/  MOV R29, R14 ;  /* 0x0000000e001d7202 */ /* 0x000fe20000000f00 */
[----:B------:R0:W-:Y:S04]  /*4bc20*/  STL.64 [R1+0x2f0], R12 ;  /* 0x0002f00c01007387 */ /* 0x0001e80000100a00 */
[----:B------:R-:W-:Y:S04]  /*4bc30*/  STL [R1+0x33a4], R28 ;  /* 0x0033a41c01007387 */ /* 0x000fe80000100800 */
[----:B------:R-:W-:Y:S01]  /*4bc40*/  STL [R1+0x33a0], R29 ;  /* 0x0033a01d01007387 */ /* 0x000fe20000100800 */
[----:B--2---:R-:W-:-:S15]  /*4bc50*/  HMMA.16816.F32 R4, R16, R26, R4 ;  /* 0x0000001a1004723c */ /* 0x004fde0000001804 */
[----:B------:R-:W-:-:S08]  /*4bc60*/  NOP ;  /* 0x0000000000007918 */ /* 0x000fd00000000000 */
[----:B------:R1:W-:Y:S01]  /*4bc70*/  STL [R1+0x2e0], R4 ;  /* 0x0002e00401007387 */ /* 0x0003e20000100800 */
[----:B0-----:R-:W-:Y:S01]  /*4bc80*/  IMAD.MOV.U32 R13, RZ, RZ, R6 ;  /* 0x000000ffff0d7224 */ /* 0x001fe200078e0006 */
[----:B------:R-:W-:Y:S02]  /*4bc90*/  MOV R12, R7 ;  /* 0x00000007000c7202 */ /* 0x000fe40000000f00 */
[----:B------:R-:W-:Y:S01]  /*4bca0*/  MOV R14, R5 ;  /* 0x00000005000e7202 */ /* 0x000fe20000000f00 */
[----:B------:R-:W4:Y:S04]  /*4bcb0*/  LDL.LU.64 R6, [R1+0x3578] ;  /* 0x0035780001067983 */ /* 0x000f280000300a00 */
[----:B-1----:R-:W4:Y:S04]  /*4bcc0*/  LDL.LU.64 R4, [R1+0x3570] ;  /* 0x0035700001047983 */ /* 0x002f280000300a00 */
[----:B------:R-:W-:Y:S04]  /*4bcd0*/  STL [R1+0x33ac], R13 ;  /* 0x0033ac0d01007387 */ /* 0x000fe80000100800 */
[----:B------:R-:W-:Y:S01]  /*4bce0*/  STL [R1+0x33a8], R14 ;  /* 0x0033a80e01007387 */ /* 0x000fe20000100800 */
[----:B----4-:R-:W-:-:S15]  /*4bcf0*/  HMMA.16816.F32 R4, R16, R22, R4 ;  /* 0x000000161004723c */ /* 0x010fde0000001804 */
[----:B------:R-:W-:-:S08]  /*4bd00*/  NOP ;  /* 0x0000000000007918 */ /* 0x000fd00000000000 */
[----:B------:R-:W-:Y:S04]  /*4bd10*/  STL.64 [R1+0x2d0], R4 ;  /* 0x0002d00401007387 */ /* 0x000fe80000100a00 */
[----:B------:R0:W-:Y:S04]  /*4bd20*/  STL.64 [R1+0x2d8], R6 ;  /* 0x0002d80601007387 */ /* 0x0001e80000100a00 */
[----:B0-----:R-:W2:Y:S01]  /*4bd30*/  LDL.LU R7, [R1+0x4a0] ;  /* 0x0004a00001077983 */ /* 0x001ea20000300800 */
[----:B------:R-:W-:Y:S02]  /*4bd40*/  MOV R26, R9 ;  /* 0x00000009001a7202 */ /* 0x000fe40000000f00 */
[----:B------:R-:W-:Y:S01]  /*4bd50*/  MOV R27, R8 ;  /* 0x00000008001b7202 */ /* 0x000fe20000000f00 */
[----:B---3--:R-:W-:Y:S01]  /*4bd60*/  IMAD.MOV.U32 R23, RZ, RZ, R24 ;  /* 0x000000ffff177224 */ /* 0x008fe200078e0018 */
[----:B------:R-:W-:Y:S01]  /*4bd70*/  MOV R22, R25 ;  /* 0x0000001900167202 */ /* 0x000fe20000000f00 */
[----:B--2---:R-:W0:Y:S04]  /*4bd80*/  LDSM.16.M88.4 R8, [R7+UR6+0x28080] ;  /* 0x028080060708783b */ /* 0x004e280008000200 */
[----:B------:R-:W-:Y:S04]  /*4bd90*/  STL [R1+0x3530], R7 ;  /* 0x0035300701007387 */ /* 0x000fe80000100800 */
[----:B------:R-:W1:Y:S04]  /*4bda0*/  LDSM.16.M88.4 R4, [R3+UR6+0x80] ;  /* 0x000080060304783b */ /* 0x000e680008000200 */
[----:B0-----:R-:W-:Y:S04]  /*4bdb0*/  STL.64 [R1+0x3478], R10 ;  /* 0x0034780a01007387 */ /* 0x001fe80000100a00 */
[----:B------:R-:W-:Y:S04]  /*4bdc0*/  STL.64 [R1+0x3470], R8 ;  /* 0x0034700801007387 */ /* 0x000fe80000100a00 */
[----:B------:R-:W0:Y:S04]  /*4bdd0*/  LDSM.16.M88.4 R8, [R3+UR6+0x2080] ;  /* 0x002080060308783b */ /* 0x000e280008000200 */
[----:B-1----:R-:W-:Y:S04]  /*4bde0*/  STL.64 [R1+0x130], R4 ;  /* 0x0001300401007387 */ /* 0x002fe80000100a00 */
[----:B------:R1:W-:Y:S02]  /*4bdf0*/  STL.64 [R1+0x138], R6 ;  /* 0x0001380601007387 */ /* 0x0003e40000100a00 */
[----:B-1----:R-:W-:Y:S06]  /*4be00*/  HMMA.16816.F32 R4, R16, R26, R20 ;  /* 0x0000001a1004723c */ /* 0x002fec0000001814 */
[----:B------:R-:W-:Y:S04]  /*4be10*/  STL.64 [R1+0x3548], R18 ;  /* 0x0035481201007387 */ /* 0x000fe80000100a00 */
[----:B------:R-:W-:Y:S04]  /*4be20*/  LDSM.16.M88.4 R24, [R3+UR6+0x6080] ;  /* 0x006080060318783b */ /* 0x000fe80008000200 */
[----:B------:R-:W-:Y:S04]  /*4be30*/  LDSM.16.M88.4 R20, [R3+UR6+0x8080] ;  /* 0x008080060314783b */ /* 0x000fe80008000200 */
[----:B0-----:R-:W-:Y:S04]  /*4be40*/  STL.64 [R1+0x120], R8 ;  /* 0x0001200801007387 */ /* 0x001fe80000100a00 */
[----:B------:R-:W-:Y:S04]  /*4be50*/  STL.64 [R1+0x128], R10 ;  /* 0x0001280a01007387 */ /* 0x000fe80000100a00 */
[----:B------:R-:W-:Y:S04]  /*4be60*/  STL.64 [R1+0x3540], R16 ;  /* 0x0035401001007387 */ /* 0x000fe80000100a00 */
[----:B------:R-:W-:Y:S04]  /*4be70*/  STL.64 [R1+0x1b0], R4 ;  /* 0x0001b00401007387 */ /* 0x000fe80000100a00 */
[----:B------:R-:W-:Y:S04]  /*4be80*/  STL.64 [R1+0x1b8], R6 ;  /* 0x0001b80601007387 */ /* 0x000fe80000100a00 */
[----:B------:R-:W2:Y:S04]  /*4be90*/  LDL.LU R15, [R1+0x474] ;  /* 0x00047400010f7983 */ /* 0x000ea80000300800 */
[----:B------:R-:W0:Y:S04]  /*4bea0*/  LDSM.16.M88.4 R4, [R3+UR6+0x4080] ;  /* 0x004080060304783b */ /* 0x000e280008000200 */
[----:B------:R-:W1:Y:S04]  /*4beb0*/  LDSM.16.M88.4 R8, [R3+UR6+0xa080] ;  /* 0x00a080060308783b */ /* 0x000e680008000200 */
[----:B------:R-:W-:Y:S04]  /*4bec0*/  LDSM.16.M88.4 R16, [R3+UR6+0x10080] ;  /* 0x010080060310783b */ /* 0x000fe80008000200 */
[----:B--2---:R-:W-:Y:S04]  /*4bed0*/  STL [R1+0x3484], R15 ;  /* 0x0034840f01007387 */ /* 0x004fe80000100800 */
[----:B------:R-:W-:Y:S04]  /*4bee0*/  STL [R1+0x3480], R12 ;  /* 0x0034800c01007387 */ /* 0x000fe80000100800 */
[----:B0-----:R-:W-:Y:S04]  /*4bef0*/  STL.64 [R1+0x110], R4 ;  /* 0x0001100401007387 */ /* 0x001fe80000100a00 */
[----:B------:R-:W-:Y:S04]  /*4bf00*/  STL.64 [R1+0x118], R6 ;  /* 0x0001180601007387 */ /* 0x000fe80000100a00 */
[----:B------:R-:W0:Y:S04]  /*4bf10*/  LDSM.16.M88.4 R4, [R3+UR6+0xc080] ;  /* 0x00c080060304783b */ /* 0x000e280008000200 */
[----:B------:R-:W-:Y:S04]  /*4bf20*/  STL.64 [R1+0x108], R26 ;  /* 0x0001081a01007387 */ /* 0x000fe80000100a00 */
[----:B-1----:R-:W-:Y:S04]  /*4bf30*/  STL.64 [R1+0xe0], R8 ;  /* 0x0000e00801007387 */ /* 0x002fe80000100a00 */
[----:B------:R1:W-:Y:S04]  /*4bf40*/  STL.64 [R1+0xe8], R10 ;  /* 0x0000e80a01007387 */ /* 0x0003e80000100a00 */
[----:B------:R-:W-:Y:S04]  /*4bf50*/  STL.64 [R1+0x3460], R24 ;  /* 0x0034601801007387 */ /* 0x000fe80000100a00 */
[----:B0-----:R-:W-:Y:S04]  /*4bf60*/  STL.64 [R1+0x140], R4 ;  /* 0x0001400401007387 */ /* 0x001fe80000100a00 */
[----:B------:R-:W-:Y:S04]  /*4bf70*/  STL.64 [R1+0x148], R6 ;  /* 0x0001480601007387 */ /* 0x000fe80000100a00 */
[----:B------:R-:W0:Y:S04]  /*4bf80*/  LDSM.16.M88.4 R4, [R3+UR6+0xe080] ;  /* 0x00e080060304783b */ /* 0x000e280008000200 */
[----:B-1----:R-:W2:Y:S04]  /*4bf90*/  LDL.LU R10, [R1+0x68] ;  /* 0x00006800010a7983 */ /* 0x002ea80000300800 */
[----:B0-----:R-:W-:Y:S04]  /*4bfa0*/  STL.64 [R1+0x1e0], R4 ;  /* 0x0001e00401007387 */ /* 0x001fe80000100a00 */
[----:B------:R-:W-:Y:S04]  /*4bfb0*/  STL.64 [R1+0x1e8], R6 ;  /* 0x0001e80601007387 */ /* 0x000fe80000100a00 */
[----:B------:R-:W2:Y:S04]  /*4bfc0*/  LDL.LU R11, [R1+0x6c] ;  /* 0x00006c00010b7983 */ /* 0x000ea80000300800 */
[----:B--2---:R0:W-:Y:S04]  /*4bfd0*/  STL.64 [R1+0x3488], R10 ;  /* 0x0034880a01007387 */ /* 0x0041e80000100a00 */
[----:B------:R-:W2:Y:S04]  /*4bfe0*/  LDL.LU R12, [R1+0x350] ;  /* 0x00035000010c7983 */ /* 0x000ea80000300800 */
[----:B------:R-:W2:Y:S04]  /*4bff0*/  LDL.LU R13, [R1+0x354] ;  /* 0x00035400010d7983 */ /* 0x000ea80000300800 */
[----:B------:R-:W3:Y:S04]  /*4c000*/  LDL.LU R14, [R1+0x358] ;  /* 0x00035800010e7983 */ /* 0x000ee80000300800 */
[----:B------:R-:W3:Y:S01]  /*4c010*/  LDL.LU R15, [R1+0x35c] ;  /* 0x00035c00010f7983 */ /* 0x000ee20000300800 */
[----:B0-----:R-:W-:-:S02]  /*4c020*/  MOV R10, R2 ;  /* 0x00000002000a7202 */ /* 0x001fc40000000f00 */
[----:B------:R-:W-:Y:S01]  /*4c030*/  MOV R11, R0 ;  /* 0x00000000000b7202 */ /* 0x000fe20000000f00 */
[----:B---3--:R-:W-:Y:S04]  /*4c040*/  STL.64 [R1+0x3498], R14 ;  /* 0x0034980e01007387 */ /* 0x008fe80000100a00 */
[----:B--2---:R0:W-:Y:S04]  /*4c050*/  STL.64 [R1+0x3490], R12 ;  /* 0x0034900c01007387 */ /* 0x0041e80000100a00 */
[----:B------:R-:W2:Y:S04]  /*4c060*/  LDL.LU R2, [R1+0x356c] ;  /* 0x00356c0001027983 */ /* 0x000ea80000300800 */
[----:B------:R-:W3:Y:S04]  /*4c070*/  LDL.LU R0, [R1+0x3568] ;  /* 0x0035680001007983 */ /* 0x000ee80000300800 */
[----:B------:R1:W-:Y:S04]  /*4c080*/  STL.64 [R1+0x34a0], R10 ;  /* 0x0034a00a01007387 */ /* 0x0003e80000100a00 */
[----:B0-----:R-:W4:Y:S04]  /*4c090*/  LDL.LU R12, [R1+0x420] ;  /* 0x00042000010c7983 */ /* 0x001f280000300800 */
[----:B------:R-:W4:Y:S04]  /*4c0a0*/  LDL.LU R13, [R1+0x424] ;  /* 0x00042400010d7983 */ /* 0x000f280000300800 */
[----:B------:R-:W2:Y:S04]  /*4c0b0*/  LDL.LU R14, [R1+0x428] ;  /* 0x00042800010e7983 */ /* 0x000ea80000300800 */
[----:B------:R-:W2:Y:S04]  /*4c0c0*/  LDL.LU R15, [R1+0x42c] ;  /* 0x00042c00010f7983 */ /* 0x000ea80000300800 */
[----:B--2---:R-:W-:Y:S04]  /*4c0d0*/  STL.64 [R1+0x34b0], R14 ;  /* 0x0034b00e01007387 */ /* 0x004fe80000100a00 */
[----:B----4-:R-:W-:Y:S04]  /*4c0e0*/  STL.64 [R1+0x34a8], R12 ;  /* 0x0034a80c01007387 */ /* 0x010fe80000100a00 */
[----:B-1----:R-:W2:Y:S04]  /*4c0f0*/  LDL.LU R10, [R1+0x88] ;  /* 0x00008800010a7983 */ /* 0x002ea80000300800 */
[----:B------:R-:W2:Y:S04]  /*4c100*/  LDL.LU R11, [R1+0x8c] ;  /* 0x00008c00010b7983 */ /* 0x000ea80000300800 */
[----:B--2---:R3:W-:Y:S02]  /*4c110*/  STL.64 [R1+0x34b8], R10 ;  /* 0x0034b80a01007387 */ /* 0x0047e40000100a00 */
[----:B---3--:R-:W-:-:S02]  /*4c120*/  MOV R10, R0 ;  /* 0x00000000000a7202 */ /* 0x008fc40000000f00 */
[----:B------:R-:W-:Y:S01]  /*4c130*/  MOV R11, R2 ;  /* 0x00000002000b7202 */ /* 0x000fe20000000f00 */
[----:B------:R-:W2:Y:S04]  /*4c140*/  LDL.LU R0, [R1+0x3564] ;  /* 0x0035640001007983 */ /* 0x000ea80000300800 */
[----:B------:R-:W3:Y:S04]  /*4c150*/  LDL.LU R2, [R1+0x3560] ;  /* 0x0035600001027983 */ /* 0x000ee80000300800 */
[----:B------:R0:W-:Y:S04]  /*4c160*/  STL.64 [R1+0x34d0], R10 ;  /* 0x0034d00a01007387 */ /* 0x0001e80000100a00 */
[----:B------:R-:W4:Y:S04]  /*4c170*/  LDL.LU R12, [R1+0x430] ;  /* 0x00043000010c7983 */ /* 0x000f280000300800 */
[----:B------:R-:W4:Y:S04]  /*4c180*/  LDL.LU R13, [R1+0x434] ;  /* 0x00043400010d7983 */ /* 0x000f280000300800 */
[----:B------:R-:W2:Y:S04]  /*4c190*/  LDL.LU R14, [R1+0x438] ;  /* 0x00043800010e7983 */ /* 0x000ea80000300800 */
[----:B------:R-:W2:Y:S04]  /*4c1a0*/  LDL.LU R15, [R1+0x43c] ;  /* 0x00043c00010f7983 */ /* 0x000ea80000300800 */
[----:B0-----:R-:W3:Y:S04]  /*4c1b0*/  LDL.LU R10, [R1+0xa8] ;  /* 0x0000a800010a7983 */ /* 0x001ee80000300800 */
[----:B------:R-:W3:Y:S04]  /*4c1c0*/  LDL.LU R11, [R1+0xac] ;  /* 0x0000ac00010b7983 */ /* 0x000ee80000300800 */
[----:B---3--:R-:W-:Y:S04]  /*4c1d0*/  STL.64 [R1+0x34e8], R10 ;  /* 0x0034e80a01007387 */ /* 0x008fe80000100a00 */
[----:B--2---:R-:W-:Y:S04]  /*4c1e0*/  STL.64 [R1+0x34c8], R14 ;  /* 0x0034c80e01007387 */ /* 0x004fe80000100a00 */
[----:B----4-:R0:W-:Y:S04]  /*4c1f0*/  STL.64 [R1+0x34c0], R12 ;  /* 0x0034c00c01007387 */ /* 0x0101e80000100a00 */
[----:B0-----:R-:W2:Y:S04]  /*4c200*/  LDL.LU R12, [R1+0x270] ;  /* 0x00027000010c7983 */ /* 0x001ea80000300800 */
[----:B------:R-:W2:Y:S04]  /*4c210*/  LDL.LU R13, [R1+0x274] ;  /* 0x00027400010d7983 */ /* 0x000ea80000300800 */
[----:B------:R-:W3:Y:S04]  /*4c220*/  LDL.LU R14, [R1+0x278] ;  /* 0x00027800010e7983 */ /* 0x000ee80000300800 */
[----:B------:R-:W3:Y:S01]  /*4c230*/  LDL.LU R15, [R1+0x27c] ;  /* 0x00027c00010f7983 */ /* 0x000ee20000300800 */
[----:B------:R-:W-:Y:S01]  /*4c240*/  IMAD.MOV.U32 R10, RZ, RZ, R2 ;  /* 0x000000ffff0a7224 */ /* 0x000fe200078e0002 */
[----:B------:R-:W-:-:S02]  /*4c250*/  MOV R11, R0 ;  /* 0x00000000000b7202 */ /* 0x000fc40000000f00 */
[----:B------:R-:W4:Y:S04]  /*4c260*/  LDL.LU R2, [R1+0x355c] ;  /* 0x00355c0001027983 */ /* 0x000f280000300800 */
[----:B------:R-:W4:Y:S04]  /*4c270*/  LDL.LU R0, [R1+0x3558] ;  /* 0x0035580001007983 */ /* 0x000f280000300800 */
        /* <DEDUP_REMOVED lines=10> */
[----:B------:R-:W2:Y:S04]  /*4c320*/  LDL.LU R7, [R1+0x4c] ;  /* 0x00004c0001077983 */ /* 0x000ea80000300800 */
[----:B----4-:R-:W-:Y:S04]  /*4c330*/  STL.64 [R1+0x3518], R10 ;  /* 0x0035180a01007387 */ /* 0x010fe80000100a00 */
[----:B---3--:R-:W-:Y:S04]  /*4c340*/  STL.64 [R1+0x34f8], R14 ;  /* 0x0034f80e01007387 */ /* 0x008fe80000100a00 */
[----:B--2---:R0:W-:Y:S04]  /*4c350*/  STL.64 [R1+0x34f0], R12 ;  /* 0x0034f00c01007387 */ /* 0x0041e80000100a00 */
[----:B0-----:R-:W2:Y:S04]  /*4c360*/  LDL.LU R12, [R1+0x290] ;  /* 0x00029000010c7983 */ /* 0x001ea80000300800 */
[----:B------:R-:W2:Y:S04]  /*4c370*/  LDL.LU R13, [R1+0x294] ;  /* 0x00029400010d7983 */ /* 0x000ea80000300800 */
[----:B------:R-:W3:Y:S04]  /*4c380*/  LDL.LU R14, [R1+0x298] ;  /* 0x00029800010e7983 */ /* 0x000ee80000300800 */
[----:B------:R-:W3:Y:S01]  /*4c390*/  LDL.LU R15, [R1+0x29c] ;  /* 0x00029c00010f7983 */ /* 0x000ee20000300800 */
[----:B------:R-:W-:-:S02]  /*4c3a0*/  MOV R10, R0 ;  /* 0x00000000000a7202 */ /* 0x000fc40000000f00 */
[----:B------:R-:W-:Y:S01]  /*4c3b0*/  MOV R11, R2 ;  /* 0x00000002000b7202 */ /* 0x000fe20000000f00 */
[----:B------:R-:W4:Y:S04]  /*4c3c0*/  LDL.LU R0, [R1+0x3554] ;  /* 0x0035540001007983 */ /* 0x000f280000300800 */
[----:B------:R-:W4:Y:S04]  /*4c3d0*/  LDL.LU R2, [R1+0x3550] ;  /* 0x0035500001027983 */ /* 0x000f280000300800 */
[----:B------:R0:W-:Y:S04]  /*4c3e0*/  STL.64 [R1+0x3538], R10 ;  /* 0x0035380a01007387 */ /* 0x0001e80000100a00 */
[----:B------:R-:W4:Y:S04]  /*4c3f0*/  LDL.LU R8, [R1+0x2c0] ;  /* 0x0002c00001087983 */ /* 0x000f280000300800 */
[----:B------:R-:W4:Y:S04]  /*4c400*/  LDL.LU R9, [R1+0x2c4] ;  /* 0x0002c40001097983 */ /* 0x000f280000300800 */
[----:B0-----:R-:W4:Y:S04]  /*4c410*/  LDL.LU R10, [R1+0x2c8] ;  /* 0x0002c800010a7983 */ /* 0x001f280000300800 */
[----:B------:R-:W4:Y:S04]  /*4c420*/  LDL.LU R11, [R1+0x2cc] ;  /* 0x0002cc00010b7983 */ /* 0x000f280000300800 */
        /* <DEDUP_REMOVED lines=16> */
[----:B------:R-:W-:Y:S04]  /*4c530*/  STL.64 [R1+0xf8], R22 ;  /* 0x0000f81601007387 */ /* 0x000fe80000100a00 */
[----:B------:R0:W-:Y:S04]  /*4c540*/  STL.64 [R1+0x3468], R20 ;  /* 0x0034681401007387 */ /* 0x0001e80000100a00 */
[----:B0-----:R-:W3:Y:S04]  /*4c550*/  LDL.LU.64 R20, [R1+0x130] ;  /* 0x0001300001147983 */ /* 0x001ee80000300a00 */
        /* <DEDUP_REMOVED lines=14> */
[----:B0-----:R-:W4:Y:S04]  /*4c640*/  LDL.LU.64 R18, [R1+0x3548] ;  /* 0x0035480001127983 */ /* 0x001f280000300a00 */
[----:B------:R-:W4:Y:S02]  /*4c650*/  LDL.LU.64 R16, [R1+0x3540] ;  /* 0x0035400001107983 */ /* 0x000f240000300a00 */
[----:B----4-:R-:W-:Y:S02]  /*4c660*/  HMMA.16816.F32 R4, R16, R6, R8 ;  /* 0x000000061004723c */ /* 0x010fe40000001808 */
[----:B------:R-:W2:-:S15]  /*4c670*/  LDL.LU.64 R10, [R1+0x3538] ;  /* 0x00353800010a7983 */ /* 0x000e9e0000300a00 */
[----:B------:R-:W-:-:S06]  /*4c680*/  NOP ;  /* 0x0000000000007918 */ /* 0x000fcc0000000000 */
        /* <DEDUP_REMOVED lines=9> */
[----:B0-----:R-:W-:Y:S01]  /*4c720*/  STL.64 [R1+0x1f0], R4 ;  /* 0x0001f00401007387 */ /* 0x001fe20000100a00 */
[----:B------:R-:W-:-:S03]  /*4c730*/  IMAD.MOV.U32 R29, RZ, RZ, R7 ;  /* 0x000000ffff1d7224 */ /* 0x000fc600078e0007 */
[----:B------:R0:W-:Y:S04]  /*4c740*/  STL.64 [R1+0x1f8], R6 ;  /* 0x0001f80601007387 */ /* 0x0001e80000100a00 */
[----:B0-----:R-:W4:Y:S01]  /*4c750*/  LDL.LU R7, [R1+0x3530] ;  /* 0x0035300001077983 */ /* 0x001f220000300800 */
[----:B------:R-:W-:Y:S01]  /*4c760*/  MOV R28, R6 ;  /* 0x00000006001c7202 */ /* 0x000fe20000000f00 */
[C---:B--2---:R-:W-:Y:S02]  /*4c770*/  HMMA.16816.F32 R8, R16.reuse, R10, R12 ;  /* 0x0000000a1008723c */ /* 0x044fe4000000180c */
[----:B----4-:R-:W0:Y:S04]  /*4c780*/  LDSM.16.M88.4 R4, [R7+UR6+0x29080] ;  /* 0x029080060704783b */ /* 0x010e280008000200 */
[----:B0-----:R-:W-:Y:S04]  /*4c790*/  STL.64 [R1+0x3360], R6 ;  /* 0x0033600601007387 */ /* 0x001fe80000100a00 */
[----:B------:R0:W-:Y:S04]  /*4c7a0*/  STL.64 [R1+0x3358], R4 ;  /* 0x0033580401007387 */ /* 0x0001e80000100a00 */
[----:B0-----:R-:W2:Y:S04]  /*4c7b0*/  LDL.LU R4, [R1+0x330] ;  /* 0x0003300001047983 */ /* 0x001ea80000300800 */
[----:B------:R-:W2:Y:S04]  /*4c7c0*/  LDL.LU R5, [R1+0x334] ;  /* 0x0003340001057983 */ /* 0x000ea80000300800 */
[----:B------:R-:W4:Y:S04]  /*4c7d0*/  LDL.LU.64 R14, [R1+0x3528] ;  /* 0x00352800010e7983 */ /* 0x000f280000300a00 */
[----:B------:R-:W4:Y:S04]  /*4c7e0*/  LDL.LU.64 R12, [R1+0x3520] ;  /* 0x00352000010c7983 */ /* 0x000f280000300a00 */
[----:B------:R-:W-:Y:S04]  /*4c7f0*/  STL.64 [R1+0x2b0], R8 ;  /* 0x0002b00801007387 */ /* 0x000fe80000100a00 */
[----:B------:R0:W-:Y:S04]  /*4c800*/  STL.64 [R1+0x2b8], R10 ;  /* 0x0002b80a01007387 */ /* 0x0001e80000100a00 */
[----:B0-----:R-:W4:Y:S02]  /*4c810*/  LDL.LU.64 R10, [R1+0x3518] ;  /* 0x00351800010a7983 */ /* 0x001f240000300a00 */
[----:B----4-:R-:W-:Y:S02]  /*4c820*/  HMMA.16816.F32 R8, R16, R10, R12 ;  /* 0x0000000a1008723c */ /* 0x010fe4000000180c */
[----:B------:R-:W4:Y:S04]  /*4c830*/  LDL.LU.64 R14, [R1+0x3510] ;  /* 0x00351000010e7983 */ /* 0x000f280000300a00 */
[----:B------:R-:W4:-:S15]  /*4c840*/  LDL.LU.64 R12, [R1+0x3508] ;  /* 0x00350800010c7983 */ /* 0x000f1e0000300a00 */
[----:B------:R-:W-:-:S02]  /*4c850*/  NOP ;  /* 0x0000000000007918 */ /* 0x000fc40000000000 */
        /* <DEDUP_REMOVED lines=39> */
[----:B------:R-:W4:Y:S04]  /*4cad0*/  LDL.LU R15, [R1+0x3484] ;  /* 0x00348400010f7983 */ /* 0x000f280000300800 */
[----:B------:R-:W4:Y:S04]  /*4cae0*/  LDL.LU R12, [R1+0x3480] ;  /* 0x00348000010c7983 */ /* 0x000f280000300800 */
[----:B------:R-:W2:Y:S04]  /*4caf0*/  LDL.LU.64 R10, [R1+0x3478] ;  /* 0x00347800010a7983 */ /* 0x000ea80000300a00 */
[----:B------:R-:W2:Y:S09]  /*4cb00*/  LDL.LU.64 R8, [R1+0x3470] ;  /* 0x0034700001087983 */ /* 0x000eb20000300a00 */
[----:B------:R0:W-:Y:S04]  /*4cb10*/  STL.64 [R1+0x1a0], R16 ;  /* 0x0001a01001007387 */ /* 0x0001e80000100a00 */
[----:B------:R-:W-:Y:S04]  /*4cb20*/  STL.64 [R1+0x1a8], R18 ;  /* 0x0001a81201007387 */ /* 0x000fe80000100a00 */
[----:B0-----:R-:W4:Y:S01]  /*4cb30*/  LDL.LU.64 R16, [R1+0x120] ;  /* 0x0001200001107983 */ /* 0x001f220000300a00 */
[----:B------:R-:W-:-:S02]  /*4cb40*/  MOV R6, R2 ;  /* 0x0000000200067202 */ /* 0x000fc40000000f00 */
[----:B------:R-:W-:Y:S02]  /*4cb50*/  MOV R7, R0 ;  /* 0x0000000000077202 */ /* 0x000fe40000000f00 */
[----:B---3--:R-:W-:Y:S02]  /*4cb60*/  MOV R13, R20 ;  /* 0x00000014000d7202 */ /* 0x008fe40000000f00 */
[----:B------:R-:W-:Y:S01]  /*4cb70*/  MOV R14, R21 ;  /* 0x00000015000e7202 */ /* 0x000fe20000000f00 */
[C---:B--2---:R-:W-:Y:S01]  /*4cb80*/  HMMA.16816.F32 R24, R8.reuse, R20, R24 ;  /* 0x000000140818723c */ /* 0x044fe20000001818 */
[----:B------:R-:W2:Y:S05]  /*4cb90*/  LDL.LU.64 R20, [R1+0x3468] ;  /* 0x0034680001147983 */ /* 0x000eaa0000300a00 */
[----:B----4-:R-:W-:-:S15]  /*4cba0*/  HMMA.16816.F32 R4, R8, R16, R4 ;  /* 0x000000100804723c */ /* 0x010fde0000001804 */
[----:B------:R-:W-:-:S03]  /*4cbb0*/  NOP ;  /* 0x0000000000007918 */ /* 0x000fc60000000000 */
[----:B------:R-:W-:Y:S01]  /*4cbc0*/  IMAD.MOV.U32 R2, RZ, RZ, R26 ;  /* 0x000000ffff027224 */ /* 0x000fe200078e001a */
[----:B------:R-:W-:Y:S01]  /*4cbd0*/  MOV R0, R27 ;  /* 0x0000001b00007202 */ /* 0x000fe20000000f00 */
[----:B------:R0:W-:Y:S04]  /*4cbe0*/  STL.64 [R1+0x190], R24 ;  /* 0x0001901801007387 */ /* 0x0001e80000100a00 */
[----:B0-----:R-:W3:Y:S04]  /*4cbf0*/  LDL.LU.64 R24, [R1+0x3460] ;  /* 0x0034600001187983 */ /* 0x001ee80000300a00 */
[----:B------:R-:W-:Y:S04]  /*4cc00*/  STL [R1+0x31f4], R2 ;  /* 0x0031f40201007387 */ /* 0x000fe80000100800 */
[----:B------:R-:W-:Y:S04]  /*4cc10*/  STL [R1+0x31f0], R0 ;  /* 0x0031f00001007387 */ /* 0x000fe80000100800 */
[----:B------:R0:W-:Y:S02]  /*4cc20*/  STL.64 [R1+0x180], R4 ;  /* 0x0001800401007387 */ /* 0x0001e40000100a00 */
[----:B0-----:R-:W-:-:S02]  /*4cc30*/  MOV R5, R16 ;  /* 0x0000001000057202 */ /* 0x001fc40000000f00 */
[----:B------:R-:W-:Y:S02]  /*4cc40*/  MOV R4, R17 ;  /* 0x0000001100047202 */ /* 0x000fe40000000f00 */
[----:B------:R-:W0:Y:S04]  /*4cc50*/  LDSM.16.M88.4 R16, [R15+UR6+0x28080] ;  /* 0x028080060f10783b */ /* 0x000e280008000200 */
[----:B------:R-:W-:Y:S04]  /*4cc60*/  STL.64 [R1+0x188], R6 ;  /* 0x0001880601007387 */ /* 0x000fe80000100a00 */
[----:B------:R1:W-:Y:S04]  /*4cc70*/  STL.64 [R1+0x33b0], R4 ;  /* 0x0033b00401007387 */ /* 0x0003e80000100a00 */
[----:B-1----:R-:W3:Y:S04]  /*4cc80*/  LDL.LU R4, [R1+0x400] ;  /* 0x0004000001047983 */ /* 0x002ee80000300800 */
[----:B------:R-:W3:Y:S04]  /*4cc90*/  LDL.LU R5, [R1+0x404] ;  /* 0x0004040001057983 */ /* 0x000ee80000300800 */
[----:B------:R-:W3:Y:S04]  /*4cca0*/  LDL.LU R6, [R1+0x408] ;  /* 0x0004080001067983 */ /* 0x000ee80000300800 */
[----:B------:R-:W3:Y:S04]  /*4ccb0*/  LDL.LU R7, [R1+0x40c] ;  /* 0x00040c0001077983 */ /* 0x000ee80000300800 */
[----:B------:R-:W-:Y:S04]  /*4ccc0*/  STL.64 [R1+0x33c0], R14 ;  /* 0x0033c00e01007387 */ /* 0x000fe80000100a00 */
[----:B------:R1:W-:Y:S04]  /*4ccd0*/  STL.64 [R1+0x33b8], R12 ;  /* 0x0033b80c01007387 */ /* 0x0003e80000100a00 */
[----:B-1----:R-:W4:Y:S04]  /*4cce0*/  LDL.LU R12, [R1+0x410] ;  /* 0x00041000010c7983 */ /* 0x002f280000300800 */
[----:B------:R-:W4:Y:S04]  /*4ccf0*/  LDL.LU R13, [R1+0x414] ;  /* 0x00041400010d7983 */ /* 0x000f280000300800 */
[----:B------:R-:W4:Y:S04]  /*4cd00*/  LDL.LU R14, [R1+0x418] ;  /* 0x00041800010e7983 */ /* 0x000f280000300800 */
[----:B------:R-:W4:Y:S04]  /*4cd10*/  LDL.LU R15, [R1+0x41c] ;  /* 0x00041c00010f7983 */ /* 0x000f280000300800 */
[----:B0-----:R-:W-:Y:S04]  /*4cd20*/  STL.64 [R1+0x3200], R18 ;  /* 0x0032001201007387 */ /* 0x001fe80000100a00 */
[----:B------:R0:W-:Y:S04]  /*4cd30*/  STL.64 [R1+0x31f8], R16 ;  /* 0x0031f81001007387 */ /* 0x0001e80000100a00 */
[----:B0-----:R-:W4:Y:S02]  /*4cd40*/  LDL.LU.64 R16, [R1+0x110] ;  /* 0x0001100001107983 */ /* 0x001f240000300a00 */
[----:B----4-:R-:W-:Y:S06]  /*4cd50*/  HMMA.16816.F32 R12, R8, R16, R12 ;  /* 0x00000010080c723c */ /* 0x010fec000000180c */
[----:B------:R-:W-:Y:S01]  /*4cd60*/  MOV R23, R16 ;  /* 0x0000001000177202 */ /* 0x000fe20000000f00 */
[----:B------:R-:W-:-:S15]  /*4cd70*/  IMAD.MOV.U32 R22, RZ, RZ, R17 ;  /* 0x000000ffff167224 */ /* 0x000fde00078e0011 */
[----:B------:R-:W-:-:S01]  /*4cd80*/  NOP ;  /* 0x0000000000007918 */ /* 0x000fc20000000000 */
[----:B------:R-:W-:Y:S04]  /*4cd90*/  STL.64 [R1+0x170], R12 ;  /* 0x0001700c01007387 */ /* 0x000fe80000100a00 */
[----:B------:R-:W4:Y:S01]  /*4cda0*/  LDL.LU.64 R16, [R1+0x220] ;  /* 0x0002200001107983 */ /* 0x000f220000300a00 */
[C---:B---3--:R-:W-:Y:S01]  /*4cdb0*/  HMMA.16816.F32 R4, R8.reuse, R24, R4 ;  /* 0x000000180804723c */ /* 0x048fe20000001804 */
[----:B------:R-:W-:Y:S02]  /*4cdc0*/  MOV R0, R15 ;  /* 0x0000000f00007202 */ /* 0x000fe40000000f00 */
[----:B------:R-:W-:Y:S01]  /*4cdd0*/  MOV R2, R14 ;  /* 0x0000000e00027202 */ /* 0x000fe20000000f00 */
[----:B----4-:R0:W-:Y:S04]  /*4cde0*/  STL.64 [R1+0x33c8], R16 ;  /* 0x0033c81001007387 */ /* 0x0101e80000100a00 */
[----:B------:R-:W-:Y:S04]  /*4cdf0*/  STL [R1+0x32ec], R0 ;  /* 0x0032ec0001007387 */ /* 0x000fe80000100800 */
[----:B------:R-:W-:Y:S11]  /*4ce00*/  STL [R1+0x32e8], R2 ;  /* 0x0032e80201007387 */ /* 0x000ff60000100800 */
[----:B------:R-:W-:Y:S04]  /*4ce10*/  STL.64 [R1+0x160], R4 ;  /* 0x0001600401007387 */ /* 0x000fe80000100a00 */
[----:B------:R-:W-:Y:S04]  /*4ce20*/  STL [R1+0x168], R6 ;  /* 0x0001680601007387 */ /* 0x000fe80000100800 */
[----:B0-----:R-:W3:Y:S04]  /*4ce30*/  LDL.LU.64 R16, [R1+0x240] ;  /* 0x0002400001107983 */ /* 0x001ee80000300a00 */
[----:B---3--:R0:W-:Y:S04]  /*4ce40*/  STL.64 [R1+0x33e0], R16 ;  /* 0x0033e01001007387 */ /* 0x0081e80000100a00 */
[----:B0-----:R-:W3:Y:S04]  /*4ce50*/  LDL.64 R16, [R1+0x250] ;  /* 0x0002500001107983 */ /* 0x001ee80000100a00 */
[----:B---3--:R0:W-:Y:S04]  /*4ce60*/  STL.64 [R1+0x33f8], R16 ;  /* 0x0033f81001007387 */ /* 0x0081e80000100a00 */
[----:B------:R-:W3:Y:S04]  /*4ce70*/  LDL.LU R12, [R1+0x380] ;  /* 0x00038000010c7983 */ /* 0x000ee80000300800 */
[----:B------:R-:W3:Y:S04]  /*4ce80*/  LDL.LU R13, [R1+0x384] ;  /* 0x00038400010d7983 */ /* 0x000ee80000300800 */
[----:B------:R-:W4:Y:S04]  /*4ce90*/  LDL.LU R14, [R1+0x388] ;  /* 0x00038800010e7983 */ /* 0x000f280000300800 */
[----:B------:R-:W4:Y:S04]  /*4cea0*/  LDL.LU R15, [R1+0x38c] ;  /* 0x00038c00010f7983 */ /* 0x000f280000300800 */
[----:B0-----:R-:W2:Y:S04]  /*4ceb0*/  LDL.LU.64 R16, [R1+0x260] ;  /* 0x0002600001107983 */ /* 0x001ea80000300a00 */
[----:B--2---:R0:W-:Y:S04]  /*4cec0*/  STL.64 [R1+0x3410], R16 ;  /* 0x0034101001007387 */ /* 0x0041e80000100a00 */
[----:B0-----:R-:W2:Y:S04]  /*4ced0*/  LDL.64 R16, [R1+0x1e0] ;  /* 0x0001e00001107983 */ /* 0x001ea80000100a00 */
[----:B--2---:R0:W-:Y:S04]  /*4cee0*/  STL.64 [R1+0x3428], R16 ;  /* 0x0034281001007387 */ /* 0x0041e80000100a00 */
[----:B0-----:R-:W2:Y:S04]  /*4cef0*/  LDL.LU.64 R16, [R1+0x140] ;  /* 0x0001400001107983 */ /* 0x001ea80000300a00 */
[----:B--2---:R-:W-:Y:S04]  /*4cf00*/  STL.64 [R1+0x3440], R16 ;  /* 0x0034401001007387 */ /* 0x004fe80000100a00 */
[----:B----4-:R-:W-:Y:S04]  /*4cf10*/  STL.64 [R1+0x33d8], R14 ;  /* 0x0033d80e01007387 */ /* 0x010fe80000100a00 */
[----:B---3--:R0:W-:Y:S04]  /*4cf20*/  STL.64 [R1+0x33d0], R12 ;  /* 0x0033d00c01007387 */ /* 0x0081e80000100a00 */
[----:B0-----:R-:W2:Y:S04]  /*4cf30*/  LDL.LU R12, [R1+0x390] ;  /* 0x00039000010c7983 */ /* 0x001ea80000300800 */
[----:B------:R-:W2:Y:S04]  /*4cf40*/  LDL.LU R13, [R1+0x394] ;  /* 0x00039400010d7983 */ /* 0x000ea80000300800 */
[----:B------:R-:W3:Y:S04]  /*4cf50*/  LDL.LU R14, [R1+0x398] ;  /* 0x00039800010e7983 */ /* 0x000ee80000300800 */
[----:B------:R-:W3:Y:S04]  /*4cf60*/  LDL.LU R15, [R1+0x39c] ;  /* 0x00039c00010f7983 */ /* 0x000ee80000300800 */
[----:B------:R-:W4:Y:S04]  /*4cf70*/  LDL R16, [R1+0xe0] ;  /* 0x0000e00001107983 */ /* 0x000f280000100800 */
        /* <DEDUP_REMOVED lines=10> */
[----:B------:R-:W4:Y:S04]  /*4d020*/  LDL.LU R18, [R1+0x3f8] ;  /* 0x0003f80001127983 */ /* 0x000f280000300800 */
        /* <DEDUP_REMOVED lines=12> */
[----:B------:R-:W3:Y:S01]  /*4d0f0*/  LDL.LU R15, [R1+0x3cc] ;  /* 0x0003cc00010f7983 */ /* 0x000ee20000300800 */
[----:B----4-:R-:W-:Y:S03]  /*4d100*/  HMMA.16816.F32 R16, R8, R20, R16 ;  /* 0x000000140810723c */ /* 0x010fe60000001810 */
[----:B---3--:R-:W-:Y:S04]  /*4d110*/  STL.64 [R1+0x3438], R14 ;  /* 0x0034380e01007387 */ /* 0x008fe80000100a00 */
[----:B--2---:R0:W-:Y:S04]  /*4d120*/  STL.64 [R1+0x3430], R12 ;  /* 0x0034300c01007387 */ /* 0x0041e80000100a00 */
[----:B0-----:R-:W2:Y:S04]  /*4d130*/  LDL.LU R12, [R1+0x3d0] ;  /* 0x0003d000010c7983 */ /* 0x001ea80000300800 */
[----:B------:R-:W2:Y:S04]  /*4d140*/  LDL.LU R13, [R1+0x3d4] ;  /* 0x0003d400010d7983 */ /* 0x000ea80000300800 */
[----:B------:R-:W3:Y:S04]  /*4d150*/  LDL.LU R14, [R1+0x3d8] ;  /* 0x0003d800010e7983 */ /* 0x000ee80000300800 */
[----:B------:R-:W3:Y:S01]  /*4d160*/  LDL.LU R15, [R1+0x3dc] ;  /* 0x0003dc00010f7983 */ /* 0x000ee20000300800 */
[----:B------:R-:W-:-:S03]  /*4d170*/  MOV R3, R7 ;  /* 0x0000000700037202 */ /* 0x000fc60000000f00 */
[----:B---3--:R-:W-:Y:S04]  /*4d180*/  STL.64 [R1+0x3450], R14 ;  /* 0x0034500e01007387 */ /* 0x008fe80000100a00 */
[----:B--2---:R0:W-:Y:S04]  /*4d190*/  STL.64 [R1+0x3448], R12 ;  /* 0x0034480c01007387 */ /* 0x0041e80000100a00 */
[----:B0-----:R-:W2:Y:S04]  /*4d1a0*/  LDL.LU R12, [R1+0x3e0] ;  /* 0x0003e000010c7983 */ /* 0x001ea80000300800 */
[----:B------:R-:W2:Y:S04]  /*4d1b0*/  LDL.LU R13, [R1+0x3e4] ;  /* 0x0003e400010d7983 */ /* 0x000ea80000300800 */
[----:B------:R-:W2:Y:S04]  /*4d1c0*/  LDL.LU R14, [R1+0x3e8] ;  /* 0x0003e800010e7983 */ /* 0x000ea80000300800 */
[----:B------:R-:W2:Y:S04]  /*4d1d0*/  LDL.LU R15, [R1+0x3ec] ;  /* 0x0003ec00010f7983 */ /* 0x000ea80000300800 */
[----:B------:R-:W3:Y:S04]  /*4d1e0*/  LDL.64 R4, [R1+0x230] ;  /* 0x0002300001047983 */ /* 0x000ee80000100a00 */
[----:B------:R0:W-:Y:S04]  /*4d1f0*/  STL.64 [R1+0x3320], R24 ;  /* 0x0033201801007387 */ /* 0x0001e80000100a00 */
[----:B0-----:R-:W4:Y:S04]  /*4d200*/  LDL.LU R24, [R1+0x370] ;  /* 0x0003700001187983 */ /* 0x001f280000300800 */
[----:B------:R-:W4:Y:S04]  /*4d210*/  LDL.LU R25, [R1+0x374] ;  /* 0x0003740001197983 */ /* 0x000f280000300800 */
[----:B------:R-:W4:Y:S04]  /*4d220*/  LDL.LU R26, [R1+0x378] ;  /* 0x00037800011a7983 */ /* 0x000f280000300800 */
[----:B------:R-:W4:Y:S04]  /*4d230*/  LDL.LU R27, [R1+0x37c] ;  /* 0x00037c00011b7983 */ /* 0x000f280000300800 */
[----:B------:R-:W-:Y:S04]  /*4d240*/  STL [R1+0x32f0], R3 ;  /* 0x0032f00301007387 */ /* 0x000fe80000100800 */
[----:B------:R0:W-:Y:S04]  /*4d250*/  STL.64 [R1+0x150], R16 ;  /* 0x0001501001007387 */ /* 0x0001e80000100a00 */
[----:B------:R2:W-:Y:S04]  /*4d260*/  STL.64 [R1+0x158], R18 ;  /* 0x0001581201007387 */ /* 0x0005e80000100a00 */
[----:B0-----:R-:W2:Y:S04]  /*4d270*/  LDL.LU.64 R16, [R1+0x3458] ;  /* 0x0034580001107983 */ /* 0x001ea80000300a00 */
[----:B------:R-:W-:Y:S01]  /*4d280*/  STL.64 [R1+0x3328], R20 ;  /* 0x0033281401007387 */ /* 0x000fe20000100a00 */
[----:B--2---:R-:W-:Y:S03]  /*4d290*/  HMMA.16816.F32 R16, R8, R16, R12 ;  /* 0x000000100810723c */ /* 0x004fe6000000180c */
[----:B------:R-:W2:Y:S04]  /*4d2a0*/  LDL.LU.64 R14, [R1+0x3450] ;  /* 0x00345000010e7983 */ /* 0x000ea80000300a00 */
[----:B------:R-:W2:-:S15]  /*4d2b0*/  LDL.LU.64 R12, [R1+0x3448] ;  /* 0x00344800010c7983 */ /* 0x000e9e0000300a00 */
[----:B------:R-:W-:-:S01]  /*4d2c0*/  NOP ;  /* 0x0000000000007918 */ /* 0x000fc20000000000 */
[----:B------:R0:W-:Y:S04]  /*4d2d0*/  STL.64 [R1+0xd0], R16 ;  /* 0x0000d01001007387 */ /* 0x0001e80000100a00 */
[----:B------:R-:W-:Y:S04]  /*4d2e0*/  STL.64 [R1+0xd8], R18 ;  /* 0x0000d81201007387 */ /* 0x000fe80000100a00 */
        /* <DEDUP_REMOVED lines=12> */
[----:B--2---:R-:W-:Y:S06]  /*4d3b0*/  HMMA.16816.F32 R12, R8, R16, R12 ;  /* 0x00000010080c723c */ /* 0x004fec000000180c */
[----:B------:R-:W-:-:S15]  /*4d3c0*/  MOV R3, R17 ;  /* 0x0000001100037202 */ /* 0x000fde0000000f00 */
[----:B------:R-:W-:-:S02]  /*4d3d0*/  NOP ;  /* 0x0000000000007918 */ /* 0x000fc40000000000 */
[----:B------:R-:W-:Y:S04]  /*4d3e0*/  STL.64 [R1+0xb0], R12 ;  /* 0x0000b00c01007387 */ /* 0x000fe80000100a00 */
[----:B------:R0:W-:Y:S04]  /*4d3f0*/  STL.64 [R1+0xb8], R14 ;  /* 0x0000b80e01007387 */ /* 0x0001e80000100a00 */
[----:B0-----:R-:W2:Y:S04]  /*4d400*/  LDL.LU.64 R14, [R1+0x3420] ;  /* 0x00342000010e7983 */ /* 0x001ea80000300a00 */
[----:B------:R-:W2:Y:S04]  /*4d410*/  LDL.LU.64 R12, [R1+0x3418] ;  /* 0x00341800010c7983 */ /* 0x000ea80000300a00 */
[----:B------:R-:W2:Y:S04]  /*4d420*/  LDL.LU.64 R16, [R1+0x3410] ;  /* 0x0034100001107983 */ /* 0x000ea80000300a00 */
[----:B------:R-:W-:Y:S01]  /*4d430*/  STL [R1+0x32fc], R3 ;  /* 0x0032fc0301007387 */ /* 0x000fe20000100800 */
        /* <DEDUP_REMOVED lines=20> */
[----:B------:R-:W-:Y:S01]  /*4d580*/  IMAD.MOV.U32 R0, RZ, RZ, R16 ;  /* 0x000000ffff007224 */ /* 0x000fe200078e0010 */
[----:B------:R-:W-:-:S15]  /*4d590*/  MOV R2, R17 ;  /* 0x0000001100027202 */ /* 0x000fde0000000f00 */
[----:B------:R-:W-:-:S01]  /*4d5a0*/  NOP ;  /* 0x0000000000007918 */ /* 0x000fc20000000000 */
[----:B------:R-:W-:Y:S04]  /*4d5b0*/  STL.64 [R1+0x80], R12 ;  /* 0x0000800c01007387 */ /* 0x000fe80000100a00 */
[----:B------:R0:W-:Y:S04]  /*4d5c0*/  STL.64 [R1+0x88], R14 ;  /* 0x0000880e01007387 */ /* 0x0001e80000100a00 */
[----:B0-----:R-:W2:Y:S04]  /*4d5d0*/  LDL.LU.64 R14, [R1+0x33d8] ;  /* 0x0033d800010e7983 */ /* 0x001ea80000300a00 */
[----:B------:R-:W2:Y:S04]  /*4d5e0*/  LDL.LU.64 R12, [R1+0x33d0] ;  /* 0x0033d000010c7983 */ /* 0x000ea80000300a00 */
[----:B------:R-:W4:Y:S01]  /*4d5f0*/  LDL.LU.64 R16, [R1+0x33c8] ;  /* 0x0033c80001107983 */ /* 0x000f220000300a00 */
[----:B---3--:R-:W-:-:S03]  /*4d600*/  MOV R3, R5 ;  /* 0x0000000500037202 */ /* 0x008fc60000000f00 */
[----:B------:R-:W-:Y:S04]  /*4d610*/  STL [R1+0x3310], R2 ;  /* 0x0033100201007387 */ /* 0x000fe80000100800 */
[----:B------:R-:W-:Y:S01]  /*4d620*/  STL [R1+0x330c], R0 ;  /* 0x00330c0001007387 */ /* 0x000fe20000100800 */
[C---:B--2---:R-:W-:Y:S06]  /*4d630*/  HMMA.16816.F32 R12, R8.reuse, R4, R12 ;  /* 0x00000004080c723c */ /* 0x044fec000000180c */
[----:B----4-:R-:W-:-:S15]  /*4d640*/  HMMA.16816.F32 R24, R8, R16, R24 ;  /* 0x000000100818723c */ /* 0x010fde0000001818 */
[----:B------:R-:W-:-:S02]  /*4d650*/  NOP ;  /* 0x0000000000007918 */ /* 0x000fc40000000000 */
[----:B------:R-:W-:Y:S04]  /*4d660*/  STL.64 [R1+0x70], R12 ;  /* 0x0000700c01007387 */ /* 0x000fe80000100a00 */
[----:B------:R0:W-:Y:S04]  /*4d670*/  STL.64 [R1+0x78], R14 ;  /* 0x0000780e01007387 */ /* 0x0001e80000100a00 */
[----:B0-----:R-:W2:Y:S04]  /*4d680*/  LDL.LU.64 R14, [R1+0x33c0] ;  /* 0x0033c000010e7983 */ /* 0x001ea80000300a00 */
[----:B------:R-:W3:Y:S04]  /*4d690*/  LDL.LU.64 R12, [R1+0x33b8] ;  /* 0x0033b800010c7983 */ /* 0x000ee80000300a00 */
[----:B------:R-:W4:Y:S04]  /*4d6a0*/  LDL.LU.64 R4, [R1+0x33b0] ;  /* 0x0033b00001047983 */ /* 0x000f280000300a00 */
[----:B------:R-:W-:Y:S04]  /*4d6b0*/  STL [R1+0x3314], R3 ;  /* 0x0033140301007387 */ /* 0x000fe80000100800 */
[----:B------:R0:W-:Y:S04]  /*4d6c0*/  STL.64 [R1+0x60], R24 ;  /* 0x0000601801007387 */ /* 0x0001e80000100a00 */
[----:B------:R1:W-:Y:S04]  /*4d6d0*/  STL.64 [R1+0x68], R26 ;  /* 0x0000681a01007387 */ /* 0x0003e80000100a00 */
[----:B0-----:R-:W2:Y:S04]  /*4d6e0*/  LDL.LU R24, [R1+0x300] ;  /* 0x0003000001187983 */ /* 0x001ea80000300800 */
[----:B------:R-:W2:Y:S04]  /*4d6f0*/  LDL.LU R25, [R1+0x304] ;  /* 0x0003040001197983 */ /* 0x000ea80000300800 */
[----:B-1----:R-:W3:Y:S04]  /*4d700*/  LDL.LU R26, [R1+0x308] ;  /* 0x00030800011a7983 */ /* 0x002ee80000300800 */
[----:B------:R-:W3:Y:S01]  /*4d710*/  LDL.LU R27, [R1+0x30c] ;  /* 0x00030c00011b7983 */ /* 0x000ee20000300800 */
[----:B----4-:R-:W-:Y:S01]  /*4d720*/  MOV R21, R4 ;  /* 0x0000000400157202 */ /* 0x010fe20000000f00 */
[----:B------:R-:W-:-:S02]  /*4d730*/  IMAD.MOV.U32 R20, RZ, RZ, R5 ;  /* 0x000000ffff147224 */ /* 0x000fc400078e0005 */
[----:B---3--:R-:W-:Y:S04]  /*4d740*/  STL.64 [R1+0x3338], R26 ;  /* 0x0033381a01007387 */ /* 0x008fe80000100a00 */
[----:B--2---:R-:W-:Y:S04]  /*4d750*/  STL.64 [R1+0x3330], R24 ;  /* 0x0033301801007387 */ /* 0x004fe80000100a00 */
[----:B------:R-:W2:Y:S04]  /*4d760*/  LDL.LU R4, [R1+0x360] ;  /* 0x0003600001047983 */ /* 0x000ea80000300800 */
[----:B------:R-:W2:Y:S04]  /*4d770*/  LDL.LU R5, [R1+0x364] ;  /* 0x0003640001057983 */ /* 0x000ea80000300800 */
[----:B------:R-:W3:Y:S04]  /*4d780*/  LDL.LU R6, [R1+0x368] ;  /* 0x0003680001067983 */ /* 0x000ee80000300800 */
[----:B------:R-:W3:Y:S04]  /*4d790*/  LDL.LU R7, [R1+0x36c] ;  /* 0x00036c0001077983 */ /* 0x000ee80000300800 */
[----:B---3--:R-:W-:Y:S04]  /*4d7a0*/  STL.64 [R1+0x3370], R6 ;  /* 0x0033700601007387 */ /* 0x008fe80000100a00 */
[----:B--2---:R0:W-:Y:S04]  /*4d7b0*/  STL.64 [R1+0x3368], R4 ;  /* 0x0033680401007387 */ /* 0x0041e80000100a00 */
[----:B0-----:R-:W2:Y:S04]  /*4d7c0*/  LDL.LU.64 R4, [R1+0x200] ;  /* 0x0002000001047983 */ /* 0x001ea80000300a00 */
[----:B--2---:R0:W-:Y:S04]  /*4d7d0*/  STL.64 [R1+0x3388], R4 ;  /* 0x0033880401007387 */ /* 0x0041e80000100a00 */
[----:B0-----:R-:W2:Y:S04]  /*4d7e0*/  LDL.64 R4, [R1+0x210] ;  /* 0x0002100001047983 */ /* 0x001ea80000100a00 */
[----:B------:R0:W-:Y:S02]  /*4d7f0*/  STL.64 [R1+0x3340], R20 ;  /* 0x0033401401007387 */ /* 0x0001e40000100a00 */
[----:B0-----:R-:W-:-:S02]  /*4d800*/  MOV R20, R13 ;  /* 0x0000000d00147202 */ /* 0x001fc40000000f00 */
[----:B------:R-:W-:Y:S01]  /*4d810*/  MOV R21, R14 ;  /* 0x0000000e00157202 */ /* 0x000fe20000000f00 */
[----:B------:R-:W3:Y:S04]  /*4d820*/  LDL.LU R13, [R1+0x33ac] ;  /* 0x0033ac00010d7983 */ /* 0x000ee80000300800 */
[----:B------:R-:W4:Y:S04]  /*4d830*/  LDL.LU R14, [R1+0x33a8] ;  /* 0x0033a800010e7983 */ /* 0x000f280000300800 */
[----:B------:R-:W-:Y:S04]  /*4d840*/  STL.64 [R1+0x3380], R22 ;  /* 0x0033801601007387 */ /* 0x000fe80000100a00 */
[----:B------:R0:W-:Y:S04]  /*4d850*/  STL.64 [R1+0x3378], R20 ;  /* 0x0033781401007387 */ /* 0x0001e80000100a00 */
[----:B0-----:R-:W2:Y:S04]  /*4d860*/  LDL.LU R20, [R1+0x440] ;  /* 0x0004400001147983 */ /* 0x001ea80000300800 */
[----:B------:R-:W2:Y:S04]  /*4d870*/  LDL.LU R21, [R1+0x444] ;  /* 0x0004440001157983 */ /* 0x000ea80000300800 */
[----:B------:R-:W3:Y:S04]  /*4d880*/  LDL.LU R22, [R1+0x448] ;  /* 0x0004480001167983 */ /* 0x000ee80000300800 */
[----:B------:R-:W3:Y:S01]  /*4d890*/  LDL.LU R23, [R1+0x44c] ;  /* 0x00044c0001177983 */ /* 0x000ee20000300800 */
[----:B------:R-:W-:-:S02]  /*4d8a0*/  MOV R0, R17 ;  /* 0x0000001100007202 */ /* 0x000fc40000000f00 */
[----:B------:R-:W-:Y:S01]  /*4d8b0*/  MOV R19, R12 ;  /* 0x0000000c00137202 */ /* 0x000fe20000000f00 */
        /* <DEDUP_REMOVED lines=9> */
[----:B------:R-:W3:Y:S01]  /*4d950*/  LDL.LU R27, [R1+0x31c] ;  /* 0x00031c00011b7983 */ /* 0x000ee20000300800 */
[----:B----4-:R-:W-:Y:S01]  /*4d960*/  MOV R17, R14 ;  /* 0x0000000e00117202 */ /* 0x010fe20000000f00 */
[----:B------:R-:W-:-:S02]  /*4d970*/  IMAD.MOV.U32 R18, RZ, RZ, R13 ;  /* 0x000000ffff127224 */ /* 0x000fc400078e000d */
[----:B------:R-:W0:Y:S01]  /*4d980*/  LDSM.16.M88.4 R12, [R15+UR6+0x29080] ;  /* 0x029080060f0c783b */ /* 0x000e220008000200 */
[----:B------:R-:W-:Y:S02]  /*4d990*/  MOV R2, R16 ;  /* 0x0000001000027202 */ /* 0x000fe40000000f00 */
[----:B------:R-:W-:Y:S01]  /*4d9a0*/  MOV R3, R5 ;  /* 0x0000000500037202 */ /* 0x000fe20000000f00 */
[----:B--2---:R-:W-:Y:S01]  /*4d9b0*/  HMMA.16816.F32 R20, R8, R4, R20 ;  /* 0x000000040814723c */ /* 0x004fe20000001814 */
[----:B---3--:R-:W-:Y:S04]  /*4d9c0*/  STL.64 [R1+0x3350], R26 ;  /* 0x0033501a01007387 */ /* 0x008fe80000100a00 */
[----:B------:R1:W-:Y:S04]  /*4d9d0*/  STL.64 [R1+0x3348], R24 ;  /* 0x0033481801007387 */ /* 0x0003e80000100a00 */
[----:B-1----:R-:W2:Y:S04]  /*4d9e0*/  LDL.LU R24, [R1+0x320] ;  /* 0x0003200001187983 */ /* 0x002ea80000300800 */
[----:B------:R-:W2:Y:S04]  /*4d9f0*/  LDL.LU R25, [R1+0x324] ;  /* 0x0003240001197983 */ /* 0x000ea80000300800 */
[----:B------:R-:W2:Y:S04]  /*4da00*/  LDL.LU R26, [R1+0x328] ;  /* 0x00032800011a7983 */ /* 0x000ea80000300800 */
[----:B------:R-:W2:Y:S04]  /*4da10*/  LDL.LU R27, [R1+0x32c] ;  /* 0x00032c00011b7983 */ /* 0x000ea80000300800 */
[----:B------:R-:W3:Y:S04]  /*4da20*/  LDL.LU R16, [R1+0x2e0] ;  /* 0x0002e00001107983 */ /* 0x000ee80000300800 */
[----:B------:R-:W-:Y:S04]  /*4da30*/  STL [R1+0x331c], R0 ;  /* 0x00331c0001007387 */ /* 0x000fe80000100800 */
[----:B------:R-:W-:Y:S04]  /*4da40*/  STL [R1+0x3318], R2 ;  /* 0x0033180201007387 */ /* 0x000fe80000100800 */
[----:B0-----:R0:W-:Y:S04]  /*4da50*/  STL.64 [R1+0x30c0], R14 ;  /* 0x0030c00e01007387 */ /* 0x0011e80000100a00 */
[----:B------:R1:W-:Y:S01]  /*4da60*/  STL.64 [R1+0x30b8], R12 ;  /* 0x0030b80c01007387 */ /* 0x0003e20000100a00 */
[----:B0-----:R-:W-:-:S02]  /*4da70*/  MOV R14, R28 ;  /* 0x0000001c000e7202 */ /* 0x001fc40000000f00 */
[----:B------:R-:W-:Y:S01]  /*4da80*/  MOV R15, R29 ;  /* 0x0000001d000f7202 */ /* 0x000fe20000000f00 */
[----:B-1----:R-:W4:Y:S04]  /*4da90*/  LDL.LU R12, [R1+0x1f0] ;  /* 0x0001f000010c7983 */ /* 0x002f280000300800 */
[----:B------:R-:W4:Y:S04]  /*4daa0*/  LDL.LU R13, [R1+0x1f4] ;  /* 0x0001f400010d7983 */ /* 0x000f280000300800 */
[----:B------:R-:W3:Y:S04]  /*4dab0*/  LDL.LU R28, [R1+0x33a4] ;  /* 0x0033a400011c7983 */ /* 0x000ee80000300800 */
[----:B------:R-:W3:Y:S04]  /*4dac0*/  LDL.LU R29, [R1+0x33a0] ;  /* 0x0033a000011d7983 */ /* 0x000ee80000300800 */
[----:B------:R-:W-:Y:S04]  /*4dad0*/  STL.64 [R1+0x50], R20 ;  /* 0x0000501401007387 */ /* 0x000fe80000100a00 */
[----:B------:R0:W-:Y:S04]  /*4dae0*/  STL.64 [R1+0x58], R22 ;  /* 0x0000581601007387 */ /* 0x0001e80000100a00 */
[----:B0-----:R-:W2:Y:S04]  /*4daf0*/  LDL.LU.64 R22, [R1+0x3398] ;  /* 0x0033980001167983 */ /* 0x001ea80000300a00 */
[----:B------:R-:W2:Y:S04]  /*4db00*/  LDL.LU.64 R20, [R1+0x3390] ;  /* 0x0033900001147983 */ /* 0x000ea80000300a00 */
[----:B------:R-:W2:Y:S02]  /*4db10*/  LDL.LU.64 R4, [R1+0x3388] ;  /* 0x0033880001047983 */ /* 0x000ea40000300a00 */
[----:B--2---:R-:W-:Y:S06]  /*4db20*/  HMMA.16816.F32 R20, R8, R4, R20 ;  /* 0x000000040814723c */ /* 0x004fec0000001814 */
[----:B------:R-:W-:Y:S01]  /*4db30*/  IMAD.MOV.U32 R0, RZ, RZ, R4 ;  /* 0x000000ffff007224 */ /* 0x000fe200078e0004 */
[----:B------:R-:W-:-:S15]  /*4db40*/  MOV R2, R5 ;  /* 0x0000000500027202 */ /* 0x000fde0000000f00 */
[----:B------:R-:W-:-:S01]  /*4db50*/  NOP ;  /* 0x0000000000007918 */ /* 0x000fc20000000000 */
[----:B------:R-:W-:Y:S04]  /*4db60*/  STL.64 [R1+0x40], R20 ;  /* 0x0000401401007387 */ /* 0x000fe80000100a00 */
[----:B------:R0:W-:Y:S04]  /*4db70*/  STL.64 [R1+0x48], R22 ;  /* 0x0000481601007387 */ /* 0x0001e80000100a00 */
[----:B0-----:R-:W2:Y:S04]  /*4db80*/  LDL.LU.64 R22, [R1+0x3380] ;  /* 0x0033800001167983 */ /* 0x001ea80000300a00 */
[----:B------:R-:W3:Y:S04]  /*4db90*/  LDL.LU.64 R20, [R1+0x3378] ;  /* 0x0033780001147983 */ /* 0x000ee80000300a00 */
[----:B------:R-:W4:Y:S04]  /*4dba0*/  LDL.LU.64 R6, [R1+0x3370] ;  /* 0x0033700001067983 */ /* 0x000f280000300a00 */
[----:B------:R-:W4:Y:S02]  /*4dbb0*/  LDL.LU.64 R4, [R1+0x3368] ;  /* 0x0033680001047983 */ /* 0x000f240000300a00 */
[----:B----4-:R-:W-:Y:S02]  /*4dbc0*/  HMMA.16816.F32 R8, R8, R12, R4 ;  /* 0x0000000c0808723c */ /* 0x010fe40000001804 */
[----:B------:R-:W3:Y:S04]  /*4dbd0*/  LDL.LU.64 R6, [R1+0x3360] ;  /* 0x0033600001067983 */ /* 0x000ee80000300a00 */
[----:B------:R-:W3:-:S15]  /*4dbe0*/  LDL.LU.64 R4, [R1+0x3358] ;  /* 0x0033580001047983 */ /* 0x000ede0000300a00 */
[----:B------:R-:W-:-:S02]  /*4dbf0*/  NOP ;  /* 0x0000000000007918 */ /* 0x000fc40000000000 */
[----:B------:R0:W-:Y:S04]  /*4dc00*/  STL.64 [R1+0x30], R8 ;  /* 0x0000300801007387 */ /* 0x0001e80000100a00 */
[----:B------:R-:W-:Y:S04]  /*4dc10*/  STL.64 [R1+0x38], R10 ;  /* 0x0000380a01007387 */ /* 0x000fe80000100a00 */
[----:B0-----:R-:W4:Y:S04]  /*4dc20*/  LDL.LU R8, [R1+0x2f0] ;  /* 0x0002f00001087983 */ /* 0x001f280000300800 */
[----:B------:R-:W4:Y:S04]  /*4dc30*/  LDL.LU R9, [R1+0x2f4] ;  /* 0x0002f40001097983 */ /* 0x000f280000300800 */
[----:B------:R-:W-:Y:S04]  /*4dc40*/  STL.64 [R1+0x3210], R14 ;  /* 0x0032100e01007387 */ /* 0x000fe80000100a00 */
[----:B------:R2:W-:Y:S02]  /*4dc50*/  STL.64 [R1+0x3208], R12 ;  /* 0x0032080c01007387 */ /* 0x0005e40000100a00 */
[----:B--2---:R-:W-:Y:S01]  /*4dc60*/  MOV R12, R23 ;  /* 0x00000017000c7202 */ /* 0x004fe20000000f00 */
[----:B------:R-:W-:-:S02]  /*4dc70*/  IMAD.MOV.U32 R13, RZ, RZ, R22 ;  /* 0x000000ffff0d7224 */ /* 0x000fc400078e0016 */
[----:B---3--:R-:W-:Y:S01]  /*4dc80*/  HMMA.16816.F32 R20, R4, R20, R24 ;  /* 0x000000140414723c */ /* 0x008fe20000001818 */
[----:B------:R-:W2:Y:S04]  /*4dc90*/  LDL.LU.64 R26, [R1+0x3350] ;  /* 0x00335000011a7983 */ /* 0x000ea80000300a00 */
[----:B------:R-:W2:-:S15]  /*4dca0*/  LDL.LU.64 R24, [R1+0x3348] ;  /* 0x0033480001187983 */ /* 0x000e9e0000300a00 */
[----:B------:R-:W-:-:S03]  /*4dcb0*/  NOP ;  /* 0x0000000000007918 */ /* 0x000fc60000000000 */
[----:B------:R0:W-:Y:S04]  /*4dcc0*/  STL.64 [R1+0x20], R20 ;  /* 0x0000201401007387 */ /* 0x0001e80000100a00 */
[----:B0-----:R-:W2:Y:S01]  /*4dcd0*/  LDL.LU.64 R20, [R1+0x3340] ;  /* 0x0033400001147983 */ /* 0x001ea20000300a00 */
[----:B------:R-:W-:Y:S02]  /*4dce0*/  MOV R11, R28 ;  /* 0x0000001c000b7202 */ /* 0x000fe40000000f00 */
[----:B------:R-:W-:Y:S02]  /*4dcf0*/  MOV R10, R29 ;  /* 0x0000001d000a7202 */ /* 0x000fe40000000f00 */
[----:B------:R-:W-:Y:S02]  /*4dd00*/  MOV R28, R23 ;  /* 0x00000017001c7202 */ /* 0x000fe40000000f00 */
[----:B------:R-:W-:-:S03]  /*4dd10*/  MOV R29, R22 ;  /* 0x00000016001d7202 */ /* 0x000fc60000000f00 */
[----:B------:R-:W-:Y:S04]  /*4dd20*/  STL [R1+0x31cc], R28 ;  /* 0x0031cc1c01007387 */ /* 0x000fe80000100800 */
[----:B------:R-:W-:Y:S01]  /*4dd30*/  STL [R1+0x31c8], R29 ;  /* 0x0031c81d01007387 */ /* 0x000fe20000100800 */
[----:B--2---:R-:W-:Y:S03]  /*4dd40*/  HMMA.16816.F32 R20, R4, R20, R24 ;  /* 0x000000140414723c */ /* 0x004fe60000001818 */
[----:B------:R-:W2:Y:S04]  /*4dd50*/  LDL.LU.64 R26, [R1+0x3338] ;  /* 0x00333800011a7983 */ /* 0x000ea80000300a00 */
[----:B------:R-:W2:-:S15]  /*4dd60*/  LDL.LU.64 R24, [R1+0x3330] ;  /* 0x0033300001187983 */ /* 0x000e9e0000300a00 */
[----:B------:R-:W-:-:S01]  /*4dd70*/  NOP ;  /* 0x0000000000007918 */ /* 0x000fc20000000000 */
[----:B------:R0:W-:Y:S04]  /*4dd80*/  STL.64 [R1+0x10], R20 ;  /* 0x0000101401007387 */ /* 0x0001e80000100a00 */
[----:B------:R-:W-:Y:S04]  /*4dd90*/  STL.64 [R1+0x18], R22 ;  /* 0x0000181601007387 */ /* 0x000fe80000100a00 */
[----:B0-----:R-:W3:Y:S01]  /*4dda0*/  LDL.LU.64 R20, [R1+0x3328] ;  /* 0x0033280001147983 */ /* 0x001ee20000300a00 */
[----:B--2---:R-:W-:Y:S03]  /*4ddb0*/  HMMA.16816.F32 R12, R4, R12, R24 ;  /* 0x0000000c040c723c */ /* 0x004fe60000001818 */
[----:B------:R-:W4:-:S15]  /*4ddc0*/  LDL.LU.64 R24, [R1+0x3320] ;  /* 0x0033200001187983 */ /* 0x000f1e0000300a00 */
[----:B------:R-:W-:-:S05]  /*4ddd0*/  NOP ;  /* 0x0000000000007918 */ /* 0x000fca0000000000 */
[----:B------:R-:W-:Y:S01]  /*4dde0*/  STL.64 [R1], R12 ;  /* 0x0000000c01007387 */ /* 0x000fe20000100a00 */
[----:B----4-:R-:W-:-:S15]  /*4ddf0*/  HMMA.16816.F32 R24, R4, R24, R8 ;  /* 0x000000180418723c */ /* 0x010fde0000001808 */
[----:B------:R-:W-:-:S08]  /*4de00*/  NOP ;  /* 0x0000000000007918 */ /* 0x000fd00000000000 */
[----:B------:R0:W-:Y:S04]  /*4de10*/  STL.64 [R1+0x3078], R26 ;  /* 0x0030781a01007387 */ /* 0x0001e80000100a00 */
[----:B------:R-:W-:Y:S04]  /*4de20*/  STL.64 [R1+0x3070], R24 ;  /* 0x0030701801007387 */ /* 0x000fe80000100a00 */
[----:B0-----:R-:W2:Y:S04]  /*4de30*/  LDL.LU R26, [R1+0x118] ;  /* 0x00011800011a7983 */ /* 0x001ea80000300800 */
[----:B------:R-:W2:Y:S01]  /*4de40*/  LDL.LU R27, [R1+0x11c] ;  /* 0x00011c00011b7983 */ /* 0x000ea20000300800 */
[----:B---3--:R-:W-:Y:S03]  /*4de50*/  HMMA.16816.F32 R20, R4, R20, R16 ;  /* 0x000000140414723c */ /* 0x008fe60000001810 */
[----:B--2---:R-:W-:Y:S04]  /*4de60*/  STL.64 [R1+0x31d0], R26 ;  /* 0x0031d01a01007387 */ /* 0x004fe80000100a00 */
[----:B------:R-:W2:Y:S04]  /*4de70*/  LDL.LU R16, [R1+0x1a0] ;  /* 0x0001a00001107983 */ /* 0x000ea80000300800 */
[----:B------:R-:W2:Y:S04]  /*4de80*/  LDL.LU R17, [R1+0x1a4] ;  /* 0x0001a40001117983 */ /* 0x000ea80000300800 */
[----:B------:R-:W3:Y:S04]  /*4de90*/  LDL.LU R18, [R1+0x1a8] ;  /* 0x0001a80001127983 */ /* 0x000ee80000300800 */
[----:B------:R-:W3:Y:S01]  /*4dea0*/  LDL.LU R19, [R1+0x1ac] ;  /* 0x0001ac0001137983 */ /* 0x000ee20000300800 */
[----:B------:R-:W-:Y:S01]  /*4deb0*/  IMAD.MOV.U32 R12, RZ, RZ, R0 ;  /* 0x000000ffff0c7224 */ /* 0x000fe200078e0000 */
[----:B------:R-:W-:-:S02]  /*4dec0*/  MOV R13, R2 ;  /* 0x00000002000d7202 */ /* 0x000fc40000000f00 */
        /* <DEDUP_REMOVED lines=8> */
[----:B------:R-:W2:Y:S01]  /*4df50*/  LDL.LU R19, [R1+0x1cc] ;  /* 0x0001cc0001137983 */ /* 0x000ea20000300800 */
[----:B-1----:R-:W-:-:S03]  /*4df60*/  MOV R13, R3 ;  /* 0x00000003000d7202 */ /* 0x002fc60000000f00 */
[----:B--2---:R-:W-:Y:S04]  /*4df70*/  STL.64 [R1+0x3238], R18 ;  /* 0x0032381201007387 */ /* 0x004fe80000100a00 */
[----:B----4-:R-:W-:Y:S04]  /*4df80*/  STL.64 [R1+0x3230], R16 ;  /* 0x0032301001007387 */ /* 0x010fe80000100a00 */
[----:B------:R-:W2:Y:S04]  /*4df90*/  LDL.LU R12, [R1+0x210] ;  /* 0x00021000010c7983 */ /* 0x000ea80000300800 */
[----:B------:R-:W4:Y:S04]  /*4dfa0*/  LDL.LU R3, [R1+0x3314] ;  /* 0x0033140001037983 */ /* 0x000f280000300800 */
[----:B--2---:R3:W-:Y:S02]  /*4dfb0*/  STL.64 [R1+0x3240], R12 ;  /* 0x0032400c01007387 */ /* 0x0047e40000100a00 */
[----:B---3--:R-:W-:-:S02]  /*4dfc0*/  MOV R12, R2 ;  /* 0x00000002000c7202 */ /* 0x008fc40000000f00 */
[----:B------:R-:W-:Y:S01]  /*4dfd0*/  MOV R13, R0 ;  /* 0x00000000000d7202 */ /* 0x000fe20000000f00 */
[----:B------:R-:W2:Y:S04]  /*4dfe0*/  LDL.LU R2, [R1+0x3310] ;  /* 0x0033100001027983 */ /* 0x000ea80000300800 */
[----:B------:R-:W3:Y:S04]  /*4dff0*/  LDL.LU R0, [R1+0x330c] ;  /* 0x00330c0001007983 */ /* 0x000ee80000300800 */
[----:B------:R0:W-:Y:S04]  /*4e000*/  STL.64 [R1+0x3258], R12 ;  /* 0x0032580c01007387 */ /* 0x0001e80000100a00 */
[----:B------:R-:W2:Y:S04]  /*4e010*/  LDL.LU R16, [R1+0x1d0] ;  /* 0x0001d00001107983 */ /* 0x000ea80000300800 */
[----:B------:R-:W2:Y:S04]  /*4e020*/  LDL.LU R17, [R1+0x1d4] ;  /* 0x0001d40001117983 */ /* 0x000ea80000300800 */
[----:B------:R-:W3:Y:S04]  /*4e030*/  LDL.LU R18, [R1+0x1d8] ;  /* 0x0001d80001127983 */ /* 0x000ee80000300800 */
[----:B------:R-:W3:Y:S04]  /*4e040*/  LDL.LU R19, [R1+0x1dc] ;  /* 0x0001dc0001137983 */ /* 0x000ee80000300800 */
[----:B0-----:R-:W2:Y:S01]  /*4e050*/  LDL.LU R12, [R1+0x230] ;  /* 0x00023000010c7983 */ /* 0x001ea20000300800 */
[----:B----4-:R-:W-:-:S03]  /*4e060*/  IMAD.MOV.U32 R13, RZ, RZ, R3 ;  /* 0x000000ffff0d7224 */ /* 0x010fc600078e0003 */
[----:B------:R-:W4:Y:S04]  /*4e070*/  LDL.LU R3, [R1+0x3308] ;  /* 0x0033080001037983 */ /* 0x000f280000300800 */
[----:B--2---:R-:W-:Y:S04]  /*4e080*/  STL.64 [R1+0x3270], R12 ;  /* 0x0032700c01007387 */ /* 0x004fe80000100a00 */
[----:B---3--:R-:W-:Y:S04]  /*4e090*/  STL.64 [R1+0x3250], R18 ;  /* 0x0032501201007387 */ /* 0x008fe80000100a00 */
[----:B------:R0:W-:Y:S04]  /*4e0a0*/  STL.64 [R1+0x3248], R16 ;  /* 0x0032481001007387 */ /* 0x0001e80000100a00 */
        /* <DEDUP_REMOVED lines=15> */
[----:B------:R-:W2:Y:S01]  /*4e1a0*/  LDL.LU R12, [R1+0x250] ;  /* 0x00025000010c7983 */ /* 0x000ea20000300800 */
[----:B----4-:R-:W-:-:S03]  /*4e1b0*/  MOV R13, R3 ;  /* 0x00000003000d7202 */ /* 0x010fc60000000f00 */
        /* <DEDUP_REMOVED lines=8> */
[----:B------:R-:W-:Y:S01]  /*4e240*/  MOV R12, R2 ;  /* 0x00000002000c7202 */ /* 0x000fe20000000f00 */
[----:B------:R-:W-:-:S02]  /*4e250*/  IMAD.MOV.U32 R13, RZ, RZ, R0 ;  /* 0x000000ffff0d7224 */ /* 0x000fc400078e0000 */
        /* <DEDUP_REMOVED lines=18> */
[----:B--2---:R0:W-:Y:S02]  /*4e380*/  STL.64 [R1+0x32d0], R12 ;  /* 0x0032d00c01007387 */ /* 0x0041e40000100a00 */
[----:B0-----:R-:W-:Y:S02]  /*4e390*/  MOV R12, R0 ;  /* 0x00000000000c7202 */ /* 0x001fe40000000f00 */
[----:B------:R-:W2:Y:S01]  /*4e3a0*/  LDL.LU R0, [R1+0x32ec] ;  /* 0x0032ec0001007983 */ /* 0x000ea20000300800 */
[----:B------:R-:W-:-:S03]  /*4e3b0*/  MOV R13, R2 ;  /* 0x00000002000d7202 */ /* 0x000fc60000000f00 */
        /* <DEDUP_REMOVED lines=17> */
[----:B------:R-:W3:Y:S04]  /*4e4d0*/  LDL.LU R18, [R1+0x1b8] ;  /* 0x0001b80001127983 */ /* 0x000ee80000300800 */
[----:B------:R-:W3:Y:S04]  /*4e4e0*/  LDL.LU R19, [R1+0x1bc] ;  /* 0x0001bc0001137983 */ /* 0x000ee80000300800 */
[----:B------:R0:W-:Y:S04]  /*4e4f0*/  STL.64 [R1+0x3068], R22 ;  /* 0x0030681601007387 */ /* 0x0001e80000100a00 */
[----:B------:R1:W-:Y:S04]  /*4e500*/  STL.64 [R1+0x3060], R20 ;  /* 0x0030601401007387 */ /* 0x0003e80000100a00 */
[----:B0-----:R-:W4:Y:S04]  /*4e510*/  LDL.LU R22, [R1+0x108] ;  /* 0x0001080001167983 */ /* 0x001f280000300800 */
[----:B------:R-:W4:Y:S01]  /*4e520*/  LDL.LU R23, [R1+0x10c] ;  /* 0x00010c0001177983 */ /* 0x000f220000300800 */
[----:B------:R-:W-:Y:S01]  /*4e530*/  HMMA.16816.F32 R8, R4, R8, R24 ;  /* 0x000000080408723c */ /* 0x000fe20000001818 */
[----:B------:R-:W-:-:S02]  /*4e540*/  MOV R28, R14 ;  /* 0x0000000e001c7202 */ /* 0x000fc40000000f00 */
[----:B------:R-:W-:Y:S01]  /*4e550*/  MOV R29, R15 ;  /* 0x0000000f001d7202 */ /* 0x000fe20000000f00 */
[----:B----4-:R0:W-:Y:S04]  /*4e560*/  STL.64 [R1+0x31d8], R22 ;  /* 0x0031d81601007387 */ /* 0x0101e80000100a00 */
[----:B-1----:R-:W4:Y:S04]  /*4e570*/  LDL.LU R20, [R1+0x180] ;  /* 0x0001800001147983 */ /* 0x002f280000300800 */
[----:B------:R-:W4:Y:S04]  /*4e580*/  LDL.LU R21, [R1+0x184] ;  /* 0x0001840001157983 */ /* 0x000f280000300800 */
[----:B0-----:R-:W2:Y:S04]  /*4e590*/  LDL.LU R22, [R1+0x188] ;  /* 0x0001880001167983 */ /* 0x001ea80000300800 */
[----:B------:R-:W2:Y:S01]  /*4e5a0*/  LDL.LU R23, [R1+0x18c] ;  /* 0x00018c0001177983 */ /* 0x000ea20000300800 */
[----:B---3--:R-:W-:Y:S03]  /*4e5b0*/  HMMA.16816.F32 R12, R4, R12, R16 ;  /* 0x0000000c040c723c */ /* 0x008fe60000001810 */
[----:B--2---:R0:W-:Y:S04]  /*4e5c0*/  STL.64 [R1+0x31e8], R22 ;  /* 0x0031e81601007387 */ /* 0x0041e80000100a00 */
[----:B----4-:R-:W-:Y:S04]  /*4e5d0*/  STL.64 [R1+0x31e0], R20 ;  /* 0x0031e01401007387 */ /* 0x010fe80000100a00 */
[----:B0-----:R-:W2:Y:S04]  /*4e5e0*/  LDL.LU.64 R22, [R1+0x138] ;  /* 0x0001380001167983 */ /* 0x001ea80000300a00 */
[----:B------:R-:W3:Y:S04]  /*4e5f0*/  LDL.LU.64 R26, [R1+0x128] ;  /* 0x00012800011a7983 */ /* 0x000ee80000300a00 */
[----:B------:R-:W-:Y:S04]  /*4e600*/  STL [R1+0x305c], R11 ;  /* 0x00305c0b01007387 */ /* 0x000fe80000100800 */
[----:B------:R-:W-:Y:S04]  /*4e610*/  STL [R1+0x3188], R10 ;  /* 0x0031880a01007387 */ /* 0x000fe80000100800 */
[----:B------:R0:W-:Y:S04]  /*4e620*/  STL.64 [R1+0x3180], R8 ;  /* 0x0031800801007387 */ /* 0x0001e80000100a00 */
[----:B0-----:R-:W4:Y:S04]  /*4e630*/  LDL.LU R8, [R1+0x160] ;  /* 0x0001600001087983 */ /* 0x001f280000300800 */
[----:B------:R-:W4:Y:S04]  /*4e640*/  LDL.LU R9, [R1+0x164] ;  /* 0x0001640001097983 */ /* 0x000f280000300800 */
[----:B------:R-:W4:Y:S04]  /*4e650*/  LDL.LU R10, [R1+0x168] ;  /* 0x00016800010a7983 */ /* 0x000f280000300800 */
[----:B------:R-:W2:Y:S04]  /*4e660*/  LDL.LU.64 R18, [R1+0x32e0] ;  /* 0x0032e00001127983 */ /* 0x000ea80000300a00 */
[----:B------:R-:W2:Y:S04]  /*4e670*/  LDL.LU.64 R16, [R1+0x32d8] ;  /* 0x0032d80001107983 */ /* 0x000ea80000300a00 */
[----:B------:R0:W-:Y:S04]  /*4e680*/  STL.64 [R1+0x1b0], R12 ;  /* 0x0001b00c01007387 */ /* 0x0001e80000100a00 */
[----:B------:R2:W-:Y:S04]  /*4e690*/  STL [R1+0x1b8], R14 ;  /* 0x0001b80e01007387 */ /* 0x0005e80000100800 */
[----:B0-----:R-:W2:Y:S01]  /*4e6a0*/  LDL.LU.64 R12, [R1+0x32d0] ;  /* 0x0032d000010c7983 */ /* 0x001ea20000300a00 */
[----:B------:R-:W-:Y:S01]  /*4e6b0*/  MOV R11, R3 ;  /* 0x00000003000b7202 */ /* 0x000fe20000000f00 */
[----:B------:R-:W-:-:S05]  /*4e6c0*/  IMAD.MOV.U32 R3, RZ, RZ, R15 ;  /* 0x000000ffff037224 */ /* 0x000fca00078e000f */
[----:B------:R-:W-:Y:S01]  /*4e6d0*/  STL [R1+0x3058], R3 ;  /* 0x0030580301007387 */ /* 0x000fe20000100800 */
[----:B--2---:R-:W-:Y:S03]  /*4e6e0*/  HMMA.16816.F32 R12, R4, R12, R16 ;  /* 0x0000000c040c723c */ /* 0x004fe60000001810 */
[----:B------:R-:W2:Y:S04]  /*4e6f0*/  LDL.LU.64 R18, [R1+0x32c8] ;  /* 0x0032c80001127983 */ /* 0x000ea80000300a00 */
[----:B------:R-:W2:-:S15]  /*4e700*/  LDL.LU.64 R16, [R1+0x32c0] ;  /* 0x0032c00001107983 */ /* 0x000e9e0000300a00 */
[----:B------:R-:W-:-:S01]  /*4e710*/  NOP ;  /* 0x0000000000007918 */ /* 0x000fc20000000000 */
[----:B------:R0:W-:Y:S04]  /*4e720*/  STL.64 [R1+0x2c0], R12 ;  /* 0x0002c00c01007387 */ /* 0x0001e80000100a00 */
[----:B------:R2:W-:Y:S04]  /*4e730*/  STL.64 [R1+0x2c8], R14 ;  /* 0x0002c80e01007387 */ /* 0x0005e80000100a00 */
[----:B0-----:R-:W2:Y:S02]  /*4e740*/  LDL.LU.64 R12, [R1+0x32b8] ;  /* 0x0032b800010c7983 */ /* 0x001ea40000300a00 */
[----:B--2---:R-:W-:Y:S02]  /*4e750*/  HMMA.16816.F32 R12, R4, R12, R16 ;  /* 0x0000000c040c723c */ /* 0x004fe40000001810 */
[----:B------:R-:W2:Y:S04]  /*4e760*/  LDL.LU.64 R18, [R1+0x32b0] ;  /* 0x0032b00001127983 */ /* 0x000ea80000300a00 */
[----:B------:R-:W2:-:S15]  /*4e770*/  LDL.LU.64 R16, [R1+0x32a8] ;  /* 0x0032a80001107983 */ /* 0x000e9e0000300a00 */
[----:B------:R-:W-:-:S02]  /*4e780*/  NOP ;  /* 0x0000000000007918 */ /* 0x000fc40000000000 */
        /* <DEDUP_REMOVED lines=44> */
[----:B0-----:R-:W3:Y:S04]  /*4ea50*/  LDL.LU.64 R14, [R1+0x3210] ;  /* 0x00321000010e7983 */ /* 0x001ee80000300a00 */
[----:B------:R-:W2:Y:S02]  /*4ea60*/  LDL.LU.64 R12, [R1+0x3208] ;  /* 0x00320800010c7983 */ /* 0x000ea40000300a00 */
[----:B--2---:R-:W-:Y:S02]  /*4ea70*/  HMMA.16816.F32 R4, R4, R12, R16 ;  /* 0x0000000c0404723c */ /* 0x004fe40000001810 */
[----:B------:R-:W2:Y:S04]  /*4ea80*/  LDL.LU.64 R18, [R1+0x3200] ;  /* 0x0032000001127983 */ /* 0x000ea80000300a00 */
[----:B------:R-:W2:Y:S04]  /*4ea90*/  LDL.LU.64 R16, [R1+0x31f8] ;  /* 0x0031f80001107983 */ /* 0x000ea80000300a00 */
[----:B---3--:R0:W-:Y:S04]  /*4eaa0*/  STL.64 [R1+0x30d0], R14 ;  /* 0x0030d00e01007387 */ /* 0x0081e80000100a00 */
[----:B------:R-:W3:Y:S01]  /*4eab0*/  LDL.LU R12, [R1+0x170] ;  /* 0x00017000010c7983 */ /* 0x000ee20000300800 */
[----:B0-----:R-:W-:-:S08]  /*4eac0*/  MOV R14, R2 ;  /* 0x00000002000e7202 */ /* 0x001fd00000000f00 */
[----:B------:R-:W-:Y:S01]  /*4ead0*/  STL.64 [R1+0x1d0], R4 ;  /* 0x0001d00401007387 */ /* 0x000fe20000100a00 */
[----:B------:R-:W-:-:S03]  /*4eae0*/  MOV R15, R0 ;  /* 0x00000000000f7202 */ /* 0x000fc60000000f00 */
[----:B------:R0:W-:Y:S04]  /*4eaf0*/  STL.64 [R1+0x1d8], R6 ;  /* 0x0001d80601007387 */ /* 0x0001e80000100a00 */
[----:B------:R-:W3:Y:S04]  /*4eb00*/  LDL.LU R13, [R1+0x174] ;  /* 0x00017400010d7983 */ /* 0x000ee80000300800 */
[----:B------:R-:W4:Y:S04]  /*4eb10*/  LDL.LU R2, [R1+0x31f4] ;  /* 0x0031f40001027983 */ /* 0x000f280000300800 */
[----:B------:R-:W2:Y:S04]  /*4eb20*/  LDL.LU R0, [R1+0x31f0] ;  /* 0x0031f00001007983 */ /* 0x000ea80000300800 */
[----:B0-----:R-:W3:Y:S04]  /*4eb30*/  LDL.LU R6, [R1+0xe8] ;  /* 0x0000e80001067983 */ /* 0x001ee80000300800 */
[----:B------:R-:W3:Y:S04]  /*4eb40*/  LDL.LU R7, [R1+0xec] ;  /* 0x0000ec0001077983 */ /* 0x000ee80000300800 */
[----:B---3--:R4:W-:Y:S04]  /*4eb50*/  STL.64 [R1+0x31c0], R6 ;  /* 0x0031c00601007387 */ /* 0x0089e80000100a00 */
[----:B------:R-:W3:Y:S04]  /*4eb60*/  LDL.LU R4, [R1+0x190] ;  /* 0x0001900001047983 */ /* 0x000ee80000300800 */
[----:B------:R-:W3:Y:S01]  /*4eb70*/  LDL.LU R5, [R1+0x194] ;  /* 0x0001940001057983 */ /* 0x000ee20000300800 */
[----:B----4-:R-:W-:-:S02]  /*4eb80*/  MOV R6, R2 ;  /* 0x0000000200067202 */ /* 0x010fc40000000f00 */
[----:B--2---:R-:W-:Y:S02]  /*4eb90*/  MOV R7, R0 ;  /* 0x0000000000077202 */ /* 0x004fe40000000f00 */
[----:B------:R-:W-:-:S05]  /*4eba0*/  MOV R3, R23 ;  /* 0x0000001700037202 */ /* 0x000fca0000000f00 */
[----:B---3--:R-:W-:-:S15]  /*4ebb0*/  HMMA.16816.F32 R4, R16, R22, R4 ;  /* 0x000000161004723c */ /* 0x008fde0000001804 */
[----:B------:R-:W-:-:S08]  /*4ebc0*/  NOP ;  /* 0x0000000000007918 */ /* 0x000fd00000000000 */
[----:B------:R0:W-:Y:S04]  /*4ebd0*/  STL.64 [R1+0x270], R4 ;  /* 0x0002700401007387 */ /* 0x0001e80000100a00 */
[----:B------:R1:W-:Y:S01]  /*4ebe0*/  STL.64 [R1+0x278], R6 ;  /* 0x0002780601007387 */ /* 0x0003e20000100a00 */
[----:B0-----:R-:W-:-:S03]  /*4ebf0*/  IMAD.MOV.U32 R4, RZ, RZ, R22 ;  /* 0x000000ffff047224 */ /* 0x001fc600078e0016 */
[----:B------:R-:W2:Y:S04]  /*4ec00*/  LDL.LU.64 R22, [R1+0x31e8] ;  /* 0x0031e80001167983 */ /* 0x000ea80000300a00 */
[----:B------:R-:W2:Y:S01]  /*4ec10*/  LDL.LU.64 R20, [R1+0x31e0] ;  /* 0x0031e00001147983 */ /* 0x000ea20000300a00 */
[----:B-1----:R-:W-:Y:S02]  /*4ec20*/  MOV R6, R26 ;  /* 0x0000001a00067202 */ /* 0x002fe40000000f00 */
[----:B------:R-:W-:Y:S01]  /*4ec30*/  MOV R5, R27 ;  /* 0x0000001b00057202 */ /* 0x000fe20000000f00 */
[----:B--2---:R-:W-:-:S15]  /*4ec40*/  HMMA.16816.F32 R20, R16, R26, R20 ;  /* 0x0000001a1014723c */ /* 0x004fde0000001814 */
[----:B------:R-:W-:-:S08]  /*4ec50*/  NOP ;  /* 0x0000000000007918 */ /* 0x000fd00000000000 */
[----:B------:R-:W-:Y:S04]  /*4ec60*/  STL.64 [R1+0x1c0], R20 ;  /* 0x0001c01401007387 */ /* 0x000fe80000100a00 */
[----:B------:R0:W-:Y:S04]  /*4ec70*/  STL.64 [R1+0x1c8], R22 ;  /* 0x0001c81601007387 */ /* 0x0001e80000100a00 */
[----:B0-----:R-:W2:Y:S04]  /*4ec80*/  LDL.LU.64 R22, [R1+0x31d8] ;  /* 0x0031d80001167983 */ /* 0x001ea80000300a00 */
[----:B------:R-:W3:Y:S02]  /*4ec90*/  LDL.LU.64 R26, [R1+0x31d0] ;  /* 0x0031d000011a7983 */ /* 0x000ee40000300a00 */
[C---:B---3--:R-:W-:Y:S06]  /*4eca0*/  HMMA.16816.F32 R12, R16.reuse, R26, R12 ;  /* 0x0000001a100c723c */ /* 0x048fec000000180c */
[----:B--2---:R-:W-:-:S15]  /*4ecb0*/  HMMA.16816.F32 R8, R16, R22, R8 ;  /* 0x000000161008723c */ /* 0x004fde0000001808 */
[----:B------:R-:W-:-:S02]  /*4ecc0*/  NOP ;  /* 0x0000000000007918 */ /* 0x000fc40000000000 */
[----:B------:R-:W-:Y:S01]  /*4ecd0*/  STL.64 [R1+0x2a0], R12 ;  /* 0x0002a00c01007387 */ /* 0x000fe20000100a00 */
[----:B------:R-:W-:-:S03]  /*4ece0*/  IMAD.MOV.U32 R0, RZ, RZ, R15 ;  /* 0x000000ffff007224 */ /* 0x000fc600078e000f */
[----:B------:R0:W-:Y:S01]  /*4ecf0*/  STL.64 [R1+0x3088], R26 ;  /* 0x0030881a01007387 */ /* 0x0001e20000100a00 */
[----:B------:R-:W-:Y:S02]  /*4ed00*/  MOV R2, R14 ;  /* 0x0000000e00027202 */ /* 0x000fe40000000f00 */
[----:B0-----:R-:W-:Y:S02]  /*4ed10*/  MOV R26, R6 ;  /* 0x00000006001a7202 */ /* 0x001fe40000000f00 */
[----:B------:R-:W-:-:S05]  /*4ed20*/  MOV R27, R5 ;  /* 0x00000005001b7202 */ /* 0x000fca0000000f00 */
[----:B------:R0:W-:Y:S04]  /*4ed30*/  STL.64 [R1+0x30a0], R26 ;  /* 0x0030a01a01007387 */ /* 0x0001e80000100a00 */
[----:B------:R-:W-:Y:S04]  /*4ed40*/  STL [R1+0x3024], R0 ;  /* 0x0030240001007387 */ /* 0x000fe80000100800 */
[----:B------:R-:W-:Y:S01]  /*4ed50*/  STL [R1+0x3020], R2 ;  /* 0x0030200201007387 */ /* 0x000fe20000100800 */
[----:B0-----:R-:W-:Y:S02]  /*4ed60*/  MOV R26, R4 ;  /* 0x00000004001a7202 */ /* 0x001fe40000000f00 */
[----:B------:R-:W-:Y:S01]  /*4ed70*/  MOV R27, R3 ;  /* 0x00000003001b7202 */ /* 0x000fe20000000f00 */
[----:B------:R-:W-:Y:S04]  /*4ed80*/  STL.64 [R1+0x290], R8 ;  /* 0x0002900801007387 */ /* 0x000fe80000100a00 */
[----:B------:R-:W-:Y:S04]  /*4ed90*/  STL.64 [R1+0x298], R10 ;  /* 0x0002980a01007387 */ /* 0x000fe80000100a00 */
[----:B------:R-:W-:Y:S04]  /*4eda0*/  STL.64 [R1+0x30c8], R26 ;  /* 0x0030c81a01007387 */ /* 0x000fe80000100a00 */
[----:B------:R0:W-:Y:S04]  /*4edb0*/  STL.64 [R1+0x3080], R22 ;  /* 0x0030801601007387 */ /* 0x0001e80000100a00 */
[----:B------:R-:W2:Y:S04]  /*4edc0*/  LDL.LU R20, [R1] ;  /* 0x0000000001147983 */ /* 0x000ea80000300800 */
[----:B------:R-:W2:Y:S01]  /*4edd0*/  LDL.LU R21, [R1+0x4] ;  /* 0x0000040001157983 */ /* 0x000ea20000300800 */
[----:B0-----:R-:W-:Y:S01]  /*4ede0*/  IMAD.MOV.U32 R22, RZ, RZ, R28 ;  /* 0x000000ffff167224 */ /* 0x001fe200078e001c */
[----:B------:R-:W-:-:S02]  /*4edf0*/  MOV R23, R29 ;  /* 0x0000001d00177202 */ /* 0x000fc40000000f00 */
[----:B------:R-:W3:Y:S04]  /*4ee00*/  LDL.LU R28, [R1+0x31cc] ;  /* 0x0031cc00011c7983 */ /* 0x000ee80000300800 */
[----:B------:R-:W4:Y:S04]  /*4ee10*/  LDL.LU R29, [R1+0x31c8] ;  /* 0x0031c800011d7983 */ /* 0x000f280000300800 */
[----:B------:R-:W2:Y:S04]  /*4ee20*/  LDL.LU R24, [R1+0x30] ;  /* 0x0000300001187983 */ /* 0x000ea80000300800 */
[----:B------:R-:W2:Y:S04]  /*4ee30*/  LDL.LU R25, [R1+0x34] ;  /* 0x0000340001197983 */ /* 0x000ea80000300800 */
[----:B------:R-:W3:Y:S04]  /*4ee40*/  LDL.LU R26, [R1+0x38] ;  /* 0x00003800011a7983 */ /* 0x000ee80000300800 */
[----:B------:R-:W3:Y:S04]  /*4ee50*/  LDL.LU R27, [R1+0x3c] ;  /* 0x00003c00011b7983 */ /* 0x000ee80000300800 */
[----:B---3--:R-:W-:Y:S04]  /*4ee60*/  STL.64 [R1+0x30e0], R26 ;  /* 0x0030e01a01007387 */ /* 0x008fe80000100a00 */
[----:B--2---:R0:W-:Y:S04]  /*4ee70*/  STL.64 [R1+0x30d8], R24 ;  /* 0x0030d81801007387 */ /* 0x0041e80000100a00 */
[----:B------:R-:W2:Y:S04]  /*4ee80*/  LDL R14, [R1+0x208] ;  /* 0x00020800010e7983 */ /* 0x000ea80000100800 */
[----:B------:R-:W2:Y:S04]  /*4ee90*/  LDL R15, [R1+0x20c] ;  /* 0x00020c00010f7983 */ /* 0x000ea80000100800 */
[----:B--2---:R1:W-:Y:S04]  /*4eea0*/  STL.64 [R1+0x30e8], R14 ;  /* 0x0030e80e01007387 */ /* 0x0043e80000100a00 */
[----:B0-----:R-:W2:Y:S04]  /*4eeb0*/  LDL.LU R24, [R1+0x40] ;  /* 0x0000400001187983 */ /* 0x001ea80000300800 */
[----:B------:R-:W2:Y:S04]  /*4eec0*/  LDL.LU R25, [R1+0x44] ;  /* 0x0000440001197983 */ /* 0x000ea80000300800 */
[----:B------:R-:W3:Y:S04]  /*4eed0*/  LDL.LU R26, [R1+0x48] ;  /* 0x00004800011a7983 */ /* 0x000ee80000300800 */
[----:B------:R-:W3:Y:S04]  /*4eee0*/  LDL.LU R27, [R1+0x4c] ;  /* 0x00004c00011b7983 */ /* 0x000ee80000300800 */
[----:B---3--:R-:W-:Y:S04]  /*4eef0*/  STL.64 [R1+0x30f8], R26 ;  /* 0x0030f81a01007387 */ /* 0x008fe80000100a00 */
[----:B--2---:R0:W-:Y:S04]  /*4ef00*/  STL.64 [R1+0x30f0], R24 ;  /* 0x0030f01801007387 */ /* 0x0041e80000100a00 */
[----:B-1----:R-:W2:Y:S04]  /*4ef10*/  LDL R14, [R1+0x218] ;  /* 0x00021800010e7983 */ /* 0x002ea80000100800 */
[----:B------:R-:W2:Y:S04]  /*4ef20*/  LDL R15, [R1+0x21c] ;  /* 0x00021c00010f7983 */ /* 0x000ea80000100800 */
[----:B--2---:R1:W-:Y:S04]  /*4ef30*/  STL.64 [R1+0x3100], R14 ;  /* 0x0031000e01007387 */ /* 0x0043e80000100a00 */
[----:B0-----:R-:W2:Y:S04]  /*4ef40*/  LDL.LU R24, [R1+0x50] ;  /* 0x0000500001187983 */ /* 0x001ea80000300800 */
[----:B------:R-:W2:Y:S04]  /*4ef50*/  LDL.LU R25, [R1+0x54] ;  /* 0x0000540001197983 */ /* 0x000ea80000300800 */
[----:B------:R-:W3:Y:S04]  /*4ef60*/  LDL.LU R26, [R1+0x58] ;  /* 0x00005800011a7983 */ /* 0x000ee80000300800 */
[----:B------:R-:W3:Y:S04]  /*4ef70*/  LDL.LU R27, [R1+0x5c] ;  /* 0x00005c00011b7983 */ /* 0x000ee80000300800 */
[----:B---3--:R-:W-:Y:S04]  /*4ef80*/  STL.64 [R1+0x3110], R26 ;  /* 0x0031101a01007387 */ /* 0x008fe80000100a00 */
[----:B--2---:R-:W-:Y:S04]  /*4ef90*/  STL.64 [R1+0x3108], R24 ;  /* 0x0031081801007387 */ /* 0x004fe80000100a00 */
[----:B-1----:R-:W2:Y:S04]  /*4efa0*/  LDL R14, [R1+0x228] ;  /* 0x00022800010e7983 */ /* 0x002ea80000100800 */
[----:B------:R-:W2:Y:S04]  /*4efb0*/  LDL R15, [R1+0x22c] ;  /* 0x00022c00010f7983 */ /* 0x000ea80000100800 */
[----:B--2---:R0:W-:Y:S04]  /*4efc0*/  STL.64 [R1+0x3118], R14 ;  /* 0x0031180e01007387 */ /* 0x0041e80000100a00 */
[----:B0-----:R-:W2:Y:S04]  /*4efd0*/  LDL R14, [R1+0x238] ;  /* 0x00023800010e7983 */ /* 0x001ea80000100800 */
[----:B------:R-:W2:Y:S04]  /*4efe0*/  LDL R15, [R1+0x23c] ;  /* 0x00023c00010f7983 */ /* 0x000ea80000100800 */
[----:B--2---:R0:W-:Y:S04]  /*4eff0*/  STL.64 [R1+0x3130], R14 ;  /* 0x0031300e01007387 */ /* 0x0041e80000100a00 */
[----:B------:R-:W2:Y:S04]  /*4f000*/  LDL.LU R24, [R1+0x60] ;  /* 0x0000600001187983 */ /* 0x000ea80000300800 */
[----:B------:R-:W2:Y:S04]  /*4f010*/  LDL.LU R25, [R1+0x64] ;  /* 0x0000640001197983 */ /* 0x000ea80000300800 */
[----:B------:R-:W3:Y:S04]  /*4f020*/  LDL.LU R26, [R1+0x68] ;  /* 0x00006800011a7983 */ /* 0x000ee80000300800 */
[----:B------:R-:W3:Y:S04]  /*4f030*/  LDL.LU R27, [R1+0x6c] ;  /* 0x00006c00011b7983 */ /* 0x000ee80000300800 */
        /* <DEDUP_REMOVED lines=20> */
[----:B------:R-:W2:Y:S04]  /*4f180*/  LDL.LU R8, [R1+0xb0] ;  /* 0x0000b00001087983 */ /* 0x000ea80000300800 */
[----:B------:R-:W2:Y:S04]  /*4f190*/  LDL.LU R9, [R1+0xb4] ;  /* 0x0000b40001097983 */ /* 0x000ea80000300800 */
[----:B------:R-:W3:Y:S04]  /*4f1a0*/  LDL.LU R10, [R1+0xb8] ;  /* 0x0000b800010a7983 */ /* 0x000ee80000300800 */
        /* <DEDUP_REMOVED lines=8> */
[----:B------:R-:W3:Y:S04]  /*4f230*/  LDL.LU R11, [R1+0xdc] ;  /* 0x0000dc00010b7983 */ /* 0x000ee80000300800 */
[----:B------:R-:W4:Y:S04]  /*4f240*/  LDL.LU R4, [R1+0x150] ;  /* 0x0001500001047983 */ /* 0x000f280000300800 */
[----:B------:R-:W4:Y:S04]  /*4f250*/  LDL.LU R5, [R1+0x154] ;  /* 0x0001540001057983 */ /* 0x000f280000300800 */
[----:B------:R-:W4:Y:S04]  /*4f260*/  LDL.LU R6, [R1+0x158] ;  /* 0x0001580001067983 */ /* 0x000f280000300800 */
[----:B------:R-:W4:Y:S04]  /*4f270*/  LDL.LU R7, [R1+0x15c] ;  /* 0x00015c0001077983 */ /* 0x000f280000300800 */
[----:B---3--:R0:W-:Y:S04]  /*4f280*/  STL.64 [R1+0x31b8], R10 ;  /* 0x0031b80a01007387 */ /* 0x0081e80000100a00 */
[----:B--2---:R-:W-:Y:S04]  /*4f290*/  STL.64 [R1+0x31b0], R8 ;  /* 0x0031b00801007387 */ /* 0x004fe80000100a00 */
[----:B0-----:R-:W2:Y:S04]  /*4f2a0*/  LDL.LU.64 R10, [R1+0xf8] ;  /* 0x0000f800010a7983 */ /* 0x001ea80000300a00 */
[----:B----4-:R0:W-:Y:S04]  /*4f2b0*/  STL.64 [R1+0x3178], R14 ;  /* 0x0031780e01007387 */ /* 0x0101e80000100a00 */
[----:B0-----:R-:W3:Y:S04]  /*4f2c0*/  LDL.LU.64 R14, [R1+0x1e8] ;  /* 0x0001e800010e7983 */ /* 0x001ee80000300a00 */
[----:B---3--:R0:W-:Y:S04]  /*4f2d0*/  STL.64 [R1+0x31a0], R14 ;  /* 0x0031a00e01007387 */ /* 0x0081e80000100a00 */
[----:B------:R-:W3:Y:S04]  /*4f2e0*/  LDL.LU R12, [R1+0xc0] ;  /* 0x0000c000010c7983 */ /* 0x000ee80000300800 */
[----:B------:R-:W3:Y:S04]  /*4f2f0*/  LDL.LU R13, [R1+0xc4] ;  /* 0x0000c400010d7983 */ /* 0x000ee80000300800 */
[----:B0-----:R-:W3:Y:S04]  /*4f300*/  LDL.LU R14, [R1+0xc8] ;  /* 0x0000c800010e7983 */ /* 0x001ee80000300800 */
[----:B------:R-:W3:Y:S04]  /*4f310*/  LDL.LU R15, [R1+0xcc] ;  /* 0x0000cc00010f7983 */ /* 0x000ee80000300800 */
[----:B------:R-:W-:Y:S04]  /*4f320*/  STL.64 [R1+0x3158], R26 ;  /* 0x0031581a01007387 */ /* 0x000fe80000100a00 */
[----:B------:R0:W-:Y:S04]  /*4f330*/  STL.64 [R1+0x3150], R24 ;  /* 0x0031501801007387 */ /* 0x0001e80000100a00 */
[----:B0-----:R-:W4:Y:S04]  /*4f340*/  LDL.LU R24, [R1+0x90] ;  /* 0x0000900001187983 */ /* 0x001f280000300800 */
[----:B------:R-:W4:Y:S04]  /*4f350*/  LDL.LU R25, [R1+0x94] ;  /* 0x0000940001197983 */ /* 0x000f280000300800 */
[----:B------:R-:W3:Y:S04]  /*4f360*/  LDL.LU R26, [R1+0x98] ;  /* 0x00009800011a7983 */ /* 0x000ee80000300800 */
[----:B------:R-:W3:Y:S01]  /*4f370*/  LDL.LU R27, [R1+0x9c] ;  /* 0x00009c00011b7983 */ /* 0x000ee20000300800 */
[----:B--2---:R-:W-:Y:S03]  /*4f380*/  HMMA.16816.F32 R4, R16, R10, R4 ;  /* 0x0000000a1004723c */ /* 0x004fe60000001804 */
[----:B---3--:R-:W-:Y:S04]  /*4f390*/  STL.64 [R1+0x3170], R26 ;  /* 0x0031701a01007387 */ /* 0x008fe80000100a00 */
[----:B----4-:R0:W-:Y:S04]  /*4f3a0*/  STL.64 [R1+0x3168], R24 ;  /* 0x0031681801007387 */ /* 0x0101e80000100a00 */
[----:B0-----:R-:W2:Y:S04]  /*4f3b0*/  LDL.LU R24, [R1+0xa0] ;  /* 0x0000a00001187983 */ /* 0x001ea80000300800 */
[----:B------:R-:W2:Y:S04]  /*4f3c0*/  LDL.LU R25, [R1+0xa4] ;  /* 0x0000a40001197983 */ /* 0x000ea80000300800 */
[----:B------:R-:W2:Y:S04]  /*4f3d0*/  LDL.LU R26, [R1+0xa8] ;  /* 0x0000a800011a7983 */ /* 0x000ea80000300800 */
[----:B------:R-:W2:Y:S04]  /*4f3e0*/  LDL.LU R27, [R1+0xac] ;  /* 0x0000ac00011b7983 */ /* 0x000ea80000300800 */
        /* <DEDUP_REMOVED lines=10> */
[----:B------:R0:W-:Y:S04]  /*4f490*/  STL.64 [R1+0x280], R4 ;  /* 0x0002800401007387 */ /* 0x0001e80000100a00 */
[----:B------:R1:W-:Y:S01]  /*4f4a0*/  STL.64 [R1+0x288], R6 ;  /* 0x0002880601007387 */ /* 0x0003e20000100a00 */
[----:B0-----:R-:W-:Y:S01]  /*4f4b0*/  MOV R5, R10 ;  /* 0x0000000a00057202 */ /* 0x001fe20000000f00 */
[----:B------:R-:W-:-:S02]  /*4f4c0*/  IMAD.MOV.U32 R4, RZ, RZ, R11 ;  /* 0x000000ffff047224 */ /* 0x000fc400078e000b */
[----:B-1----:R-:W4:Y:S04]  /*4f4d0*/  LDL.LU.64 R6, [R1+0x31c0] ;  /* 0x0031c00001067983 */ /* 0x002f280000300a00 */
[----:B------:R-:W4:Y:S04]  /*4f4e0*/  LDL.LU.64 R10, [R1+0x31b8] ;  /* 0x0031b800010a7983 */ /* 0x000f280000300a00 */
[----:B------:R-:W4:Y:S02]  /*4f4f0*/  LDL.LU.64 R8, [R1+0x31b0] ;  /* 0x0031b00001087983 */ /* 0x000f240000300a00 */
[----:B----4-:R-:W-:-:S15]  /*4f500*/  HMMA.16816.F32 R8, R16, R6, R8 ;  /* 0x000000061008723c */ /* 0x010fde0000001808 */
[----:B------:R-:W-:-:S08]  /*4f510*/  NOP ;  /* 0x0000000000007918 */ /* 0x000fd00000000000 */
[----:B------:R-:W-:Y:S01]  /*4f520*/  STL [R1+0x370], R8 ;  /* 0x0003700801007387 */ /* 0x000fe20000100800 */
[----:B------:R-:W-:-:S03]  /*4f530*/  MOV R2, R10 ;  /* 0x0000000a00027202 */ /* 0x000fc60000000f00 */
[----:B------:R0:W-:Y:S04]  /*4f540*/  STL [R1+0x37c], R11 ;  /* 0x00037c0b01007387 */ /* 0x0001e80000100800 */
[----:B0-----:R-:W4:Y:S01]  /*4f550*/  LDL.LU.64 R10, [R1+0x31a8] ;  /* 0x0031a800010a7983 */ /* 0x001f220000300a00 */
[----:B------:R-:W-:-:S05]  /*4f560*/  MOV R0, R9 ;  /* 0x0000000900007202 */ /* 0x000fca0000000f00 */
[----:B------:R-:W-:Y:S04]  /*4f570*/  STL [R1+0x302c], R0 ;  /* 0x00302c0001007387 */ /* 0x000fe80000100800 */
[----:B------:R0:W-:Y:S01]  /*4f580*/  STL [R1+0x3028], R2 ;  /* 0x0030280201007387 */ /* 0x0001e20000100800 */
[----:B----4-:R-:W-:Y:S06]  /*4f590*/  HMMA.16816.F32 R12, R16, R10, R12 ;  /* 0x0000000a100c723c */ /* 0x010fec000000180c */
[----:B0-----:R-:W-:-:S02]  /*4f5a0*/  MOV R2, R10 ;  /* 0x0000000a00027202 */ /* 0x001fc40000000f00 */
[----:B------:R-:W-:-:S15]  /*4f5b0*/  MOV R0, R11 ;  /* 0x0000000b00007202 */ /* 0x000fde0000000f00 */
[----:B------:R-:W-:Y:S04]  /*4f5c0*/  STL.64 [R1+0x360], R12 ;  /* 0x0003600c01007387 */ /* 0x000fe80000100a00 */
[----:B------:R0:W-:Y:S04]  /*4f5d0*/  STL.64 [R1+0x368], R14 ;  /* 0x0003680e01007387 */ /* 0x0001e80000100a00 */
[----:B0-----:R-:W4:Y:S04]  /*4f5e0*/  LDL.LU.64 R14, [R1+0x31a0] ;  /* 0x0031a000010e7983 */ /* 0x001f280000300a00 */
[----:B------:R-:W4:Y:S04]  /*4f5f0*/  LDL.LU.64 R10, [R1+0x3198] ;  /* 0x00319800010a7983 */ /* 0x000f280000300a00 */
[----:B------:R-:W4:Y:S02]  /*4f600*/  LDL.LU.64 R8, [R1+0x3190] ;  /* 0x0031900001087983 */ /* 0x000f240000300a00 */
[----:B----4-:R-:W-:Y:S06]  /*4f610*/  HMMA.16816.F32 R8, R16, R14, R8 ;  /* 0x0000000e1008723c */ /* 0x010fec0000001808 */
[----:B------:R-:W-:-:S15]  /*4f620*/  MOV R3, R15 ;  /* 0x0000000f00037202 */ /* 0x000fde0000000f00 */
[----:B------:R-:W-:-:S02]  /*4f630*/  NOP ;  /* 0x0000000000007918 */ /* 0x000fc40000000000 */
[----:B------:R-:W-:Y:S04]  /*4f640*/  STL.64 [R1+0x350], R8 ;  /* 0x0003500801007387 */ /* 0x000fe80000100a00 */
[----:B------:R0:W-:Y:S04]  /*4f650*/  STL.64 [R1+0x358], R10 ;  /* 0x0003580a01007387 */ /* 0x0001e80000100a00 */
[----:B0-----:R-:W4:Y:S01]  /*4f660*/  LDL.LU R10, [R1+0x3188] ;  /* 0x00318800010a7983 */ /* 0x001f220000300800 */
[----:B------:R-:W-:-:S03]  /*4f670*/  IMAD.MOV.U32 R11, RZ, RZ, R14 ;  /* 0x000000ffff0b7224 */ /* 0x000fc600078e000e */
[----:B------:R-:W4:Y:S04]  /*4f680*/  LDL.LU.64 R8, [R1+0x3180] ;  /* 0x0031800001087983 */ /* 0x000f280000300a00 */
        /* <DEDUP_REMOVED lines=49> */
[----:B0-----:R-:W2:Y:S01]  /*4f9a0*/  LDL.LU.64 R14, [R1+0x30d0] ;  /* 0x0030d000010e7983 */ /* 0x001ea20000300a00 */
[----:B------:R-:W-:Y:S02]  /*4f9b0*/  MOV R22, R29 ;  /* 0x0000001d00167202 */ /* 0x000fe40000000f00 */
[----:B------:R-:W-:Y:S01]  /*4f9c0*/  MOV R23, R28 ;  /* 0x0000001c00177202 */ /* 0x000fe20000000f00 */
[----:B--2---:R-:W-:Y:S01]  /*4f9d0*/  HMMA.16816.F32 R16, R16, R14, R24 ;  /* 0x0000000e1010723c */ /* 0x004fe20000001818 */
[----:B------:R-:W3:Y:S04]  /*4f9e0*/  LDL.LU.64 R26, [R1+0x30c8] ;  /* 0x0030c800011a7983 */ /* 0x000ee80000300a00 */
[----:B------:R-:W3:Y:S04]  /*4f9f0*/  LDL.LU.64 R14, [R1+0x30c0] ;  /* 0x0030c000010e7983 */ /* 0x000ee80000300a00 */
[----:B------:R-:W3:-:S14]  /*4fa00*/  LDL.LU.64 R12, [R1+0x30b8] ;  /* 0x0030b800010c7983 */ /* 0x000edc0000300a00 */
[----:B------:R-:W-:Y:S04]  /*4fa10*/  STL.64 [R1+0x2f0], R16 ;  /* 0x0002f01001007387 */ /* 0x000fe80000100a00 */
[----:B------:R0:W-:Y:S04]  /*4fa20*/  STL.64 [R1+0x2f8], R18 ;  /* 0x0002f81201007387 */ /* 0x0001e80000100a00 */
[----:B0-----:R-:W2:Y:S01]  /*4fa30*/  LDL.LU R18, [R1+0x4a4] ;  /* 0x0004a40001127983 */ /* 0x001ea20000300800 */
[----:B---3--:R-:W-:Y:S03]  /*4fa40*/  HMMA.16816.F32 R24, R12, R26, R20 ;  /* 0x0000001a0c18723c */ /* 0x008fe60000001814 */
[----:B------:R-:W3:Y:S04]  /*4fa50*/  LDL.LU.64 R22, [R1+0x30b0] ;  /* 0x0030b00001167983 */ /* 0x000ee80000300a00 */
[----:B------:R-:W3:-:S15]  /*4fa60*/  LDL.LU.64 R20, [R1+0x30a8] ;  /* 0x0030a80001147983 */ /* 0x000ede0000300a00 */
[----:B------:R-:W-:-:S01]  /*4fa70*/  NOP ;  /* 0x0000000000007918 */ /* 0x000fc20000000000 */
[----:B------:R-:W-:Y:S04]  /*4fa80*/  STL.64 [R1+0x2e0], R24 ;  /* 0x0002e01801007387 */ /* 0x000fe80000100a00 */
[----:B------:R0:W-:Y:S04]  /*4fa90*/  STL.64 [R1+0x2e8], R26 ;  /* 0x0002e81a01007387 */ /* 0x0001e80000100a00 */
[----:B0-----:R-:W3:Y:S02]  /*4faa0*/  LDL.LU.64 R26, [R1+0x30a0] ;  /* 0x0030a000011a7983 */ /* 0x001ee40000300a00 */
[----:B---3--:R-:W-:Y:S02]  /*4fab0*/  HMMA.16816.F32 R24, R12, R26, R20 ;  /* 0x0000001a0c18723c */ /* 0x008fe40000001814 */
[----:B------:R-:W3:Y:S04]  /*4fac0*/  LDL.LU.64 R22, [R1+0x3098] ;  /* 0x0030980001167983 */ /* 0x000ee80000300a00 */
[----:B------:R-:W3:-:S15]  /*4fad0*/  LDL.LU.64 R20, [R1+0x3090] ;  /* 0x0030900001147983 */ /* 0x000ede0000300a00 */
[----:B------:R-:W-:-:S02]  /*4fae0*/  NOP ;  /* 0x0000000000007918 */ /* 0x000fc40000000000 */
[----:B------:R3:W-:Y:S01]  /*4faf0*/  STL.64 [R1+0x1a0], R24 ;  /* 0x0001a01801007387 */ /* 0x0007e20000100a00 */
[----:B------:R-:W-:Y:S02]  /*4fb00*/  MOV R29, R26 ;  /* 0x0000001a001d7202 */ /* 0x000fe40000000f00 */
[----:B------:R-:W-:Y:S02]  /*4fb10*/  MOV R28, R27 ;  /* 0x0000001b001c7202 */ /* 0x000fe40000000f00 */
[----:B------:R-:W3:Y:S04]  /*4fb20*/  LDL.LU.64 R26, [R1+0x3088] ;  /* 0x00308800011a7983 */ /* 0x000ee80000300a00 */
[----:B------:R-:W-:Y:S04]  /*4fb30*/  STL [R1+0x2f44], R28 ;  /* 0x002f441c01007387 */ /* 0x000fe80000100800 */
[----:B------:R-:W-:Y:S01]  /*4fb40*/  STL [R1+0x2f40], R29 ;  /* 0x002f401d01007387 */ /* 0x000fe20000100800 */
[----:B---3--:R-:W-:Y:S03]  /*4fb50*/  HMMA.16816.F32 R24, R12, R26, R20 ;  /* 0x0000001a0c18723c */ /* 0x008fe60000001814 */
[----:B------:R-:W3:-:S15]  /*4fb60*/  LDL.LU.64 R22, [R1+0x3080] ;  /* 0x0030800001167983 */ /* 0x000ede0000300a00 */
[----:B------:R-:W-:-:S05]  /*4fb70*/  NOP ;  /* 0x0000000000007918 */ /* 0x000fca0000000000 */
[----:B------:R-:W-:Y:S04]  /*4fb80*/  STL.64 [R1+0x190], R24 ;  /* 0x0001901801007387 */ /* 0x000fe80000100a00 */
[----:B------:R0:W-:Y:S04]  /*4fb90*/  STL.64 [R1+0x198], R26 ;  /* 0x0001981a01007387 */ /* 0x0001e80000100a00 */
[----:B0-----:R-:W3:Y:S04]  /*4fba0*/  LDL.LU.64 R26, [R1+0x3078] ;  /* 0x00307800011a7983 */ /* 0x001ee80000300a00 */
[----:B------:R-:W3:Y:S02]  /*4fbb0*/  LDL.LU.64 R24, [R1+0x3070] ;  /* 0x0030700001187983 */ /* 0x000ee40000300a00 */
[----:B---3--:R-:W-:Y:S02]  /*4fbc0*/  HMMA.16816.F32 R24, R12, R22, R24 ;  /* 0x000000160c18723c */ /* 0x008fe40000001818 */
[----:B------:R-:W3:Y:S04]  /*4fbd0*/  LDL.LU.64 R22, [R1+0x3068] ;  /* 0x0030680001167983 */ /* 0x000ee80000300a00 */
[----:B------:R-:W3:-:S15]  /*4fbe0*/  LDL.LU.64 R20, [R1+0x3060] ;  /* 0x0030600001147983 */ /* 0x000ede0000300a00 */
[----:B------:R-:W-:-:S02]  /*4fbf0*/  NOP ;  /* 0x0000000000007918 */ /* 0x000fc40000000000 */
[----:B------:R-:W-:Y:S04]  /*4fc00*/  STL.64 [R1+0x180], R24 ;  /* 0x0001801801007387 */ /* 0x000fe80000100a00 */
[----:B------:R0:W-:Y:S02]  /*4fc10*/  STL.64 [R1+0x188], R26 ;  /* 0x0001881a01007387 */ /* 0x0001e40000100a00 */
[----:B0-----:R-:W-:Y:S02]  /*4fc20*/  MOV R26, R11 ;  /* 0x0000000b001a7202 */ /* 0x001fe40000000f00 */
[----:B------:R-:W4:Y:S01]  /*4fc30*/  LDL.LU R11, [R1+0x305c] ;  /* 0x00305c00010b7983 */ /* 0x000f220000300800 */
[----:B------:R-:W-:-:S03]  /*4fc40*/  IMAD.MOV.U32 R27, RZ, RZ, R3 ;  /* 0x000000ffff1b7224 */ /* 0x000fc600078e0003 */
[----:B------:R-:W2:Y:S04]  /*4fc50*/  LDL.LU R3, [R1+0x3058] ;  /* 0x0030580001037983 */ /* 0x000ea80000300800 */
[----:B------:R0:W-:Y:S02]  /*4fc60*/  STL.64 [R1+0x3048], R26 ;  /* 0x0030481a01007387 */ /* 0x0001e40000100a00 */
[----:B0-----:R-:W-:Y:S02]  /*4fc70*/  MOV R26, R2 ;  /* 0x00000002001a7202 */ /* 0x001fe40000000f00 */
[----:B------:R-:W-:-:S05]  /*4fc80*/  MOV R27, R0 ;  /* 0x00000000001b7202 */ /* 0x000fca0000000f00 */
[----:B------:R0:W-:Y:S02]  /*4fc90*/  STL.64 [R1+0x3050], R26 ;  /* 0x0030501a01007387 */ /* 0x0001e40000100a00 */
[----:B0-----:R-:W-:Y:S02]  /*4fca0*/  MOV R26, R5 ;  /* 0x00000005001a7202 */ /* 0x001fe40000000f00 */
[----:B------:R-:W-:-:S07]  /*4fcb0*/  MOV R27, R4 ;  /* 0x00000004001b7202 */ /* 0x000fce0000000f00 */
[C---:B---3--:R-:W-:Y:S01]  /*4fcc0*/  HMMA.16816.F32 R24, R12.reuse, R26, R20 ;  /* 0x0000001a0c18723c */ /* 0x048fe20000001814 */
[----:B------:R-:W3:Y:S05]  /*4fcd0*/  LDL.LU R23, [R1+0x4ac] ;  /* 0x0004ac0001177983 */ /* 0x000eea0000300800 */
[----:B----4-:R-:W-:-:S15]  /*4fce0*/  HMMA.16816.F32 R4, R12, R6, R8 ;  /* 0x000000060c04723c */ /* 0x010fde0000001808 */
[----:B------:R-:W-:-:S02]  /*4fcf0*/  NOP ;  /* 0x0000000000007918 */ /* 0x000fc40000000000 */
[----:B------:R-:W-:Y:S04]  /*4fd00*/  STL.64 [R1+0x170], R24 ;  /* 0x0001701801007387 */ /* 0x000fe80000100a00 */
[----:B------:R-:W-:Y:S04]  /*4fd10*/  STL.64 [R1+0x178], R26 ;  /* 0x0001781a01007387 */ /* 0x000fe80000100a00 */
[----:B------:R-:W4:Y:S04]  /*4fd20*/  LDL.LU R8, [R1+0x2c0] ;  /* 0x0002c00001087983 */ /* 0x000f280000300800 */
[----:B------:R-:W-:Y:S04]  /*4fd30*/  STL.64 [R1+0x160], R4 ;  /* 0x0001600401007387 */ /* 0x000fe80000100a00 */
[----:B------:R-:W-:Y:S04]  /*4fd40*/  STL.64 [R1+0x168], R6 ;  /* 0x0001680601007387 */ /* 0x000fe80000100a00 */
[----:B--2---:R-:W0:Y:S04]  /*4fd50*/  LDSM.16.M88.4 R4, [R18+UR6+0x28080] ;  /* 0x028080061204783b */ /* 0x004e280008000200 */
[----:B------:R-:W4:Y:S04]  /*4fd60*/  LDL.LU R9, [R1+0x2c4] ;  /* 0x0002c40001097983 */ /* 0x000f280000300800 */
[----:B------:R-:W4:Y:S04]  /*4fd70*/  LDL.LU R10, [R1+0x2c8] ;  /* 0x0002c800010a7983 */ /* 0x000f280000300800 */
[----:B------:R-:W4:Y:S04]  /*4fd80*/  LDL.LU R11, [R1+0x2cc] ;  /* 0x0002cc00010b7983 */ /* 0x000f280000300800 */
[----:B0-----:R-:W-:Y:S04]  /*4fd90*/  STL.64 [R1+0x2f98], R6 ;  /* 0x002f980601007387 */ /* 0x001fe80000100a00 */
[----:B------:R0:W-:Y:S04]  /*4fda0*/  STL.64 [R1+0x2f90], R4 ;  /* 0x002f900401007387 */ /* 0x0001e80000100a00 */
[----:B0-----:R-:W2:Y:S04]  /*4fdb0*/  LDL.LU R4, [R1+0x1b0] ;  /* 0x0001b00001047983 */ /* 0x001ea80000300800 */
[----:B------:R-:W2:Y:S04]  /*4fdc0*/  LDL.LU R5, [R1+0x1b4] ;  /* 0x0001b40001057983 */ /* 0x000ea80000300800 */
[----:B------:R-:W2:Y:S04]  /*4fdd0*/  LDL.LU R6, [R1+0x1b8] ;  /* 0x0001b80001067983 */ /* 0x000ea80000300800 */
[----:B---3--:R-:W0:Y:S04]  /*4fde0*/  LDSM.16.M88.4 R24, [R23+UR6+0x80] ;  /* 0x000080061718783b */ /* 0x008e280008000200 */
[----:B0-----:R-:W-:Y:S04]  /*4fdf0*/  STL.64 [R1+0xd0], R24 ;  /* 0x0000d01801007387 */ /* 0x001fe80000100a00 */
[----:B------:R-:W-:Y:S04]  /*4fe00*/  STL.64 [R1+0xd8], R26 ;  /* 0x0000d81a01007387 */ /* 0x000fe80000100a00 */
[----:B------:R-:W0:Y:S04]  /*4fe10*/  LDSM.16.M88.4 R24, [R23+UR6+0x2080] ;  /* 0x002080061718783b */ /* 0x000e280008000200 */
[----:B0-----:R-:W-:Y:S04]  /*4fe20*/  STL.64 [R1+0xc0], R24 ;  /* 0x0000c01801007387 */ /* 0x001fe80000100a00 */
[----:B------:R0:W-:Y:S04]  /*4fe30*/  STL.64 [R1+0xc8], R26 ;  /* 0x0000c81a01007387 */ /* 0x0001e80000100a00 */
[----:B0-----:R-:W2:Y:S04]  /*4fe40*/  LDL.LU.64 R26, [R1+0x3050] ;  /* 0x00305000011a7983 */ /* 0x001ea80000300a00 */
[----:B------:R-:W3:Y:S01]  /*4fe50*/  LDL.LU R19, [R1+0x4a8] ;  /* 0x0004a80001137983 */ /* 0x000ee20000300800 */
[----:B------:R-:W-:-:S07]  /*4fe60*/  IMAD.MOV.U32 R7, RZ, RZ, R3 ;  /* 0x000000ffff077224 */ /* 0x000fce00078e0003 */
[----:B--2---:R-:W-:Y:S01]  /*4fe70*/  HMMA.16816.F32 R4, R12, R26, R4 ;  /* 0x0000001a0c04723c */ /* 0x004fe20000001804 */
[----:B------:R-:W0:-:S15]  /*4fe80*/  LDSM.16.M88.4 R24, [R23+UR6+0x4080] ;  /* 0x004080061718783b */ /* 0x000e1e0008000200 */
[----:B------:R-:W-:-:S07]  /*4fe90*/  NOP ;  /* 0x0000000000007918 */ /* 0x000fce0000000000 */
[----:B------:R1:W-:Y:S04]  /*4fea0*/  STL.64 [R1+0x150], R4 ;  /* 0x0001500401007387 */ /* 0x0003e80000100a00 */
[----:B------:R-:W-:Y:S04]  /*4feb0*/  STL.64 [R1+0x158], R6 ;  /* 0x0001580601007387 */ /* 0x000fe80000100a00 */
[----:B0-----:R-:W-:Y:S01]  /*4fec0*/  STL.64 [R1+0xb0], R24 ;  /* 0x0000b01801007387 */ /* 0x001fe20000100a00 */
[----:B-1----:R-:W-:Y:S02]  /*4fed0*/  MOV R5, R24 ;  /* 0x0000001800057202 */ /* 0x002fe40000000f00 */
[----:B------:R-:W-:Y:S01]  /*4fee0*/  MOV R4, R25 ;  /* 0x0000001900047202 */ /* 0x000fe20000000f00 */
[----:B------:R-:W-:Y:S04]  /*4fef0*/  STL.64 [R1+0xb8], R26 ;  /* 0x0000b81a01007387 */ /* 0x000fe80000100a00 */
[----:B------:R-:W0:Y:S04]  /*4ff00*/  LDSM.16.M88.4 R24, [R23+UR6+0x6080] ;  /* 0x006080061718783b */ /* 0x000e280008000200 */
[----:B0-----:R-:W-:Y:S04]  /*4ff10*/  STL.64 [R1+0xa0], R24 ;  /* 0x0000a01801007387 */ /* 0x001fe80000100a00 */
[----:B------:R-:W-:Y:S04]  /*4ff20*/  STL.64 [R1+0xa8], R26 ;  /* 0x0000a81a01007387 */ /* 0x000fe80000100a00 */
[----:B------:R-:W0:Y:S04]  /*4ff30*/  LDSM.16.M88.4 R24, [R23+UR6+0x8080] ;  /* 0x008080061718783b */ /* 0x000e280008000200 */
[----:B0-----:R-:W-:Y:S01]  /*4ff40*/  STL.64 [R1+0x90], R24 ;  /* 0x0000901801007387 */ /* 0x001fe20000100a00 */
[----:B------:R-:W-:-:S02]  /*4ff50*/  MOV R17, R24 ;  /* 0x0000001800117202 */ /* 0x000fc40000000f00 */
[----:B------:R-:W-:Y:S01]  /*4ff60*/  MOV R16, R25 ;  /* 0x0000001900107202 */ /* 0x000fe20000000f00 */
[----:B------:R-:W-:Y:S04]  /*4ff70*/  STL.64 [R1+0x98], R26 ;  /* 0x0000981a01007387 */ /* 0x000fe80000100a00 */
[----:B------:R-:W0:Y:S04]  /*4ff80*/  LDSM.16.M88.4 R24, [R23+UR6+0xa080] ;  /* 0x00a080061718783b */ /* 0x000e280008000200 */
[----:B---3--:R-:W-:Y:S04]  /*4ff90*/  STL [R1+0x2f70], R19 ;  /* 0x002f701301007387 */ /* 0x008fe80000100800 */
[----:B------:R-:W-:Y:S04]  /*4ffa0*/  STL.64 [R1+0x2f68], R16 ;  /* 0x002f681001007387 */ /* 0x000fe80000100a00 */
[----:B0-----:R-:W-:Y:S01]  /*4ffb0*/  STL.64 [R1+0x80], R24 ;  /* 0x0000801801007387 */ /* 0x001fe20000100a00 */
[----:B------:R-:W-:Y:S01]  /*4ffc0*/  IMAD.MOV.U32 R0, RZ, RZ, R24 ;  /* 0x000000ffff007224 */ /* 0x000fe200078e0018 */
[----:B------:R-:W-:-:S02]  /*4ffd0*/  MOV R2, R25 ;  /* 0x0000001900027202 */ /* 0x000fc40000000f00 */
[----:B------:R-:W-:Y:S04]  /*4ffe0*/  STL.64 [R1+0x88], R26 ;  /* 0x0000881a01007387 */ /* 0x000fe80000100a00 */
[----:B------:R-:W0:Y:S04]  /*4fff0*/  LDSM.16.M88.4 R24, [R23+UR6+0xc080] ;  /* 0x00c080061718783b */ /* 0x000e280008000200 */
[----:B0-----:R-:W-:Y:S01]  /*50000*/  STL.64 [R1+0x70], R24 ;  /* 0x0000701801007387 */ /* 0x001fe20000100a00 */
[----:B------:R-:W-:-:S03]  /*50010*/  MOV R28, R25 ;  /* 0x00000019001c7202 */ /* 0x000fc60000000f00 */
        /* <DEDUP_REMOVED lines=19> */
[----:B0-----:R-:W4:Y:S02]  /*50150*/  LDL.LU.64 R26, [R1+0x3048] ;  /* 0x00304800011a7983 */ /* 0x001f240000300a00 */
[----:B----4-:R-:W-:Y:S02]  /*50160*/  HMMA.16816.F32 R24, R12, R26, R8 ;  /* 0x0000001a0c18723c */ /* 0x010fe40000001808 */
[----:B------:R-:W0:-:S15]  /*50170*/  LDSM.16.M88.4 R8, [R23+UR6+0x1a080] ;  /* 0x01a080061708783b */ /* 0x000e1e0008000200 */
[----:B------:R-:W-:-:S06]  /*50180*/  NOP ;  /* 0x0000000000007918 */ /* 0x000fcc0000000000 */
[----:B------:R-:W-:Y:S04]  /*50190*/  STL.64 [R1+0x140], R24 ;  /* 0x0001401801007387 */ /* 0x000fe80000100a00 */
[----:B------:R-:W-:Y:S04]  /*501a0*/  STL.64 [R1+0x148], R26 ;  /* 0x0001481a01007387 */ /* 0x000fe80000100a00 */
[----:B------:R-:W1:Y:S04]  /*501b0*/  LDSM.16.M88.4 R24, [R23+UR6+0x1c080] ;  /* 0x01c080061718783b */ /* 0x000e680008000200 */
[----:B------:R-:W2:Y:S04]  /*501c0*/  LDSM.16.M88.4 R20, [R23+UR6+0x1e080] ;  /* 0x01e080061714783b */ /* 0x000ea80008000200 */
[----:B0-----:R-:W-:Y:S04]  /*501d0*/  STL.64 [R1+0x8], R10 ;  /* 0x0000080a01007387 */ /* 0x001fe80000100a00 */
[----:B-1----:R-:W-:Y:S04]  /*501e0*/  STL [R1+0x2bfc], R26 ;  /* 0x002bfc1a01007387 */ /* 0x002fe80000100800 */
[----:B------:R-:W-:Y:S04]  /*501f0*/  STL [R1+0x2bf8], R27 ;  /* 0x002bf81b01007387 */ /* 0x000fe80000100800 */
[----:B------:R0:W-:Y:S04]  /*50200*/  STL.64 [R1+0x2f78], R24 ;  /* 0x002f781801007387 */ /* 0x0001e80000100a00 */
[----:B--2---:R-:W-:Y:S04]  /*50210*/  STL [R1+0x2c04], R22 ;  /* 0x002c041601007387 */ /* 0x004fe80000100800 */
[----:B------:R-:W-:Y:S04]  /*50220*/  STL [R1+0x2c00], R23 ;  /* 0x002c001701007387 */ /* 0x000fe80000100800 */
[----:B------:R-:W-:Y:S04]  /*50230*/  STL.64 [R1+0x2ea0], R20 ;  /* 0x002ea01401007387 */ /* 0x000fe80000100a00 */
[----:B0-----:R-:W2:Y:S01]  /*50240*/  LDL.LU.64 R24, [R1+0xd0] ;  /* 0x0000d00001187983 */ /* 0x001ea20000300a00 */
[----:B------:R-:W-:-:S02]  /*50250*/  MOV R29, R8 ;  /* 0x00000008001d7202 */ /* 0x000fc40000000f00 */
[----:B------:R-:W-:Y:S02]  /*50260*/  MOV R3, R9 ;  /* 0x0000000900037202 */ /* 0x000fe40000000f00 */
[----:B------:R0:W1:Y:S04]  /*50270*/  LDSM.16.M88.4 R8, [R18+UR6+0x29080] ;  /* 0x029080061208783b */ /* 0x0000680008000200 */
[----:B--2---:R2:W-:Y:S04]  /*50280*/  STL.64 [R1+0x2fa0], R24 ;  /* 0x002fa01801007387 */ /* 0x0045e80000100a00 */
[----:B------:R-:W3:Y:S04]  /*50290*/  LDL.LU R16, [R1+0x1c0] ;  /* 0x0001c00001107983 */ /* 0x000ee80000300800 */
[----:B------:R-:W3:Y:S04]  /*502a0*/  LDL.LU R17, [R1+0x1c4] ;  /* 0x0001c40001117983 */ /* 0x000ee80000300800 */
[----:B0-----:R-:W4:Y:S04]  /*502b0*/  LDL.LU R18, [R1+0x1c8] ;  /* 0x0001c80001127983 */ /* 0x001f280000300800 */
[----:B------:R-:W4:Y:S04]  /*502c0*/  LDL.LU R19, [R1+0x1cc] ;  /* 0x0001cc0001137983 */ /* 0x000f280000300800 */
[----:B------:R-:W2:Y:S04]  /*502d0*/  LDL.LU R6, [R1+0x1f8] ;  /* 0x0001f80001067983 */ /* 0x000ea80000300800 */
[----:B------:R-:W2:Y:S04]  /*502e0*/  LDL.LU R7, [R1+0x1fc] ;  /* 0x0001fc0001077983 */ /* 0x000ea80000300800 */
[----:B--2---:R0:W-:Y:S04]  /*502f0*/  STL.64 [R1+0x2fa8], R6 ;  /* 0x002fa80601007387 */ /* 0x0041e80000100a00 */
[----:B------:R-:W2:Y:S04]  /*50300*/  LDL.LU R24, [R1+0x1d0] ;  /* 0x0001d00001187983 */ /* 0x000ea80000300800 */
[----:B------:R-:W2:Y:S04]  /*50310*/  LDL.LU R25, [R1+0x1d4] ;  /* 0x0001d40001197983 */ /* 0x000ea80000300800 */
[----:B------:R-:W3:Y:S04]  /*50320*/  LDL.LU R26, [R1+0x1d8] ;  /* 0x0001d800011a7983 */ /* 0x000ee80000300800 */
[----:B------:R-:W3:Y:S04]  /*50330*/  LDL.LU R27, [R1+0x1dc] ;  /* 0x0001dc00011b7983 */ /* 0x000ee80000300800 */
[----:B---3--:R-:W-:Y:S04]  /*50340*/  STL.64 [R1+0x2fb8], R26 ;  /* 0x002fb81a01007387 */ /* 0x008fe80000100a00 */
[----:B--2---:R2:W-:Y:S04]  /*50350*/  STL.64 [R1+0x2fb0], R24 ;  /* 0x002fb01801007387 */ /* 0x0045e80000100a00 */
[----:B0-----:R-:W3:Y:S04]  /*50360*/  LDL.LU R6, [R1+0x208] ;  /* 0x0002080001067983 */ /* 0x001ee80000300800 */
[----:B------:R-:W3:Y:S04]  /*50370*/  LDL.LU R7, [R1+0x20c] ;  /* 0x00020c0001077983 */ /* 0x000ee80000300800 */
[----:B---3--:R0:W-:Y:S04]  /*50380*/  STL.64 [R1+0x2fc0], R6 ;  /* 0x002fc00601007387 */ /* 0x0081e80000100a00 */
[----:B--2---:R-:W2:Y:S04]  /*50390*/  LDL.LU R24, [R1+0x2b0] ;  /* 0x0002b00001187983 */ /* 0x004ea80000300800 */
        /* <DEDUP_REMOVED lines=13> */
[----:B--2---:R-:W-:Y:S04]  /*50470*/  STL.64 [R1+0x2fe0], R24 ;  /* 0x002fe01801007387 */ /* 0x004fe80000100a00 */
        /* <DEDUP_REMOVED lines=10> */
[----:B--2---:R0:W-:Y:S04]  /*50520*/  STL.64 [R1+0x3008], R6 ;  /* 0x0030080601007387 */ /* 0x0041e80000100a00 */
[----:B------:R-:W2:Y:S04]  /*50530*/  LDL.LU R24, [R1+0x380] ;  /* 0x0003800001187983 */ /* 0x000ea80000300800 */
[----:B------:R-:W2:Y:S04]  /*50540*/  LDL.LU R25, [R1+0x384] ;  /* 0x0003840001197983 */ /* 0x000ea80000300800 */
[----:B------:R-:W4:Y:S04]  /*50550*/  LDL.LU R26, [R1+0x388] ;  /* 0x00038800011a7983 */ /* 0x000f280000300800 */
[----:B------:R-:W4:Y:S04]  /*50560*/  LDL.LU R27, [R1+0x38c] ;  /* 0x00038c00011b7983 */ /* 0x000f280000300800 */
[----:B0-----:R-:W3:Y:S04]  /*50570*/  LDL.LU R6, [R1+0x248] ;  /* 0x0002480001067983 */ /* 0x001ee80000300800 */
[----:B------:R-:W3:Y:S04]  /*50580*/  LDL.LU R7, [R1+0x24c] ;  /* 0x00024c0001077983 */ /* 0x000ee80000300800 */
[----:B---3--:R-:W-:Y:S04]  /*50590*/  STL.64 [R1+0x3040], R6 ;  /* 0x0030400601007387 */ /* 0x008fe80000100a00 */
[----:B------:R0:W-:Y:S04]  /*505a0*/  STL.64 [R1+0x3038], R4 ;  /* 0x0030380401007387 */ /* 0x0001e80000100a00 */
[----:B0-----:R-:W3:Y:S04]  /*505b0*/  LDL.LU R4, [R1+0x3c0] ;  /* 0x0003c00001047983 */ /* 0x001ee80000300800 */
[----:B------:R-:W3:Y:S04]  /*505c0*/  LDL.LU R5, [R1+0x3c4] ;  /* 0x0003c40001057983 */ /* 0x000ee80000300800 */
[----:B------:R-:W3:Y:S04]  /*505d0*/  LDL.LU R6, [R1+0x3c8] ;  /* 0x0003c80001067983 */ /* 0x000ee80000300800 */
[----:B------:R-:W3:Y:S04]  /*505e0*/  LDL.LU R7, [R1+0x3cc] ;  /* 0x0003cc0001077983 */ /* 0x000ee80000300800 */
[----:B----4-:R-:W-:Y:S04]  /*505f0*/  STL.64 [R1+0x3000], R26 ;  /* 0x0030001a01007387 */ /* 0x010fe80000100a00 */
[----:B--2---:R0:W-:Y:S04]  /*50600*/  STL.64 [R1+0x2ff8], R24 ;  /* 0x002ff81801007387 */ /* 0x0041e80000100a00 */
[----:B0-----:R-:W2:Y:S04]  /*50610*/  LDL.LU R24, [R1+0x390] ;  /* 0x0003900001187983 */ /* 0x001ea80000300800 */
[----:B------:R-:W2:Y:S04]  /*50620*/  LDL.LU R25, [R1+0x394] ;  /* 0x0003940001197983 */ /* 0x000ea80000300800 */
[----:B------:R-:W4:Y:S04]  /*50630*/  LDL.LU R26, [R1+0x398] ;  /* 0x00039800011a7983 */ /* 0x000f280000300800 */
[----:B------:R-:W4:Y:S01]  /*50640*/  LDL.LU R27, [R1+0x39c] ;  /* 0x00039c00011b7983 */ /* 0x000f220000300800 */
[----:B---3--:R-:W-:Y:S03]  /*50650*/  HMMA.16816.F32 R20, R12, R22, R4 ;  /* 0x000000160c14723c */ /* 0x008fe60000001804 */
[----:B----4-:R-:W-:Y:S04]  /*50660*/  STL.64 [R1+0x3018], R26 ;  /* 0x0030181a01007387 */ /* 0x010fe80000100a00 */
        /* <DEDUP_REMOVED lines=9> */
[----:B------:R-:W3:Y:S04]  /*50700*/  LDL.LU R18, [R1+0x278] ;  /* 0x0002780001127983 */ /* 0x000ee80000300800 */
[----:B------:R-:W3:Y:S04]  /*50710*/  LDL.LU R19, [R1+0x27c] ;  /* 0x00027c0001137983 */ /* 0x000ee80000300800 */
[----:B-1----:R-:W-:Y:S04]  /*50720*/  STL.64 [R1+0x2eb0], R10 ;  /* 0x002eb00a01007387 */ /* 0x002fe80000100a00 */
[----:B------:R0:W-:Y:S04]  /*50730*/  STL.64 [R1+0x2ea8], R8 ;  /* 0x002ea80801007387 */ /* 0x0001e80000100a00 */
[----:B0-----:R-:W4:Y:S04]  /*50740*/  LDL.LU R8, [R1+0x3b0] ;  /* 0x0003b00001087983 */ /* 0x001f280000300800 */
[----:B------:R-:W4:Y:S04]  /*50750*/  LDL.LU R9, [R1+0x3b4] ;  /* 0x0003b40001097983 */ /* 0x000f280000300800 */
[----:B------:R-:W4:Y:S04]  /*50760*/  LDL.LU R10, [R1+0x3b8] ;  /* 0x0003b800010a7983 */ /* 0x000f280000300800 */
[----:B------:R-:W4:Y:S04]  /*50770*/  LDL.LU R11, [R1+0x3bc] ;  /* 0x0003bc00010b7983 */ /* 0x000f280000300800 */
[----:B------:R-:W2:Y:S04]  /*50780*/  LDL.LU.64 R6, [R1+0x3040] ;  /* 0x0030400001067983 */ /* 0x000ea80000300a00 */
[----:B------:R-:W3:Y:S04]  /*50790*/  LDL.LU.64 R4, [R1+0x3038] ;  /* 0x0030380001047983 */ /* 0x000ee80000300a00 */
[----:B------:R-:W-:Y:S04]  /*507a0*/  STL.64 [R1+0x130], R20 ;  /* 0x0001301401007387 */ /* 0x000fe80000100a00 */
[----:B------:R0:W-:Y:S04]  /*507b0*/  STL.64 [R1+0x138], R22 ;  /* 0x0001381601007387 */ /* 0x0001e80000100a00 */
[----:B0-----:R-:W4:Y:S01]  /*507c0*/  LDL.LU.64 R22, [R1+0x3030] ;  /* 0x0030300001167983 */ /* 0x001f220000300a00 */
[----:B------:R-:W-:Y:S01]  /*507d0*/  IMAD.MOV.U32 R20, RZ, RZ, R0 ;  /* 0x000000ffff147224 */ /* 0x000fe200078e0000 */
[----:B------:R-:W-:-:S02]  /*507e0*/  MOV R21, R2 ;  /* 0x0000000200157202 */ /* 0x000fc40000000f00 */
[----:B------:R-:W2:Y:S01]  /*507f0*/  LDL.LU R0, [R1+0x302c] ;  /* 0x00302c0001007983 */ /* 0x000ea20000300800 */
[----:B----4-:R-:W-:-:S15]  /*50800*/  HMMA.16816.F32 R8, R12, R22, R8 ;  /* 0x000000160c08723c */ /* 0x010fde0000001808 */
[----:B------:R-:W-:-:S08]  /*50810*/  NOP ;  /* 0x0000000000007918 */ /* 0x000fd00000000000 */
[----:B------:R-:W-:Y:S04]  /*50820*/  STL.64 [R1+0x120], R8 ;  /* 0x0001200801007387 */ /* 0x000fe80000100a00 */
[----:B------:R-:W-:Y:S04]  /*50830*/  STL.64 [R1+0x128], R10 ;  /* 0x0001280a01007387 */ /* 0x000fe80000100a00 */
[----:B------:R-:W4:Y:S04]  /*50840*/  LDL.LU R2, [R1+0x3028] ;  /* 0x0030280001027983 */ /* 0x000f280000300800 */
[----:B------:R0:W-:Y:S04]  /*50850*/  STL.64 [R1+0x2f48], R20 ;  /* 0x002f481401007387 */ /* 0x0001e80000100a00 */
[----:B0-----:R-:W3:Y:S04]  /*50860*/  LDL R20, [R1+0xa0] ;  /* 0x0000a00001147983 */ /* 0x001ee80000100800 */
[----:B------:R-:W3:Y:S01]  /*50870*/  LDL R21, [R1+0xa4] ;  /* 0x0000a40001157983 */ /* 0x000ee20000100800 */
[----:B--2---:R-:W-:-:S02]  /*50880*/  MOV R9, R0 ;  /* 0x0000000000097202 */ /* 0x004fc40000000f00 */
[----:B----4-:R-:W-:Y:S01]  /*50890*/  MOV R10, R2 ;  /* 0x00000002000a7202 */ /* 0x010fe20000000f00 */
[----:B---3--:R0:W-:Y:S04]  /*508a0*/  STL.64 [R1+0x2f50], R20 ;  /* 0x002f501401007387 */ /* 0x0081e80000100a00 */
[----:B------:R-:W2:Y:S04]  /*508b0*/  LDL.LU R8, [R1+0x370] ;  /* 0x0003700001087983 */ /* 0x000ea80000300800 */
[----:B------:R-:W3:Y:S04]  /*508c0*/  LDL.LU R0, [R1+0x3024] ;  /* 0x0030240001007983 */ /* 0x000ee80000300800 */
[----:B------:R-:W4:Y:S04]  /*508d0*/  LDL.LU R2, [R1+0x3020] ;  /* 0x0030200001027983 */ /* 0x000f280000300800 */
[----:B------:R-:W2:Y:S01]  /*508e0*/  LDL.LU R11, [R1+0x37c] ;  /* 0x00037c00010b7983 */ /* 0x000ea20000300800 */
[----:B0-----:R-:W-:Y:S01]  /*508f0*/  MOV R20, R5 ;  /* 0x0000000500147202 */ /* 0x001fe20000000f00 */
[----:B------:R-:W-:-:S02]  /*50900*/  IMAD.MOV.U32 R21, RZ, RZ, R4 ;  /* 0x000000ffff157224 */ /* 0x000fc400078e0004 */
[C---:B------:R-:W-:Y:S01]  /*50910*/  HMMA.16816.F32 R4, R12.reuse, R6, R24 ;  /* 0x000000060c04723c */ /* 0x040fe20000001818 */
[----:B--2---:R-:W-:Y:S04]  /*50920*/  STL.64 [R1+0x2f60], R10 ;  /* 0x002f600a01007387 */ /* 0x004fe80000100a00 */
[----:B------:R0:W-:Y:S04]  /*50930*/  STL.64 [R1+0x2f58], R8 ;  /* 0x002f580801007387 */ /* 0x0001e80000100a00 */
[----:B0-----:R-:W2:Y:S04]  /*50940*/  LDL.LU R8, [R1+0x2a0] ;  /* 0x0002a00001087983 */ /* 0x001ea80000300800 */
[----:B------:R-:W2:Y:S04]  /*50950*/  LDL.LU R9, [R1+0x2a4] ;  /* 0x0002a40001097983 */ /* 0x000ea80000300800 */
[----:B------:R-:W3:Y:S04]  /*50960*/  LDL.LU.64 R26, [R1+0x3018] ;  /* 0x00301800011a7983 */ /* 0x000ee80000300a00 */
[----:B------:R-:W3:Y:S04]  /*50970*/  LDL.LU.64 R24, [R1+0x3010] ;  /* 0x0030100001187983 */ /* 0x000ee80000300a00 */
[----:B------:R-:W-:Y:S04]  /*50980*/  STL.64 [R1+0x110], R4 ;  /* 0x0001100401007387 */ /* 0x000fe80000100a00 */
[----:B------:R0:W-:Y:S04]  /*50990*/  STL.64 [R1+0x118], R6 ;  /* 0x0001180601007387 */ /* 0x0001e80000100a00 */
[----:B0-----:R-:W3:Y:S02]  /*509a0*/  LDL.LU.64 R6, [R1+0x3008] ;  /* 0x0030080001067983 */ /* 0x001ee40000300a00 */
[----:B---3--:R-:W-:Y:S02]  /*509b0*/  HMMA.16816.F32 R4, R12, R6, R24 ;  /* 0x000000060c04723c */ /* 0x008fe40000001818 */
[----:B------:R-:W3:Y:S04]  /*509c0*/  LDL.LU.64 R26, [R1+0x3000] ;  /* 0x00300000011a7983 */ /* 0x000ee80000300a00 */
[----:B------:R-:W3:-:S15]  /*509d0*/  LDL.LU.64 R24, [R1+0x2ff8] ;  /* 0x002ff80001187983 */ /* 0x000ede0000300a00 */
[----:B------:R-:W-:-:S02]  /*509e0*/  NOP ;  /* 0x0000000000007918 */ /* 0x000fc40000000000 */
        /* <DEDUP_REMOVED lines=26> */
[----:B------:R-:W3:Y:S04]  /*50b90*/  LDL.LU.64 R6, [R1+0x2f98] ;  /* 0x002f980001067983 */ /* 0x000ee80000300a00 */
[----:B------:R-:W3:-:S13]  /*50ba0*/  LDL.LU.64 R4, [R1+0x2f90] ;  /* 0x002f900001047983 */ /* 0x000eda0000300a00 */
[----:B------:R0:W-:Y:S04]  /*50bb0*/  STL.64 [R1+0x1d0], R12 ;  /* 0x0001d00c01007387 */ /* 0x0001e80000100a00 */
[----:B------:R-:W-:Y:S04]  /*50bc0*/  STL.64 [R1+0x1d8], R14 ;  /* 0x0001d80e01007387 */ /* 0x000fe80000100a00 */
[----:B0-----:R-:W2:Y:S01]  /*50bd0*/  LDL.LU.64 R12, [R1+0xc0] ;  /* 0x0000c000010c7983 */ /* 0x001ea20000300a00 */
[----:B---3--:R-:W-:-:S15]  /*50be0*/  HMMA.16816.F32 R16, R4, R24, R16 ;  /* 0x000000180410723c */ /* 0x008fde0000001810 */
[----:B------:R-:W-:-:S08]  /*50bf0*/  NOP ;  /* 0x0000000000007918 */ /* 0x000fd00000000000 */
[----:B------:R-:W-:Y:S04]  /*50c00*/  STL.64 [R1+0x2c0], R16 ;  /* 0x0002c01001007387 */ /* 0x000fe80000100a00 */
[----:B------:R0:W-:Y:S04]  /*50c10*/  STL.64 [R1+0x2c8], R18 ;  /* 0x0002c81201007387 */ /* 0x0001e80000100a00 */
[----:B0-----:R-:W2:Y:S04]  /*50c20*/  LDL.LU.64 R18, [R1+0x2f88] ;  /* 0x002f880001127983 */ /* 0x001ea80000300a00 */
[----:B------:R-:W2:Y:S01]  /*50c30*/  LDL.LU.64 R16, [R1+0x2f80] ;  /* 0x002f800001107983 */ /* 0x000ea20000300a00 */
[----:B----4-:R-:W-:-:S02]  /*50c40*/  MOV R10, R2 ;  /* 0x00000002000a7202 */ /* 0x010fc40000000f00 */
[----:B------:R-:W-:Y:S02]  /*50c50*/  MOV R11, R0 ;  /* 0x00000000000b7202 */ /* 0x000fe40000000f00 */
[----:B------:R-:W-:Y:S02]  /*50c60*/  MOV R2, R24 ;  /* 0x0000001800027202 */ /* 0x000fe40000000f00 */
[----:B------:R-:W-:Y:S02]  /*50c70*/  MOV R0, R25 ;  /* 0x0000001900007202 */ /* 0x000fe40000000f00 */
[----:B------:R-:W3:Y:S01]  /*50c80*/  LDL.LU.64 R24, [R1+0x2f78] ;  /* 0x002f780001187983 */ /* 0x000ee20000300a00 */
[----:B--2---:R-:W-:-:S15]  /*50c90*/  HMMA.16816.F32 R16, R4, R12, R16 ;  /* 0x0000000c0410723c */ /* 0x004fde0000001810 */
[----:B------:R-:W-:-:S08]  /*50ca0*/  NOP ;  /* 0x0000000000007918 */ /* 0x000fd00000000000 */
[----:B------:R-:W-:Y:S04]  /*50cb0*/  STL.64 [R1+0x2b0], R16 ;  /* 0x0002b01001007387 */ /* 0x000fe80000100a00 */
[----:B------:R0:W-:Y:S04]  /*50cc0*/  STL.64 [R1+0x2b8], R18 ;  /* 0x0002b81201007387 */ /* 0x0001e80000100a00 */
[----:B0-----:R-:W2:Y:S04]  /*50cd0*/  LDL.LU R19, [R1+0x2f70] ;  /* 0x002f700001137983 */ /* 0x001ea80000300800 */
[----:B------:R-:W4:Y:S01]  /*50ce0*/  LDL.LU.64 R16, [R1+0x2f68] ;  /* 0x002f680001107983 */ /* 0x000f220000300a00 */
[----:B------:R-:W-:Y:S01]  /*50cf0*/  IMAD.MOV.U32 R27, RZ, RZ, R12 ;  /* 0x000000ffff1b7224 */ /* 0x000fe200078e000c */
[----:B------:R-:W-:Y:S01]  /*50d00*/  MOV R26, R13 ;  /* 0x0000000d001a7202 */ /* 0x000fe20000000f00 */
[----:B------:R-:W-:Y:S04]  /*50d10*/  HMMA.16816.F32 R20, R4, R20, R8 ;  /* 0x000000140414723c */ /* 0x000fe80000001808 */
[----:B------:R-:W-:Y:S04]  /*50d20*/  STL.64 [R1+0x2ec0], R26 ;  /* 0x002ec01a01007387 */ /* 0x000fe80000100a00 */
[----:B---3--:R4:W-:Y:S04]  /*50d30*/  STL.64 [R1+0x2eb8], R24 ;  /* 0x002eb81801007387 */ /* 0x0089e80000100a00 */
[----:B--2---:R-:W0:Y:S01]  /*50d40*/  LDSM.16.M88.4 R12, [R19+UR6+0x28080] ;  /* 0x02808006130c783b */ /* 0x004e220008000200 */
[----:B----4-:R-:W-:-:S03]  /*50d50*/  MOV R25, R16 ;  /* 0x0000001000197202 */ /* 0x010fc60000000f00 */
[----:B------:R1:W-:Y:S01]  /*50d60*/  STL [R1+0x2ec8], R19 ;  /* 0x002ec81301007387 */ /* 0x0003e20000100800 */
[----:B------:R-:W-:-:S03]  /*50d70*/  MOV R24, R17 ;  /* 0x0000001100187202 */ /* 0x000fc60000000f00 */
[----:B------:R-:W2:Y:S04]  /*50d80*/  LDL.LU R16, [R1+0x280] ;  /* 0x0002800001107983 */ /* 0x000ea80000300800 */
[----:B------:R-:W2:Y:S04]  /*50d90*/  LDL.LU R17, [R1+0x284] ;  /* 0x0002840001117983 */ /* 0x000ea80000300800 */
[----:B------:R-:W2:Y:S04]  /*50da0*/  LDL.LU R18, [R1+0x288] ;  /* 0x0002880001127983 */ /* 0x000ea80000300800 */
[----:B-1----:R-:W2:Y:S04]  /*50db0*/  LDL.LU R19, [R1+0x28c] ;  /* 0x00028c0001137983 */ /* 0x002ea80000300800 */
[----:B0-----:R0:W-:Y:S04]  /*50dc0*/  STL [R1+0x2d9c], R12 ;  /* 0x002d9c0c01007387 */ /* 0x0011e80000100800 */
[----:B------:R1:W-:Y:S04]  /*50dd0*/  STL [R1+0x2d98], R13 ;  /* 0x002d980d01007387 */ /* 0x0003e80000100800 */
[----:B------:R3:W-:Y:S04]  /*50de0*/  STL [R1+0x2d94], R14 ;  /* 0x002d940e01007387 */ /* 0x0007e80000100800 */
[----:B------:R4:W-:Y:S04]  /*50df0*/  STL [R1+0x2d90], R15 ;  /* 0x002d900f01007387 */ /* 0x0009e80000100800 */
[----:B0-----:R-:W2:Y:S04]  /*50e00*/  LDL.LU R12, [R1+0x290] ;  /* 0x00029000010c7983 */ /* 0x001ea80000300800 */
[----:B-1----:R-:W2:Y:S04]  /*50e10*/  LDL.LU R13, [R1+0x294] ;  /* 0x00029400010d7983 */ /* 0x002ea80000300800 */
[----:B---3--:R-:W2:Y:S04]  /*50e20*/  LDL.LU R14, [R1+0x298] ;  /* 0x00029800010e7983 */ /* 0x008ea80000300800 */
[----:B----4-:R-:W2:Y:S04]  /*50e30*/  LDL.LU R15, [R1+0x29c] ;  /* 0x00029c00010f7983 */ /* 0x010ea80000300800 */
[----:B------:R-:W3:Y:S04]  /*50e40*/  LDL.LU.64 R10, [R1+0x2f60] ;  /* 0x002f6000010a7983 */ /* 0x000ee80000300a00 */
[----:B------:R-:W3:Y:S04]  /*50e50*/  LDL.LU.64 R8, [R1+0x2f58] ;  /* 0x002f580001087983 */ /* 0x000ee80000300a00 */
[----:B------:R0:W-:Y:S04]  /*50e60*/  STL.64 [R1+0x2a0], R20 ;  /* 0x0002a01401007387 */ /* 0x0001e80000100a00 */
[----:B------:R2:W-:Y:S04]  /*50e70*/  STL.64 [R1+0x2a8], R22 ;  /* 0x0002a81601007387 */ /* 0x0005e80000100a00 */
[----:B0-----:R-:W2:Y:S02]  /*50e80*/  LDL.LU.64 R20, [R1+0x2f50] ;  /* 0x002f500001147983 */ /* 0x001ea40000300a00 */
[----:B--2---:R-:W-:-:S15]  /*50e90*/  HMMA.16816.F32 R20, R4, R20, R12 ;  /* 0x000000140414723c */ /* 0x004fde000000180c */
[----:B------:R-:W-:-:S08]  /*50ea0*/  NOP ;  /* 0x0000000000007918 */ /* 0x000fd00000000000 */
[----:B------:R-:W-:Y:S01]  /*50eb0*/  STL [R1+0x29c], R23 ;  /* 0x00029c1701007387 */ /* 0x000fe20000100800 */
[----:B------:R-:W-:Y:S01]  /*50ec0*/  MOV R13, R20 ;  /* 0x00000014000d7202 */ /* 0x000fe20000000f00 */
[----:B------:R-:W-:Y:S02]  /*50ed0*/  IMAD.MOV.U32 R14, RZ, RZ, R21 ;  /* 0x000000ffff0e7224 */ /* 0x000fe400078e0015 */
[----:B------:R-:W3:Y:S01]  /*50ee0*/  LDL.LU.64 R20, [R1+0x2f48] ;  /* 0x002f480001147983 */ /* 0x000ee20000300a00 */
[----:B------:R-:W-:Y:S01]  /*50ef0*/  HMMA.16816.F32 R16, R4, R24, R16 ;  /* 0x000000180410723c */ /* 0x000fe20000001810 */
[----:B------:R-:W-:-:S05]  /*50f00*/  MOV R15, R22 ;  /* 0x00000016000f7202 */ /* 0x000fca0000000f00 */
[----:B------:R-:W-:Y:S04]  /*50f10*/  STL [R1+0x2da8], R15 ;  /* 0x002da80f01007387 */ /* 0x000fe80000100800 */
[----:B------:R-:W-:Y:S04]  /*50f20*/  STL [R1+0x2da4], R14 ;  /* 0x002da40e01007387 */ /* 0x000fe80000100800 */
[----:B------:R-:W-:Y:S09]  /*50f30*/  STL [R1+0x2da0], R13 ;  /* 0x002da00d01007387 */ /* 0x000ff20000100800 */
[----:B------:R0:W-:Y:S04]  /*50f40*/  STL.64 [R1+0x280], R16 ;  /* 0x0002801001007387 */ /* 0x0001e80000100a00 */
[----:B------:R1:W-:Y:S01]  /*50f50*/  STL [R1+0x288], R18 ;  /* 0x0002881201007387 */ /* 0x0003e20000100800 */
[----:B------:R-:W-:Y:S01]  /*50f60*/  MOV R12, R19 ;  /* 0x00000013000c7202 */ /* 0x000fe20000000f00 */
[----:B---3--:R-:W-:-:S15]  /*50f70*/  HMMA.16816.F32 R8, R4, R20, R8 ;  /* 0x000000140408723c */ /* 0x008fde0000001808 */
[----:B------:R-:W-:-:S08]  /*50f80*/  NOP ;  /* 0x0000000000007918 */ /* 0x000fd00000000000 */
[----:B------:R-:W-:Y:S04]  /*50f90*/  STL [R1+0x270], R8 ;  /* 0x0002700801007387 */ /* 0x000fe80000100800 */
[----:B0-----:R-:W2:Y:S04]  /*50fa0*/  LDL.LU R16, [R1+0x300] ;  /* 0x0003000001107983 */ /* 0x001ea80000300800 */
[----:B------:R-:W2:Y:S04]  /*50fb0*/  LDL.LU R17, [R1+0x304] ;  /* 0x0003040001117983 */ /* 0x000ea80000300800 */
[----:B-1----:R-:W3:Y:S04]  /*50fc0*/  LDL.LU R18, [R1+0x308] ;  /* 0x0003080001127983 */ /* 0x002ee80000300800 */
[----:B------:R-:W3:Y:S04]  /*50fd0*/  LDL.LU R19, [R1+0x30c] ;  /* 0x00030c0001137983 */ /* 0x000ee80000300800 */
[----:B---3--:R-:W-:Y:S04]  /*50fe0*/  STL.64 [R1+0x2ed8], R18 ;  /* 0x002ed81201007387 */ /* 0x008fe80000100a00 */
[----:B--2---:R0:W-:Y:S04]  /*50ff0*/  STL.64 [R1+0x2ed0], R16 ;  /* 0x002ed01001007387 */ /* 0x0041e80000100a00 */
[----:B0-----:R-:W2:Y:S04]  /*51000*/  LDL.64 R16, [R1+0x20] ;  /* 0x0000200001107983 */ /* 0x001ea80000100a00 */
[----:B--2---:R0:W-:Y:S04]  /*51010*/  STL.64 [R1+0x2ee8], R16 ;  /* 0x002ee81001007387 */ /* 0x0041e80000100a00 */
[----:B0-----:R-:W2:Y:S01]  /*51020*/  LDL.LU.64 R16, [R1+0x30] ;  /* 0x0000300001107983 */ /* 0x001ea20000300a00 */
[----:B------:R-:W-:-:S03]  /*51030*/  MOV R15, R9 ;  /* 0x00000009000f7202 */ /* 0x000fc60000000f00 */
[----:B--2---:R0:W-:Y:S04]  /*51040*/  STL.64 [R1+0x2f00], R16 ;  /* 0x002f001001007387 */ /* 0x0041e80000100a00 */
[----:B------:R-:W2:Y:S04]  /*51050*/  LDL R8, [R1+0x70] ;  /* 0x0000700001087983 */ /* 0x000ea80000100800 */
[----:B0-----:R-:W3:Y:S04]  /*51060*/  LDL R16, [R1+0x40] ;  /* 0x0000400001107983 */ /* 0x001ee80000100800 */
[----:B------:R-:W3:Y:S01]  /*51070*/  LDL R17, [R1+0x44] ;  /* 0x0000440001117983 */ /* 0x000ee20000100800 */
[----:B------:R-:W-:-:S03]  /*51080*/  MOV R9, R28 ;  /* 0x0000001c00097202 */ /* 0x000fc60000000f00 */
[----:B------:R-:W4:Y:S04]  /*51090*/  LDL.LU R28, [R1+0x2f44] ;  /* 0x002f4400011c7983 */ /* 0x000f280000300800 */
[----:B---3--:R-:W-:Y:S04]  /*510a0*/  STL.64 [R1+0x2f18], R16 ;  /* 0x002f181001007387 */ /* 0x008fe80000100a00 */
[----:B------:R-:W3:Y:S04]  /*510b0*/  LDL.LU.64 R24, [R1+0x10] ;  /* 0x0000100001187983 */ /* 0x000ee80000300a00 */
[----:B---3--:R0:W-:Y:S04]  /*510c0*/  STL.64 [R1+0x2ee0], R24 ;  /* 0x002ee01801007387 */ /* 0x0081e80000100a00 */
[----:B0-----:R-:W3:Y:S04]  /*510d0*/  LDL.LU R24, [R1+0x310] ;  /* 0x0003100001187983 */ /* 0x001ee80000300800 */
[----:B------:R-:W3:Y:S04]  /*510e0*/  LDL.LU R25, [R1+0x314] ;  /* 0x0003140001197983 */ /* 0x000ee80000300800 */
[----:B------:R-:W2:Y:S04]  /*510f0*/  LDL.LU R26, [R1+0x318] ;  /* 0x00031800011a7983 */ /* 0x000ea80000300800 */
[----:B------:R-:W2:Y:S04]  /*51100*/  LDL.LU R27, [R1+0x31c] ;  /* 0x00031c00011b7983 */ /* 0x000ea80000300800 */
[----:B------:R-:W4:Y:S04]  /*51110*/  LDL.LU.64 R20, [R1+0x60] ;  /* 0x0000600001147983 */ /* 0x000f280000300a00 */
[----:B----4-:R0:W-:Y:S04]  /*51120*/  STL.64 [R1+0x2f38], R20 ;  /* 0x002f381401007387 */ /* 0x0101e80000100a00 */
[----:B0-----:R-:W4:Y:S04]  /*51130*/  LDL.LU R20, [R1+0x360] ;  /* 0x0003600001147983 */ /* 0x001f280000300800 */
[----:B------:R-:W4:Y:S04]  /*51140*/  LDL.LU R21, [R1+0x364] ;  /* 0x0003640001157983 */ /* 0x000f280000300800 */
[----:B------:R-:W4:Y:S04]  /*51150*/  LDL.LU R22, [R1+0x368] ;  /* 0x0003680001167983 */ /* 0x000f280000300800 */
[----:B------:R-:W4:Y:S04]  /*51160*/  LDL.LU R23, [R1+0x36c] ;  /* 0x00036c0001177983 */ /* 0x000f280000300800 */
[----:B------:R-:W3:Y:S04]  /*51170*/  LDL.64 R16, [R1+0x50] ;  /* 0x0000500001107983 */ /* 0x000ee80000100a00 */
[----:B---3--:R0:W-:Y:S04]  /*51180*/  STL.64 [R1+0x2f30], R16 ;  /* 0x002f301001007387 */ /* 0x0081e80000100a00 */
[----:B0-----:R-:W3:Y:S04]  /*51190*/  LDL.LU R16, [R1+0x350] ;  /* 0x0003500001107983 */ /* 0x001ee80000300800 */
[----:B------:R-:W3:Y:S04]  /*511a0*/  LDL.LU R17, [R1+0x354] ;  /* 0x0003540001117983 */ /* 0x000ee80000300800 */
[----:B------:R-:W3:Y:S04]  /*511b0*/  LDL.LU R18, [R1+0x358] ;  /* 0x0003580001127983 */ /* 0x000ee80000300800 */
[----:B------:R-:W3:Y:S04]  /*511c0*/  LDL.LU R19, [R1+0x35c] ;  /* 0x00035c0001137983 */ /* 0x000ee80000300800 */
        /* <DEDUP_REMOVED lines=12> */
[----:B------:R-:W-:Y:S01]  /*51290*/  MOV R14, R10 ;  /* 0x0000000a000e7202 */ /* 0x000fe20000000f00 */
[----:B------:R-:W-:-:S02]  /*512a0*/  IMAD.MOV.U32 R13, RZ, RZ, R11 ;  /* 0x000000ffff0d7224 */ /* 0x000fc400078e000b */
[----:B------:R-:W-:Y:S01]  /*512b0*/  HMMA.16816.F32 R8, R4, R8, R20 ;  /* 0x000000080408723c */ /* 0x000fe20000001814 */
[----:B----4-:R-:W-:Y:S04]  /*512c0*/  STL.64 [R1+0x2f28], R26 ;  /* 0x002f281a01007387 */ /* 0x010fe80000100a00 */
[----:B--2---:R0:W-:Y:S04]  /*512d0*/  STL.64 [R1+0x2f20], R24 ;  /* 0x002f201801007387 */ /* 0x0041e80000100a00 */
[----:B0-----:R-:W2:Y:S04]  /*512e0*/  LDL.LU R24, [R1+0x340] ;  /* 0x0003400001187983 */ /* 0x001ea80000300800 */
[----:B------:R-:W2:Y:S04]  /*512f0*/  LDL.LU R25, [R1+0x344] ;  /* 0x0003440001197983 */ /* 0x000ea80000300800 */
[----:B------:R-:W2:Y:S04]  /*51300*/  LDL.LU R26, [R1+0x348] ;  /* 0x00034800011a7983 */ /* 0x000ea80000300800 */
[----:B------:R-:W2:Y:S04]  /*51310*/  LDL.LU R27, [R1+0x34c] ;  /* 0x00034c00011b7983 */ /* 0x000ea80000300800 */
[----:B------:R-:W-:Y:S04]  /*51320*/  STL.64 [R1+0x2db8], R14 ;  /* 0x002db80e01007387 */ /* 0x000fe80000100a00 */
[----:B------:R0:W-:Y:S02]  /*51330*/  STL.64 [R1+0x2db0], R12 ;  /* 0x002db00c01007387 */ /* 0x0001e40000100a00 */
[----:B0-----:R-:W-:-:S02]  /*51340*/  MOV R12, R29 ;  /* 0x0000001d000c7202 */ /* 0x001fc40000000f00 */
[----:B------:R-:W4:Y:S04]  /*51350*/  LDL.LU R29, [R1+0x2f40] ;  /* 0x002f4000011d7983 */ /* 0x000f280000300800 */
[----:B------:R-:W3:Y:S01]  /*51360*/  LDL.LU.64 R20, [R1+0x2f38] ;  /* 0x002f380001147983 */ /* 0x000ee20000300a00 */
[----:B------:R-:W-:-:S03]  /*51370*/  MOV R13, R3 ;  /* 0x00000003000d7202 */ /* 0x000fc60000000f00 */
[----:B------:R0:W-:Y:S04]  /*51380*/  STL.64 [R1+0x260], R8 ;  /* 0x0002600801007387 */ /* 0x0001e80000100a00 */
[----:B------:R1:W-:Y:S01]  /*51390*/  STL [R1+0x268], R10 ;  /* 0x0002680a01007387 */ /* 0x0003e20000100800 */
[----:B------:R-:W-:-:S03]  /*513a0*/  MOV R3, R11 ;  /* 0x0000000b00037202 */ /* 0x000fc60000000f00 */
[----:B0-----:R-:W4:Y:S04]  /*513b0*/  LDL.LU R8, [R1+0x3e0] ;  /* 0x0003e00001087983 */ /* 0x001f280000300800 */
[----:B------:R-:W4:Y:S04]  /*513c0*/  LDL.LU R9, [R1+0x3e4] ;  /* 0x0003e40001097983 */ /* 0x000f280000300800 */
[----:B-1----:R-:W4:Y:S04]  /*513d0*/  LDL.LU R10, [R1+0x3e8] ;  /* 0x0003e800010a7983 */ /* 0x002f280000300800 */
[----:B------:R-:W4:Y:S04]  /*513e0*/  LDL.LU R11, [R1+0x3ec] ;  /* 0x0003ec00010b7983 */ /* 0x000f280000300800 */
[----:B------:R-:W-:Y:S01]  /*513f0*/  STL [R1+0x2e40], R3 ;  /* 0x002e400301007387 */ /* 0x000fe20000100800 */
[----:B---3--:R-:W-:-:S15]  /*51400*/  HMMA.16816.F32 R16, R4, R20, R16 ;  /* 0x000000140410723c */ /* 0x008fde0000001810 */
[----:B------:R-:W-:-:S08]  /*51410*/  NOP ;  /* 0x0000000000007918 */ /* 0x000fd00000000000 */
[----:B------:R0:W-:Y:S04]  /*51420*/  STL.64 [R1+0x250], R16 ;  /* 0x0002501001007387 */ /* 0x0001e80000100a00 */
[----:B------:R-:W-:Y:S04]  /*51430*/  STL.64 [R1+0x258], R18 ;  /* 0x0002581201007387 */ /* 0x000fe80000100a00 */
[----:B0-----:R-:W2:Y:S01]  /*51440*/  LDL.LU.64 R16, [R1+0x2f30] ;  /* 0x002f300001107983 */ /* 0x001ea20000300a00 */
[----:B------:R-:W-:Y:S01]  /*51450*/  IMAD.MOV.U32 R15, RZ, RZ, R20 ;  /* 0x000000ffff0f7224 */ /* 0x000fe200078e0014 */
[----:B------:R-:W-:-:S02]  /*51460*/  MOV R14, R21 ;  /* 0x00000015000e7202 */ /* 0x000fc40000000f00 */
[----:B------:R-:W3:Y:S04]  /*51470*/  LDL.LU R20, [R1+0x3d0] ;  /* 0x0003d00001147983 */ /* 0x000ee80000300800 */
[----:B------:R-:W3:Y:S04]  /*51480*/  LDL.LU R21, [R1+0x3d4] ;  /* 0x0003d40001157983 */ /* 0x000ee80000300800 */
[----:B------:R-:W3:Y:S04]  /*51490*/  LDL.LU R22, [R1+0x3d8] ;  /* 0x0003d80001167983 */ /* 0x000ee80000300800 */
[----:B------:R-:W3:Y:S04]  /*514a0*/  LDL.LU R23, [R1+0x3dc] ;  /* 0x0003dc0001177983 */ /* 0x000ee80000300800 */
        /* <DEDUP_REMOVED lines=29> */
[----:B------:R-:W-:-:S15]  /*51680*/  IMAD.MOV.U32 R3, RZ, RZ, R17 ;  /* 0x000000ffff037224 */ /* 0x000fde00078e0011 */
[----:B------:R-:W-:-:S02]  /*51690*/  NOP ;  /* 0x0000000000007918 */ /* 0x000fc40000000000 */
[----:B------:R0:W-:Y:S04]  /*516a0*/  STL.64 [R1+0x210], R24 ;  /* 0x0002101801007387 */ /* 0x0001e80000100a00 */
[----:B------:R-:W-:Y:S04]  /*516b0*/  STL.64 [R1+0x218], R26 ;  /* 0x0002181a01007387 */ /* 0x000fe80000100a00 */
[----:B0-----:R-:W2:Y:S04]  /*516c0*/  LDL.LU.64 R24, [R1+0x2ee0] ;  /* 0x002ee00001187983 */ /* 0x001ea80000300a00 */
[----:B------:R-:W2:Y:S04]  /*516d0*/  LDL.LU.64 R18, [R1+0x2ed8] ;  /* 0x002ed80001127983 */ /* 0x000ea80000300a00 */
[----:B------:R-:W2:Y:S02]  /*516e0*/  LDL.LU.64 R16, [R1+0x2ed0] ;  /* 0x002ed00001107983 */ /* 0x000ea40000300a00 */
[----:B--2---:R-:W-:-:S15]  /*516f0*/  HMMA.16816.F32 R16, R4, R24, R16 ;  /* 0x000000180410723c */ /* 0x004fde0000001810 */
[----:B------:R-:W-:-:S08]  /*51700*/  NOP ;  /* 0x0000000000007918 */ /* 0x000fd00000000000 */
[----:B------:R-:W-:Y:S04]  /*51710*/  STL.64 [R1+0x200], R16 ;  /* 0x0002001001007387 */ /* 0x000fe80000100a00 */
[----:B------:R0:W-:Y:S04]  /*51720*/  STL.64 [R1+0x208], R18 ;  /* 0x0002081201007387 */ /* 0x0001e80000100a00 */
[----:B0-----:R-:W2:Y:S01]  /*51730*/  LDL.LU R19, [R1+0x2ec8] ;  /* 0x002ec80001137983 */ /* 0x001ea20000300800 */
[----:B------:R-:W-:Y:S02]  /*51740*/  MOV R15, R24 ;  /* 0x00000018000f7202 */ /* 0x000fe40000000f00 */
[----:B------:R-:W-:Y:S01]  /*51750*/  MOV R14, R25 ;  /* 0x00000019000e7202 */ /* 0x000fe20000000f00 */
[----:B------:R-:W3:Y:S04]  /*51760*/  LDL.LU.64 R26, [R1+0x2ec0] ;  /* 0x002ec000011a7983 */ /* 0x000ee80000300a00 */
[----:B------:R-:W3:Y:S01]  /*51770*/  LDL.LU.64 R24, [R1+0x2eb8] ;  /* 0x002eb80001187983 */ /* 0x000ee20000300a00 */
[C---:B----4-:R-:W-:Y:S03]  /*51780*/  HMMA.16816.F32 R8, R4.reuse, R12, R8 ;  /* 0x0000000c0408723c */ /* 0x050fe60000001808 */
[----:B--2---:R-:W0:Y:S03]  /*51790*/  LDSM.16.M88.4 R16, [R19+UR6+0x29080] ;  /* 0x029080061310783b */ /* 0x004e260008000200 */
[----:B---3--:R-:W-:Y:S01]  /*517a0*/  HMMA.16816.F32 R20, R4, R24, R20 ;  /* 0x000000180414723c */ /* 0x008fe20000001814 */
[----:B0-----:R-:W-:Y:S04]  /*517b0*/  STL.64 [R1+0x2bd0], R18 ;  /* 0x002bd01201007387 */ /* 0x001fe80000100a00 */
[----:B------:R0:W-:Y:S04]  /*517c0*/  STL.64 [R1+0x2bc8], R16 ;  /* 0x002bc81001007387 */ /* 0x0001e80000100a00 */
[----:B0-----:R-:W2:Y:S04]  /*517d0*/  LDL.LU R16, [R1+0x2f0] ;  /* 0x0002f00001107983 */ /* 0x001ea80000300800 */
[----:B------:R-:W2:Y:S04]  /*517e0*/  LDL.LU R17, [R1+0x2f4] ;  /* 0x0002f40001117983 */ /* 0x000ea80000300800 */
[----:B------:R-:W2:Y:S04]  /*517f0*/  LDL.LU R18, [R1+0x2f8] ;  /* 0x0002f80001127983 */ /* 0x000ea80000300800 */
[----:B------:R-:W2:Y:S04]  /*51800*/  LDL.LU R19, [R1+0x2fc] ;  /* 0x0002fc0001137983 */ /* 0x000ea80000300800 */
[----:B------:R-:W-:Y:S04]  /*51810*/  STL.64 [R1+0x1f0], R8 ;  /* 0x0001f00801007387 */ /* 0x000fe80000100a00 */
[----:B------:R0:W-:Y:S04]  /*51820*/  STL.64 [R1+0x1f8], R10 ;  /* 0x0001f80a01007387 */ /* 0x0001e80000100a00 */
[----:B0-----:R-:W3:Y:S04]  /*51830*/  LDL.LU.64 R10, [R1+0x2eb0] ;  /* 0x002eb000010a7983 */ /* 0x001ee80000300a00 */
[----:B------:R-:W3:Y:S04]  /*51840*/  LDL.LU.64 R8, [R1+0x2ea8] ;  /* 0x002ea80001087983 */ /* 0x000ee80000300a00 */
[----:B------:R0:W-:Y:S04]  /*51850*/  STL.64 [R1+0x2dc8], R12 ;  /* 0x002dc80c01007387 */ /* 0x0001e80000100a00 */
[----:B------:R-:W-:Y:S01]  /*51860*/  STL.64 [R1+0x2e58], R14 ;  /* 0x002e580e01007387 */ /* 0x000fe20000100a00 */
[----:B0-----:R-:W-:-:S02]  /*51870*/  MOV R12, R27 ;  /* 0x0000001b000c7202 */ /* 0x001fc40000000f00 */
[----:B------:R-:W-:-:S05]  /*51880*/  MOV R13, R26 ;  /* 0x0000001a000d7202 */ /* 0x000fca0000000f00 */
[----:B------:R0:W-:Y:S04]  /*51890*/  STL.64 [R1+0x2e98], R12 ;  /* 0x002e980c01007387 */ /* 0x0001e80000100a00 */
[----:B0-----:R-:W3:Y:S04]  /*518a0*/  LDL.LU R12, [R1+0x2e0] ;  /* 0x0002e000010c7983 */ /* 0x001ee80000300800 */
[----:B------:R-:W3:Y:S04]  /*518b0*/  LDL.LU R13, [R1+0x2e4] ;  /* 0x0002e400010d7983 */ /* 0x000ee80000300800 */
[----:B------:R-:W3:Y:S04]  /*518c0*/  LDL.LU R14, [R1+0x2e8] ;  /* 0x0002e800010e7983 */ /* 0x000ee80000300800 */
[----:B------:R-:W3:Y:S04]  /*518d0*/  LDL.LU R15, [R1+0x2ec] ;  /* 0x0002ec00010f7983 */ /* 0x000ee80000300800 */
[----:B------:R0:W-:Y:S04]  /*518e0*/  STL.64 [R1+0x1e0], R20 ;  /* 0x0001e01401007387 */ /* 0x0001e80000100a00 */
[----:B------:R-:W-:Y:S04]  /*518f0*/  STL.64 [R1+0x1e8], R22 ;  /* 0x0001e81601007387 */ /* 0x000fe80000100a00 */
[----:B0-----:R-:W2:Y:S02]  /*51900*/  LDL.LU.64 R20, [R1+0x2ea0] ;  /* 0x002ea00001147983 */ /* 0x001ea40000300a00 */
[----:B--2---:R-:W-:Y:S02]  /*51910*/  HMMA.16816.F32 R16, R4, R20, R16 ;  /* 0x000000140410723c */ /* 0x004fe40000001810 */
[----:B------:R-:W2:Y:S04]  /*51920*/  LDL.LU R4, [R1+0x1a0] ;  /* 0x0001a00001047983 */ /* 0x000ea80000300800 */
[----:B------:R-:W2:-:S15]  /*51930*/  LDL.LU R5, [R1+0x1a4] ;  /* 0x0001a40001057983 */ /* 0x000e9e0000300800 */
[----:B------:R-:W-:-:S02]  /*51940*/  NOP ;  /* 0x0000000000007918 */ /* 0x000fc40000000000 */
[----:B------:R-:W-:Y:S04]  /*51950*/  STL.64 [R1+0x2be0], R18 ;  /* 0x002be01201007387 */ /* 0x000fe80000100a00 */
[----:B------:R0:W-:Y:S02]  /*51960*/  STL.64 [R1+0x2bd8], R16 ;  /* 0x002bd81001007387 */ /* 0x0001e40000100a00 */
[----:B0-----:R-:W-:Y:S02]  /*51970*/  MOV R16, R2 ;  /* 0x0000000200107202 */ /* 0x001fe40000000f00 */
[----:B------:R-:W-:-:S07]  /*51980*/  MOV R17, R0 ;  /* 0x0000000000117202 */ /* 0x000fce0000000f00 */
[----:B---3--:R-:W-:Y:S01]  /*51990*/  HMMA.16816.F32 R16, R8, R16, R12 ;  /* 0x000000100810723c */ /* 0x008fe2000000180c */
[----:B------:R-:W2:Y:S01]  /*519a0*/  LDL.LU.64 R12, [R1+0x2e98] ;  /* 0x002e9800010c7983 */ /* 0x000ea20000300a00 */
[----:B------:R-:W-:Y:S01]  /*519b0*/  IMAD.MOV.U32 R6, RZ, RZ, R29 ;  /* 0x000000ffff067224 */ /* 0x000fe200078e001d */
[----:B------:R-:W-:-:S15]  /*519c0*/  MOV R7, R28 ;  /* 0x0000001c00077202 */ /* 0x000fde0000000f00 */
[----:B------:R-:W-:-:S06]  /*519d0*/  NOP ;  /* 0x0000000000007918 */ /* 0x000fcc0000000000 */
[----:B------:R-:W-:Y:S02]  /*519e0*/  MOV R0, R19 ;  /* 0x0000001300007202 */ /* 0x000fe40000000f00 */
[----:B------:R-:W-:Y:S01]  /*519f0*/  MOV R2, R18 ;  /* 0x0000001200027202 */ /* 0x000fe20000000f00 */
[----:B------:R-:W-:Y:S01]  /*51a00*/  IMAD.MOV.U32 R29, RZ, RZ, R17 ;  /* 0x000000ffff1d7224 */ /* 0x000fe200078e0011 */
[----:B------:R-:W-:Y:S01]  /*51a10*/  MOV R28, R16 ;  /* 0x00000010001c7202 */ /* 0x000fe20000000f00 */
[----:B------:R-:W-:Y:S04]  /*51a20*/  STL [R1+0x2c14], R0 ;  /* 0x002c140001007387 */ /* 0x000fe80000100800 */
[----:B------:R-:W-:Y:S04]  /*51a30*/  STL [R1+0x2c10], R2 ;  /* 0x002c100201007387 */ /* 0x000fe80000100800 */
[----:B------:R-:W-:Y:S04]  /*51a40*/  STL [R1+0x2c0c], R29 ;  /* 0x002c0c1d01007387 */ /* 0x000fe80000100800 */
[----:B------:R-:W-:Y:S01]  /*51a50*/  STL [R1+0x2c08], R28 ;  /* 0x002c081c01007387 */ /* 0x000fe20000100800 */
[----:B--2---:R-:W-:-:S15]  /*51a60*/  HMMA.16816.F32 R4, R8, R12, R4 ;  /* 0x0000000c0804723c */ /* 0x004fde0000001804 */
[----:B------:R-:W-:-:S09]  /*51a70*/  NOP ;  /* 0x0000000000007918 */ /* 0x000fd20000000000 */
[----:B------:R-:W-:Y:S02]  /*51a80*/  MOV R22, R4 ;  /* 0x0000000400167202 */ /* 0x000fe40000000f00 */
[----:B------:R-:W-:Y:S01]  /*51a90*/  MOV R23, R5 ;  /* 0x0000000500177202 */ /* 0x000fe20000000f00 */
[----:B------:R-:W2:Y:S04]  /*51aa0*/  LDL.LU R4, [R1+0x70] ;  /* 0x0000700001047983 */ /* 0x000ea80000300800 */
[----:B------:R-:W2:Y:S04]  /*51ab0*/  LDL.LU R5, [R1+0x74] ;  /* 0x0000740001057983 */ /* 0x000ea80000300800 */
[----:B--2---:R-:W-:Y:S04]  /*51ac0*/  STL.64 [R1+0x2e60], R4 ;  /* 0x002e600401007387 */ /* 0x004fe80000100a00 */
[----:B------:R-:W2:Y:S04]  /*51ad0*/  LDL.LU R16, [R1+0x150] ;  /* 0x0001500001107983 */ /* 0x000ea80000300800 */
[----:B------:R-:W2:Y:S04]  /*51ae0*/  LDL.LU R17, [R1+0x154] ;  /* 0x0001540001117983 */ /* 0x000ea80000300800 */
[----:B------:R-:W3:Y:S04]  /*51af0*/  LDL.LU R18, [R1+0x158] ;  /* 0x0001580001127983 */ /* 0x000ee80000300800 */
[----:B------:R-:W3:Y:S04]  /*51b00*/  LDL.LU R19, [R1+0x15c] ;  /* 0x00015c0001137983 */ /* 0x000ee80000300800 */
[----:B---3--:R-:W-:Y:S04]  /*51b10*/  STL.64 [R1+0x2e70], R18 ;  /* 0x002e701201007387 */ /* 0x008fe80000100a00 */
[----:B--2---:R0:W-:Y:S04]  /*51b20*/  STL.64 [R1+0x2e68], R16 ;  /* 0x002e681001007387 */ /* 0x0041e80000100a00 */
[----:B0-----:R-:W2:Y:S04]  /*51b30*/  LDL.LU R16, [R1+0xa0] ;  /* 0x0000a00001107983 */ /* 0x001ea80000300800 */
[----:B------:R-:W2:Y:S04]  /*51b40*/  LDL.LU R17, [R1+0xa4] ;  /* 0x0000a40001117983 */ /* 0x000ea80000300800 */
[----:B--2---:R0:W-:Y:S04]  /*51b50*/  STL.64 [R1+0x2e80], R16 ;  /* 0x002e801001007387 */ /* 0x0041e80000100a00 */
[----:B0-----:R-:W2:Y:S04]  /*51b60*/  LDL.LU R16, [R1+0xb0] ;  /* 0x0000b00001107983 */ /* 0x001ea80000300800 */
[----:B------:R-:W2:Y:S04]  /*51b70*/  LDL.LU R17, [R1+0xb4] ;  /* 0x0000b40001117983 */ /* 0x000ea80000300800 */
[----:B------:R-:W3:Y:S04]  /*51b80*/  LDL.LU R12, [R1+0x90] ;  /* 0x00009000010c7983 */ /* 0x000ee80000300800 */
[----:B------:R-:W3:Y:S04]  /*51b90*/  LDL.LU R13, [R1+0x94] ;  /* 0x00009400010d7983 */ /* 0x000ee80000300800 */
[----:B---3--:R0:W-:Y:S04]  /*51ba0*/  STL.64 [R1+0x2e78], R12 ;  /* 0x002e780c01007387 */ /* 0x0081e80000100a00 */
[----:B0-----:R-:W3:Y:S04]  /*51bb0*/  LDL.LU R12, [R1+0x180] ;  /* 0x00018000010c7983 */ /* 0x001ee80000300800 */
[----:B------:R-:W3:Y:S04]  /*51bc0*/  LDL.LU R13, [R1+0x184] ;  /* 0x00018400010d7983 */ /* 0x000ee80000300800 */
[----:B------:R-:W4:Y:S04]  /*51bd0*/  LDL.LU R14, [R1+0x188] ;  /* 0x00018800010e7983 */ /* 0x000f280000300800 */
[----:B------:R-:W4:Y:S04]  /*51be0*/  LDL.LU R15, [R1+0x18c] ;  /* 0x00018c00010f7983 */ /* 0x000f280000300800 */
[----:B----4-:R-:W-:Y:S04]  /*51bf0*/  STL.64 [R1+0x2e90], R14 ;  /* 0x002e900e01007387 */ /* 0x010fe80000100a00 */
[----:B---3--:R0:W-:Y:S04]  /*51c00*/  STL.64 [R1+0x2e88], R12 ;  /* 0x002e880c01007387 */ /* 0x0081e80000100a00 */
[----:B0-----:R-:W2:Y:S04]  /*51c10*/  LDL.LU R12, [R1+0x190] ;  /* 0x00019000010c7983 */ /* 0x001ea80000300800 */
[----:B------:R-:W2:Y:S04]  /*51c20*/  LDL.LU R13, [R1+0x194] ;  /* 0x00019400010d7983 */ /* 0x000ea80000300800 */
[----:B------:R-:W2:Y:S04]  /*51c30*/  LDL.LU R14, [R1+0x198] ;  /* 0x00019800010e7983 */ /* 0x000ea80000300800 */
[----:B------:R-:W2:Y:S01]  /*51c40*/  LDL.LU R15, [R1+0x19c] ;  /* 0x00019c00010f7983 */ /* 0x000ea20000300800 */
[----:B------:R-:W-:Y:S01]  /*51c50*/  MOV R27, R7 ;  /* 0x00000007001b7202 */ /* 0x000fe20000000f00 */
[----:B------:R-:W-:-:S02]  /*51c60*/  IMAD.MOV.U32 R26, RZ, RZ, R6 ;  /* 0x000000ffff1a7224 */ /* 0x000fc400078e0006 */
[----:B------:R-:W3:Y:S04]  /*51c70*/  LDL.LU R4, [R1+0x170] ;  /* 0x0001700001047983 */ /* 0x000ee80000300800 */
[----:B------:R-:W3:Y:S04]  /*51c80*/  LDL.LU R5, [R1+0x174] ;  /* 0x0001740001057983 */ /* 0x000ee80000300800 */
[----:B------:R-:W3:Y:S04]  /*51c90*/  LDL.LU R6, [R1+0x178] ;  /* 0x0001780001067983 */ /* 0x000ee80000300800 */
[----:B------:R-:W3:Y:S04]  /*51ca0*/  LDL.LU R7, [R1+0x17c] ;  /* 0x00017c0001077983 */ /* 0x000ee80000300800 */
[----:B------:R-:W-:Y:S04]  /*51cb0*/  STL [R1+0x2c24], R27 ;  /* 0x002c241b01007387 */ /* 0x000fe80000100800 */
[----:B------:R-:W-:Y:S04]  /*51cc0*/  STL [R1+0x2c20], R26 ;  /* 0x002c201a01007387 */ /* 0x000fe80000100800 */
[----:B------:R-:W-:Y:S04]  /*51cd0*/  STL [R1+0x2c1c], R23 ;  /* 0x002c1c1701007387 */ /* 0x000fe80000100800 */
[----:B------:R0:W-:Y:S01]  /*51ce0*/  STL [R1+0x2c18], R22 ;  /* 0x002c181601007387 */ /* 0x0001e20000100800 */
[----:B--2---:R-:W-:Y:S03]  /*51cf0*/  HMMA.16816.F32 R16, R8, R16, R12 ;  /* 0x000000100810723c */ /* 0x004fe6000000180c */
[----:B------:R-:W2:Y:S04]  /*51d00*/  LDL.LU.64 R14, [R1+0x2e90] ;  /* 0x002e9000010e7983 */ /* 0x000ea80000300a00 */
[----:B------:R-:W2:-:S15]  /*51d10*/  LDL.LU.64 R12, [R1+0x2e88] ;  /* 0x002e8800010c7983 */ /* 0x000e9e0000300a00 */
[----:B------:R-:W-:-:S02]  /*51d20*/  NOP ;  /* 0x0000000000007918 */ /* 0x000fc40000000000 */
[----:B------:R-:W-:Y:S02]  /*51d30*/  MOV R0, R16 ;  /* 0x0000001000007202 */ /* 0x000fe40000000f00 */
[----:B------:R-:W-:Y:S02]  /*51d40*/  MOV R2, R17 ;  /* 0x0000001100027202 */ /* 0x000fe40000000f00 */
[----:B------:R-:W2:Y:S01]  /*51d50*/  LDL.LU.64 R16, [R1+0x2e80] ;  /* 0x002e800001107983 */ /* 0x000ea20000300a00 */
[----:B------:R-:W-:Y:S01]  /*51d60*/  IMAD.MOV.U32 R28, RZ, RZ, R19 ;  /* 0x000000ffff1c7224 */ /* 0x000fe200078e0013 */
[----:B------:R-:W-:-:S04]  /*51d70*/  MOV R29, R18 ;  /* 0x00000012001d7202 */ /* 0x000fc80000000f00 */
[----:B------:R-:W-:Y:S04]  /*51d80*/  STL [R1+0x2c34], R28 ;  /* 0x002c341c01007387 */ /* 0x000fe80000100800 */
[----:B------:R-:W-:Y:S04]  /*51d90*/  STL [R1+0x2c30], R29 ;  /* 0x002c301d01007387 */ /* 0x000fe80000100800 */
[----:B------:R-:W-:Y:S04]  /*51da0*/  STL [R1+0x2c2c], R2 ;  /* 0x002c2c0201007387 */ /* 0x000fe80000100800 */
[----:B------:R-:W-:Y:S01]  /*51db0*/  STL [R1+0x2c28], R0 ;  /* 0x002c280001007387 */ /* 0x000fe20000100800 */
[----:B--2---:R-:W-:Y:S03]  /*51dc0*/  HMMA.16816.F32 R16, R8, R16, R12 ;  /* 0x000000100810723c */ /* 0x004fe6000000180c */
[----:B------:R-:W3:-:S15]  /*51dd0*/  LDL.LU.64 R12, [R1+0x2e78] ;  /* 0x002e7800010c7983 */ /* 0x000ede0000300a00 */
[----:B------:R-:W-:-:S06]  /*51de0*/  NOP ;  /* 0x0000000000007918 */ /* 0x000fcc0000000000 */
[----:B0-----:R-:W-:Y:S02]  /*51df0*/  MOV R22, R19 ;  /* 0x0000001300167202 */ /* 0x001fe40000000f00 */
[----:B------:R-:W-:Y:S02]  /*51e00*/  MOV R23, R18 ;  /* 0x0000001200177202 */ /* 0x000fe40000000f00 */
[----:B------:R-:W-:Y:S02]  /*51e10*/  MOV R27, R16 ;  /* 0x00000010001b7202 */ /* 0x000fe40000000f00 */
[----:B------:R-:W-:Y:S01]  /*51e20*/  MOV R26, R17 ;  /* 0x00000011001a7202 */ /* 0x000fe20000000f00 */
[----:B------:R-:W2:Y:S04]  /*51e30*/  LDL.LU.64 R18, [R1+0x2e70] ;  /* 0x002e700001127983 */ /* 0x000ea80000300a00 */
[----:B------:R-:W2:Y:S04]  /*51e40*/  LDL.LU.64 R16, [R1+0x2e68] ;  /* 0x002e680001107983 */ /* 0x000ea80000300a00 */
[----:B------:R-:W-:Y:S04]  /*51e50*/  STL [R1+0x2c44], R22 ;  /* 0x002c441601007387 */ /* 0x000fe80000100800 */
[----:B------:R-:W-:Y:S04]  /*51e60*/  STL [R1+0x2c40], R23 ;  /* 0x002c401701007387 */ /* 0x000fe80000100800 */
[----:B------:R0:W-:Y:S04]  /*51e70*/  STL.64 [R1+0x2e38], R20 ;  /* 0x002e381401007387 */ /* 0x0001e80000100a00 */
[----:B0-----:R-:W4:Y:S04]  /*51e80*/  LDL.LU R20, [R1+0x80] ;  /* 0x0000800001147983 */ /* 0x001f280000300800 */
[----:B------:R-:W4:Y:S04]  /*51e90*/  LDL.LU R21, [R1+0x84] ;  /* 0x0000840001157983 */ /* 0x000f280000300800 */
[----:B------:R-:W-:Y:S04]  /*51ea0*/  STL [R1+0x2c3c], R26 ;  /* 0x002c3c1a01007387 */ /* 0x000fe80000100800 */
[----:B------:R-:W-:Y:S04]  /*51eb0*/  STL [R1+0x2c38], R27 ;  /* 0x002c381b01007387 */ /* 0x000fe80000100800 */
[----:B------:R0:W-:Y:S04]  /*51ec0*/  STL.64 [R1+0x2dc0], R24 ;  /* 0x002dc01801007387 */ /* 0x0001e80000100a00 */
[----:B0-----:R-:W4:Y:S04]  /*51ed0*/  LDL.LU R24, [R1+0x160] ;  /* 0x0001600001187983 */ /* 0x001f280000300800 */
[----:B------:R-:W4:Y:S04]  /*51ee0*/  LDL.LU R25, [R1+0x164] ;  /* 0x0001640001197983 */ /* 0x000f280000300800 */
[----:B------:R-:W4:Y:S04]  /*51ef0*/  LDL.LU R26, [R1+0x168] ;  /* 0x00016800011a7983 */ /* 0x000f280000300800 */
[----:B------:R-:W4:Y:S01]  /*51f00*/  LDL.LU R27, [R1+0x16c] ;  /* 0x00016c00011b7983 */ /* 0x000f220000300800 */
[----:B---3--:R-:W-:Y:S03]  /*51f10*/  HMMA.16816.F32 R12, R8, R12, R4 ;  /* 0x0000000c080c723c */ /* 0x008fe60000001804 */
[----:B------:R-:W2:-:S15]  /*51f20*/  LDL.LU.64 R4, [R1+0x2e60] ;  /* 0x002e600001047983 */ /* 0x000e9e0000300a00 */
[----:B------:R-:W-:-:S06]  /*51f30*/  NOP ;  /* 0x0000000000007918 */ /* 0x000fcc0000000000 */
[----:B------:R-:W-:Y:S02]  /*51f40*/  MOV R0, R15 ;  /* 0x0000000f00007202 */ /* 0x000fe40000000f00 */
[----:B------:R-:W-:Y:S02]  /*51f50*/  MOV R2, R14 ;  /* 0x0000000e00027202 */ /* 0x000fe40000000f00 */
[----:B------:R-:W-:Y:S01]  /*51f60*/  MOV R29, R13 ;  /* 0x0000000d001d7202 */ /* 0x000fe20000000f00 */
[----:B------:R-:W-:Y:S01]  /*51f70*/  IMAD.MOV.U32 R28, RZ, RZ, R12 ;  /* 0x000000ffff1c7224 */ /* 0x000fe200078e000c */
[----:B------:R-:W3:Y:S04]  /*51f80*/  LDL.LU.64 R14, [R1+0x2e58] ;  /* 0x002e5800010e7983 */ /* 0x000ee80000300a00 */
[----:B------:R-:W-:Y:S04]  /*51f90*/  STL [R1+0x2c54], R0 ;  /* 0x002c540001007387 */ /* 0x000fe80000100800 */
[----:B------:R-:W-:Y:S04]  /*51fa0*/  STL [R1+0x2c50], R2 ;  /* 0x002c500201007387 */ /* 0x000fe80000100800 */
[----:B------:R-:W-:Y:S04]  /*51fb0*/  STL [R1+0x2c4c], R29 ;  /* 0x002c4c1d01007387 */ /* 0x000fe80000100800 */
[----:B------:R-:W-:Y:S01]  /*51fc0*/  STL [R1+0x2c48], R28 ;  /* 0x002c481c01007387 */ /* 0x000fe20000100800 */
[----:B----4-:R-:W-:-:S15]  /*51fd0*/  HMMA.16816.F32 R20, R8, R20, R24 ;  /* 0x000000140814723c */ /* 0x010fde0000001818 */
[----:B------:R-:W-:-:S08]  /*51fe0*/  NOP ;  /* 0x0000000000007918 */ /* 0x000fd00000000000 */
[----:B------:R-:W-:Y:S04]  /*51ff0*/  STL.64 [R1+0x160], R20 ;  /* 0x0001601401007387 */ /* 0x000fe80000100a00 */
[----:B------:R-:W-:Y:S01]  /*52000*/  STL.64 [R1+0x168], R22 ;  /* 0x0001681601007387 */ /* 0x000fe20000100a00 */
[----:B--2---:R-:W-:-:S15]  /*52010*/  HMMA.16816.F32 R4, R8, R4, R16 ;  /* 0x000000040804723c */ /* 0x004fde0000001810 */
[----:B------:R-:W-:-:S09]  /*52020*/  NOP ;  /* 0x0000000000007918 */ /* 0x000fd20000000000 */
[----:B------:R-:W-:Y:S01]  /*52030*/  MOV R19, R4 ;  /* 0x0000000400137202 */ /* 0x000fe20000000f00 */
[----:B------:R-:W-:Y:S01]  /*52040*/  IMAD.MOV.U32 R18, RZ, RZ, R5 ;  /* 0x000000ffff127224 */ /* 0x000fe200078e0005 */
[----:B------:R-:W2:Y:S01]  /*52050*/  LDL.LU R4, [R1+0x2d0] ;  /* 0x0002d00001047983 */ /* 0x000ea20000300800 */
[----:B------:R-:W-:-:S03]  /*52060*/  MOV R17, R6 ;  /* 0x0000000600117202 */ /* 0x000fc60000000f00 */
[----:B------:R-:W2:Y:S01]  /*52070*/  LDL.LU R5, [R1+0x2d4] ;  /* 0x0002d40001057983 */ /* 0x000ea20000300800 */
[----:B------:R-:W-:-:S03]  /*52080*/  MOV R16, R7 ;  /* 0x0000000700107202 */ /* 0x000fc60000000f00 */
[----:B------:R-:W4:Y:S04]  /*52090*/  LDL.LU R6, [R1+0x2d8] ;  /* 0x0002d80001067983 */ /* 0x000f280000300800 */
[----:B------:R-:W4:Y:S01]  /*520a0*/  LDL.LU R7, [R1+0x2dc] ;  /* 0x0002dc0001077983 */ /* 0x000f220000300800 */
[----:B---3--:R-:W-:Y:S02]  /*520b0*/  MOV R12, R15 ;  /* 0x0000000f000c7202 */ /* 0x008fe40000000f00 */
[----:B------:R-:W-:Y:S01]  /*520c0*/  MOV R13, R14 ;  /* 0x0000000e000d7202 */ /* 0x000fe20000000f00 */
[----:B----4-:R-:W-:Y:S04]  /*520d0*/  STL.64 [R1+0x2dd8], R6 ;  /* 0x002dd80601007387 */ /* 0x010fe80000100a00 */
        /* <DEDUP_REMOVED lines=8> */
[----:B-1----:R-:W-:-:S03]  /*52160*/  IMAD.MOV.U32 R13, RZ, RZ, R3 ;  /* 0x000000ffff0d7224 */ /* 0x002fc600078e0003 */
[----:B--2---:R-:W-:Y:S04]  /*52170*/  STL.64 [R1+0x2df0], R6 ;  /* 0x002df00601007387 */ /* 0x004fe80000100a00 */
[----:B----4-:R0:W-:Y:S04]  /*52180*/  STL.64 [R1+0x2de8], R4 ;  /* 0x002de80401007387 */ /* 0x0101e80000100a00 */
[----:B------:R-:W2:Y:S04]  /*52190*/  LDL.LU R12, [R1+0x20] ;  /* 0x00002000010c7983 */ /* 0x000ea80000300800 */
[----:B------:R-:W4:Y:S04]  /*521a0*/  LDL.LU R3, [R1+0x2e4c] ;  /* 0x002e4c0001037983 */ /* 0x000f280000300800 */
[----:B--2---:R3:W-:Y:S04]  /*521b0*/  STL.64 [R1+0x2df8], R12 ;  /* 0x002df80c01007387 */ /* 0x0047e80000100a00 */
[----:B0-----:R-:W2:Y:S04]  /*521c0*/  LDL.LU R4, [R1+0x100] ;  /* 0x0001000001047983 */ /* 0x001ea80000300800 */
[----:B------:R-:W2:Y:S04]  /*521d0*/  LDL.LU R5, [R1+0x104] ;  /* 0x0001040001057983 */ /* 0x000ea80000300800 */
[----:B------:R-:W4:Y:S04]  /*521e0*/  LDL.LU R6, [R1+0x108] ;  /* 0x0001080001067983 */ /* 0x000f280000300800 */
[----:B------:R-:W4:Y:S01]  /*521f0*/  LDL.LU R7, [R1+0x10c] ;  /* 0x00010c0001077983 */ /* 0x000f220000300800 */
[----:B---3--:R-:W-:-:S02]  /*52200*/  MOV R12, R14 ;  /* 0x0000000e000c7202 */ /* 0x008fc40000000f00 */
[----:B------:R-:W-:Y:S01]  /*52210*/  MOV R13, R15 ;  /* 0x0000000f000d7202 */ /* 0x000fe20000000f00 */
[----:B----4-:R-:W-:Y:S04]  /*52220*/  STL.64 [R1+0x2e08], R6 ;  /* 0x002e080601007387 */ /* 0x010fe80000100a00 */
[----:B--2---:R-:W-:Y:S04]  /*52230*/  STL.64 [R1+0x2e00], R4 ;  /* 0x002e000401007387 */ /* 0x004fe80000100a00 */
[----:B------:R-:W2:Y:S04]  /*52240*/  LDL.LU R14, [R1+0x2e48] ;  /* 0x002e4800010e7983 */ /* 0x000ea80000300800 */
[----:B------:R-:W3:Y:S04]  /*52250*/  LDL.LU R15, [R1+0x2e44] ;  /* 0x002e4400010f7983 */ /* 0x000ee80000300800 */
[----:B------:R-:W4:Y:S04]  /*52260*/  LDL.LU R20, [R1+0x140] ;  /* 0x0001400001147983 */ /* 0x000f280000300800 */
[----:B------:R-:W4:Y:S04]  /*52270*/  LDL.LU R21, [R1+0x144] ;  /* 0x0001440001157983 */ /* 0x000f280000300800 */
[----:B------:R-:W4:Y:S04]  /*52280*/  LDL.LU R22, [R1+0x148] ;  /* 0x0001480001167983 */ /* 0x000f280000300800 */
[----:B------:R-:W4:Y:S04]  /*52290*/  LDL.LU R23, [R1+0x14c] ;  /* 0x00014c0001177983 */ /* 0x000f280000300800 */
[----:B------:R0:W-:Y:S04]  /*522a0*/  STL.64 [R1+0x2e10], R12 ;  /* 0x002e100c01007387 */ /* 0x0001e80000100a00 */
[----:B0-----:R-:W2:Y:S04]  /*522b0*/  LDL.LU R12, [R1+0x40] ;  /* 0x00004000010c7983 */ /* 0x001ea80000300800 */
[----:B------:R-:W2:Y:S04]  /*522c0*/  LDL.LU R13, [R1+0x44] ;  /* 0x00004400010d7983 */ /* 0x000ea80000300800 */
[----:B--2---:R0:W-:Y:S04]  /*522d0*/  STL.64 [R1+0x2e28], R12 ;  /* 0x002e280c01007387 */ /* 0x0041e80000100a00 */
[----:B0-----:R-:W2:Y:S01]  /*522e0*/  LDL.LU R12, [R1+0x50] ;  /* 0x00005000010c7983 */ /* 0x001ea20000300800 */
[----:B------:R-:W-:-:S03]  /*522f0*/  MOV R13, R3 ;  /* 0x00000003000d7202 */ /* 0x000fc60000000f00 */
[----:B------:R-:W4:Y:S04]  /*52300*/  LDL.LU R3, [R1+0x2e40] ;  /* 0x002e400001037983 */ /* 0x000f280000300800 */
[----:B--2---:R3:W-:Y:S04]  /*52310*/  STL.64 [R1+0x2e30], R12 ;  /* 0x002e300c01007387 */ /* 0x0047e80000100a00 */
[----:B------:R-:W2:Y:S04]  /*52320*/  LDL.LU R4, [R1+0x110] ;  /* 0x0001100001047983 */ /* 0x000ea80000300800 */
[----:B------:R-:W2:Y:S04]  /*52330*/  LDL.LU R5, [R1+0x114] ;  /* 0x0001140001057983 */ /* 0x000ea80000300800 */
[----:B------:R-:W2:Y:S04]  /*52340*/  LDL.LU R6, [R1+0x118] ;  /* 0x0001180001067983 */ /* 0x000ea80000300800 */
[----:B------:R-:W2:Y:S01]  /*52350*/  LDL.LU R7, [R1+0x11c] ;  /* 0x00011c0001077983 */ /* 0x000ea20000300800 */
[----:B---3--:R-:W-:Y:S01]  /*52360*/  MOV R12, R15 ;  /* 0x0000000f000c7202 */ /* 0x008fe20000000f00 */
[----:B------:R-:W-:-:S07]  /*52370*/  IMAD.MOV.U32 R13, RZ, RZ, R14 ;  /* 0x000000ffff0d7224 */ /* 0x000fce00078e000e */
[----:B----4-:R-:W-:-:S15]  /*52380*/  HMMA.16816.F32 R12, R8, R12, R20 ;  /* 0x0000000c080c723c */ /* 0x010fde0000001814 */
[----:B------:R-:W-:-:S09]  /*52390*/  NOP ;  /* 0x0000000000007918 */ /* 0x000fd20000000000 */
[----:B------:R-:W-:Y:S02]  /*523a0*/  MOV R29, R12 ;  /* 0x0000000c001d7202 */ /* 0x000fe40000000f00 */
[----:B------:R-:W-:Y:S01]  /*523b0*/  MOV R28, R13 ;  /* 0x0000000d001c7202 */ /* 0x000fe20000000f00 */
[----:B--2---:R-:W-:Y:S04]  /*523c0*/  STL.64 [R1+0x2e20], R6 ;  /* 0x002e200601007387 */ /* 0x004fe80000100a00 */
[----:B------:R0:W-:Y:S04]  /*523d0*/  STL.64 [R1+0x2e18], R4 ;  /* 0x002e180401007387 */ /* 0x0001e80000100a00 */
        /* <DEDUP_REMOVED lines=8> */
[----:B------:R0:W-:Y:S04]  /*52460*/  STL [R1+0x2c64], R16 ;  /* 0x002c641001007387 */ /* 0x0001e80000100800 */
[----:B------:R1:W-:Y:S04]  /*52470*/  STL [R1+0x2c60], R17 ;  /* 0x002c601101007387 */ /* 0x0003e80000100800 */
[----:B------:R4:W-:Y:S04]  /*52480*/  STL [R1+0x2c5c], R18 ;  /* 0x002c5c1201007387 */ /* 0x0009e80000100800 */
[----:B------:R4:W-:Y:S04]  /*52490*/  STL [R1+0x2c58], R19 ;  /* 0x002c581301007387 */ /* 0x0009e80000100800 */
[----:B0-----:R-:W2:Y:S04]  /*524a0*/  LDL.LU R16, [R1+0x130] ;  /* 0x0001300001107983 */ /* 0x001ea80000300800 */
[----:B-1----:R-:W2:Y:S04]  /*524b0*/  LDL.LU R17, [R1+0x134] ;  /* 0x0001340001117983 */ /* 0x002ea80000300800 */
[----:B----4-:R-:W2:Y:S04]  /*524c0*/  LDL.LU R18, [R1+0x138] ;  /* 0x0001380001127983 */ /* 0x010ea80000300800 */
[----:B------:R-:W2:Y:S04]  /*524d0*/  LDL.LU R19, [R1+0x13c] ;  /* 0x00013c0001137983 */ /* 0x000ea80000300800 */
[----:B------:R-:W4:Y:S04]  /*524e0*/  LDL.LU.64 R20, [R1+0x2e38] ;  /* 0x002e380001147983 */ /* 0x000f280000300a00 */
[----:B------:R-:W2:Y:S01]  /*524f0*/  LDL.LU.64 R12, [R1+0x2e30] ;  /* 0x002e3000010c7983 */ /* 0x000ea20000300a00 */
[----:B------:R-:W-:-:S02]  /*52500*/  MOV R22, R14 ;  /* 0x0000000e00167202 */ /* 0x000fc40000000f00 */
[----:B------:R-:W-:-:S05]  /*52510*/  MOV R23, R15 ;  /* 0x0000000f00177202 */ /* 0x000fca0000000f00 */
[----:B------:R-:W-:Y:S04]  /*52520*/  STL [R1+0x2c74], R23 ;  /* 0x002c741701007387 */ /* 0x000fe80000100800 */
[----:B------:R-:W-:Y:S04]  /*52530*/  STL [R1+0x2c70], R22 ;  /* 0x002c701601007387 */ /* 0x000fe80000100800 */
[----:B------:R-:W-:Y:S04]  /*52540*/  STL [R1+0x2c6c], R28 ;  /* 0x002c6c1c01007387 */ /* 0x000fe80000100800 */
[----:B------:R-:W-:Y:S01]  /*52550*/  STL [R1+0x2c68], R29 ;  /* 0x002c681d01007387 */ /* 0x000fe20000100800 */
[----:B--2---:R-:W-:-:S15]  /*52560*/  HMMA.16816.F32 R12, R8, R12, R16 ;  /* 0x0000000c080c723c */ /* 0x004fde0000001810 */
[----:B------:R-:W-:-:S08]  /*52570*/  NOP ;  /* 0x0000000000007918 */ /* 0x000fd00000000000 */
[----:B------:R0:W-:Y:S04]  /*52580*/  STL.64 [R1+0x130], R12 ;  /* 0x0001300c01007387 */ /* 0x0001e80000100a00 */
[----:B0-----:R-:W2:Y:S01]  /*52590*/  LDL.LU.64 R12, [R1+0x2e28] ;  /* 0x002e2800010c7983 */ /* 0x001ea20000300a00 */
[----:B------:R-:W-:Y:S01]  /*525a0*/  IMAD.MOV.U32 R16, RZ, RZ, R14 ;  /* 0x000000ffff107224 */ /* 0x000fe200078e000e */
[----:B------:R-:W-:-:S05]  /*525b0*/  MOV R17, R15 ;  /* 0x0000000f00117202 */ /* 0x000fca0000000f00 */
[----:B------:R-:W-:Y:S04]  /*525c0*/  STL [R1+0x2c7c], R17 ;  /* 0x002c7c1101007387 */ /* 0x000fe80000100800 */
[----:B------:R0:W-:Y:S04]  /*525d0*/  STL [R1+0x2c78], R16 ;  /* 0x002c781001007387 */ /* 0x0001e80000100800 */
[----:B0-----:R-:W4:Y:S04]  /*525e0*/  LDL.LU R16, [R1+0x1d0] ;  /* 0x0001d00001107983 */ /* 0x001f280000300800 */
[----:B------:R-:W4:Y:S04]  /*525f0*/  LDL.LU R17, [R1+0x1d4] ;  /* 0x0001d40001117983 */ /* 0x000f280000300800 */
[----:B------:R-:W4:Y:S04]  /*52600*/  LDL.LU R18, [R1+0x1d8] ;  /* 0x0001d80001127983 */ /* 0x000f280000300800 */
[----:B------:R-:W4:Y:S01]  /*52610*/  LDL.LU R19, [R1+0x1dc] ;  /* 0x0001dc0001137983 */ /* 0x000f220000300800 */
[----:B--2---:R-:W-:Y:S03]  /*52620*/  HMMA.16816.F32 R12, R8, R12, R4 ;  /* 0x0000000c080c723c */ /* 0x004fe60000001804 */
[----:B------:R-:W2:Y:S04]  /*52630*/  LDL.LU.64 R6, [R1+0x2e20] ;  /* 0x002e200001067983 */ /* 0x000ea80000300a00 */
[----:B------:R-:W2:-:S15]  /*52640*/  LDL.LU.64 R4, [R1+0x2e18] ;  /* 0x002e180001047983 */ /* 0x000e9e0000300a00 */
[----:B------:R-:W-:-:S01]  /*52650*/  NOP ;  /* 0x0000000000007918 */ /* 0x000fc20000000000 */
[----:B------:R0:W-:Y:S04]  /*52660*/  STL.64 [R1+0x120], R12 ;  /* 0x0001200c01007387 */ /* 0x0001e80000100a00 */
[----:B0-----:R-:W2:Y:S01]  /*52670*/  LDL.LU.64 R12, [R1+0x2e10] ;  /* 0x002e1000010c7983 */ /* 0x001ea20000300a00 */
[----:B------:R-:W-:Y:S02]  /*52680*/  MOV R23, R14 ;  /* 0x0000000e00177202 */ /* 0x000fe40000000f00 */
[----:B------:R-:W-:-:S05]  /*52690*/  MOV R22, R15 ;  /* 0x0000000f00167202 */ /* 0x000fca0000000f00 */
[----:B------:R-:W-:Y:S04]  /*526a0*/  STL [R1+0x2c84], R22 ;  /* 0x002c841601007387 */ /* 0x000fe80000100800 */
        /* <DEDUP_REMOVED lines=21> */
[----:B0-----:R-:W3:Y:S02]  /*52800*/  LDL.LU.64 R12, [R1+0x2dc8] ;  /* 0x002dc800010c7983 */ /* 0x001ee40000300a00 */
[----:B---3--:R-:W-:Y:S02]  /*52810*/  HMMA.16816.F32 R12, R8, R12, R24 ;  /* 0x0000000c080c723c */ /* 0x008fe40000001818 */
[----:B------:R-:W2:-:S15]  /*52820*/  LDL.LU.64 R24, [R1+0x2dc0] ;  /* 0x002dc00001187983 */ /* 0x000e9e0000300a00 */
[----:B------:R-:W-:-:S06]  /*52830*/  NOP ;  /* 0x0000000000007918 */ /* 0x000fcc0000000000 */
[----:B------:R-:W-:Y:S04]  /*52840*/  STL.64 [R1+0xe0], R12 ;  /* 0x0000e00c01007387 */ /* 0x000fe80000100a00 */
[----:B------:R0:W-:Y:S04]  /*52850*/  STL.64 [R1+0xe8], R14 ;  /* 0x0000e80e01007387 */ /* 0x0001e80000100a00 */
[----:B0-----:R-:W3:Y:S04]  /*52860*/  LDL.LU.64 R14, [R1+0x2db8] ;  /* 0x002db800010e7983 */ /* 0x001ee80000300a00 */
[----:B------:R-:W3:Y:S01]  /*52870*/  LDL.LU.64 R12, [R1+0x2db0] ;  /* 0x002db000010c7983 */ /* 0x000ee20000300a00 */
[----:B--2---:R-:W-:-:S15]  /*52880*/  HMMA.16816.F32 R4, R8, R24, R4 ;  /* 0x000000180804723c */ /* 0x004fde0000001804 */
[----:B------:R-:W-:-:S08]  /*52890*/  NOP ;  /* 0x0000000000007918 */ /* 0x000fd00000000000 */
[----:B------:R0:W-:Y:S04]  /*528a0*/  STL.64 [R1+0x2a80], R6 ;  /* 0x002a800601007387 */ /* 0x0001e80000100a00 */
[----:B------:R-:W-:Y:S04]  /*528b0*/  STL.64 [R1+0x2a78], R4 ;  /* 0x002a780401007387 */ /* 0x000fe80000100a00 */
[----:B0-----:R-:W2:Y:S04]  /*528c0*/  LDL.LU R6, [R1+0x8] ;  /* 0x0000080001067983 */ /* 0x001ea80000300800 */
[----:B------:R-:W2:Y:S04]  /*528d0*/  LDL.LU R7, [R1+0xc] ;  /* 0x00000c0001077983 */ /* 0x000ea80000300800 */
[----:B--2---:R0:W-:Y:S04]  /*528e0*/  STL.64 [R1+0x2d00], R6 ;  /* 0x002d000601007387 */ /* 0x0041e80000100a00 */
[----:B0-----:R-:W2:Y:S04]  /*528f0*/  LDL.LU.64 R6, [R1+0x78] ;  /* 0x0000780001067983 */ /* 0x001ea80000300a00 */
[----:B--2---:R0:W-:Y:S04]  /*52900*/  STL.64 [R1+0x2d38], R6 ;  /* 0x002d380601007387 */ /* 0x0041e80000100a00 */
[----:B0-----:R-:W2:Y:S01]  /*52910*/  LDL.LU.64 R6, [R1+0x98] ;  /* 0x0000980001067983 */ /* 0x001ea20000300a00 */
[----:B----4-:R-:W-:Y:S03]  /*52920*/  HMMA.16816.F32 R8, R8, R20, R16 ;  /* 0x000000140808723c */ /* 0x010fe60000001810 */
[----:B--2---:R-:W-:Y:S04]  /*52930*/  STL.64 [R1+0x2d50], R6 ;  /* 0x002d500601007387 */ /* 0x004fe80000100a00 */
[----:B------:R-:W2:Y:S04]  /*52940*/  LDL.LU R16, [R1+0x2a0] ;  /* 0x0002a00001107983 */ /* 0x000ea80000300800 */
[----:B------:R-:W2:Y:S04]  /*52950*/  LDL.LU R17, [R1+0x2a4] ;  /* 0x0002a40001117983 */ /* 0x000ea80000300800 */
[----:B------:R-:W4:Y:S04]  /*52960*/  LDL.LU R18, [R1+0x2a8] ;  /* 0x0002a80001127983 */ /* 0x000f280000300800 */
[----:B------:R-:W4:Y:S04]  /*52970*/  LDL.LU R19, [R1+0x2ac] ;  /* 0x0002ac0001137983 */ /* 0x000f280000300800 */
[----:B------:R-:W3:Y:S04]  /*52980*/  LDL.LU R24, [R1+0x2c0] ;  /* 0x0002c00001187983 */ /* 0x000ee80000300800 */
[----:B------:R-:W3:Y:S04]  /*52990*/  LDL.LU R25, [R1+0x2c4] ;  /* 0x0002c40001197983 */ /* 0x000ee80000300800 */
[----:B------:R-:W3:Y:S04]  /*529a0*/  LDL.LU R26, [R1+0x2c8] ;  /* 0x0002c800011a7983 */ /* 0x000ee80000300800 */
[----:B------:R-:W3:Y:S04]  /*529b0*/  LDL.LU R27, [R1+0x2cc] ;  /* 0x0002cc00011b7983 */ /* 0x000ee80000300800 */
[----:B----4-:R0:W-:Y:S04]  /*529c0*/  STL.64 [R1+0x2d78], R18 ;  /* 0x002d781201007387 */ /* 0x0101e80000100a00 */
[----:B--2---:R-:W-:Y:S04]  /*529d0*/  STL.64 [R1+0x2d70], R16 ;  /* 0x002d701001007387 */ /* 0x004fe80000100a00 */
[----:B0-----:R-:W2:Y:S04]  /*529e0*/  LDL.LU.64 R18, [R1+0xc8] ;  /* 0x0000c80001127983 */ /* 0x001ea80000300a00 */
[----:B--2---:R0:W-:Y:S04]  /*529f0*/  STL.64 [R1+0x2d88], R18 ;  /* 0x002d881201007387 */ /* 0x0041e80000100a00 */
[----:B0-----:R-:W2:Y:S04]  /*52a00*/  LDL.LU.64 R18, [R1+0xd8] ;  /* 0x0000d80001127983 */ /* 0x001ea80000300a00 */
[----:B------:R-:W4:Y:S04]  /*52a10*/  LDL.LU.64 R6, [R1+0xa8] ;  /* 0x0000a80001067983 */ /* 0x000f280000300a00 */
[----:B----4-:R0:W-:Y:S04]  /*52a20*/  STL.64 [R1+0x2d68], R6 ;  /* 0x002d680601007387 */ /* 0x0101e80000100a00 */
[----:B0-----:R-:W4:Y:S01]  /*52a30*/  LDL.LU.64 R6, [R1+0xb8] ;  /* 0x0000b80001067983 */ /* 0x001f220000300a00 */
[----:B---3--:R-:W-:-:S03]  /*52a40*/  IMAD.MOV.U32 R22, RZ, RZ, R14 ;  /* 0x000000ffff167224 */ /* 0x008fc600078e000e */
[----:B----4-:R0:W-:Y:S04]  /*52a50*/  STL.64 [R1+0x2d80], R6 ;  /* 0x002d800601007387 */ /* 0x0101e80000100a00 */
[----:B------:R-:W3:Y:S04]  /*52a60*/  LDL.LU R4, [R1+0x2b0] ;  /* 0x0002b00001047983 */ /* 0x000ee80000300800 */
[----:B------:R-:W3:Y:S04]  /*52a70*/  LDL.LU R5, [R1+0x2b4] ;  /* 0x0002b40001057983 */ /* 0x000ee80000300800 */
[----:B0-----:R-:W3:Y:S04]  /*52a80*/  LDL.LU R6, [R1+0x2b8] ;  /* 0x0002b80001067983 */ /* 0x001ee80000300800 */
[----:B------:R-:W3:Y:S04]  /*52a90*/  LDL.LU R7, [R1+0x2bc] ;  /* 0x0002bc0001077983 */ /* 0x000ee80000300800 */
[----:B------:R-:W4:Y:S01]  /*52aa0*/  LDL.LU R20, [R1+0x270] ;  /* 0x0002700001147983 */ /* 0x000f220000300800 */
[----:B------:R-:W-:-:S02]  /*52ab0*/  MOV R23, R13 ;  /* 0x0000000d00177202 */ /* 0x000fc40000000f00 */
[----:B------:R-:W-:Y:S02]  /*52ac0*/  MOV R21, R15 ;  /* 0x0000000f00157202 */ /* 0x000fe40000000f00 */
[----:B------:R-:W2:Y:S04]  /*52ad0*/  LDL.LU R15, [R1+0x2da8] ;  /* 0x002da800010f7983 */ /* 0x000ea80000300800 */
[----:B------:R-:W3:Y:S04]  /*52ae0*/  LDL.LU R14, [R1+0x2da4] ;  /* 0x002da400010e7983 */ /* 0x000ee80000300800 */
[----:B------:R-:W2:Y:S04]  /*52af0*/  LDL.LU R13, [R1+0x2da0] ;  /* 0x002da000010d7983 */ /* 0x000ea80000300800 */
[----:B------:R-:W-:Y:S04]  /*52b00*/  STL.64 [R1+0x2d48], R22 ;  /* 0x002d481601007387 */ /* 0x000fe80000100a00 */
[----:B----4-:R0:W-:Y:S04]  /*52b10*/  STL.64 [R1+0x2d40], R20 ;  /* 0x002d401401007387 */ /* 0x0101e80000100a00 */
[----:B0-----:R-:W4:Y:S04]  /*52b20*/  LDL.LU R20, [R1+0x280] ;  /* 0x0002800001147983 */ /* 0x001f280000300800 */
[----:B------:R-:W4:Y:S04]  /*52b30*/  LDL.LU R21, [R1+0x284] ;  /* 0x0002840001157983 */ /* 0x000f280000300800 */
[----:B------:R-:W3:Y:S01]  /*52b40*/  LDL.LU R22, [R1+0x288] ;  /* 0x0002880001167983 */ /* 0x000ee20000300800 */
[----:B------:R-:W-:-:S03]  /*52b50*/  MOV R23, R12 ;  /* 0x0000000c00177202 */ /* 0x000fc60000000f00 */
[----:B------:R-:W2:Y:S04]  /*52b60*/  LDL.LU R12, [R1+0x2d9c] ;  /* 0x002d9c00010c7983 */ /* 0x000ea80000300800 */
[----:B---3--:R-:W-:Y:S04]  /*52b70*/  STL.64 [R1+0x2d60], R22 ;  /* 0x002d601601007387 */ /* 0x008fe80000100a00 */
[----:B----4-:R2:W-:Y:S02]  /*52b80*/  STL.64 [R1+0x2d58], R20 ;  /* 0x002d581401007387 */ /* 0x0105e40000100a00 */
[----:B--2---:R-:W-:-:S02]  /*52b90*/  MOV R20, R13 ;  /* 0x0000000d00147202 */ /* 0x004fc40000000f00 */
[----:B------:R-:W-:Y:S01]  /*52ba0*/  MOV R21, R14 ;  /* 0x0000000e00157202 */ /* 0x000fe20000000f00 */
[----:B------:R-:W2:Y:S04]  /*52bb0*/  LDL.LU R13, [R1+0x2d98] ;  /* 0x002d9800010d7983 */ /* 0x000ea80000300800 */
[----:B------:R-:W2:Y:S01]  /*52bc0*/  LDL.LU R14, [R1+0x2d94] ;  /* 0x002d9400010e7983 */ /* 0x000ea20000300800 */
[----:B------:R-:W-:-:S03]  /*52bd0*/  IMAD.MOV.U32 R22, RZ, RZ, R15 ;  /* 0x000000ffff167224 */ /* 0x000fc600078e000f */
[----:B------:R-:W2:Y:S04]  /*52be0*/  LDL.LU R15, [R1+0x2d90] ;  /* 0x002d9000010f7983 */ /* 0x000ea80000300800 */
[----:B------:R-:W3:Y:S04]  /*52bf0*/  LDL.LU R23, [R1+0x29c] ;  /* 0x00029c0001177983 */ /* 0x000ee80000300800 */
[----:B------:R-:W-:Y:S04]  /*52c00*/  STL.64 [R1+0x2a90], R10 ;  /* 0x002a900a01007387 */ /* 0x000fe80000100a00 */
[----:B------:R0:W-:Y:S04]  /*52c10*/  STL.64 [R1+0x2a88], R8 ;  /* 0x002a880801007387 */ /* 0x0001e80000100a00 */
[----:B0-----:R-:W4:Y:S04]  /*52c20*/  LDL.LU R8, [R1+0x260] ;  /* 0x0002600001087983 */ /* 0x001f280000300800 */
[----:B------:R-:W4:Y:S04]  /*52c30*/  LDL.LU R9, [R1+0x264] ;  /* 0x0002640001097983 */ /* 0x000f280000300800 */
[----:B------:R-:W4:Y:S01]  /*52c40*/  LDL.LU R10, [R1+0x268] ;  /* 0x00026800010a7983 */ /* 0x000f220000300800 */
[----:B--2---:R-:W-:-:S15]  /*52c50*/  HMMA.16816.F32 R24, R12, R18, R24 ;  /* 0x000000120c18723c */ /* 0x004fde0000001818 */
[----:B------:R-:W-:-:S08]  /*52c60*/  NOP ;  /* 0x0000000000007918 */ /* 0x000fd00000000000 */
[----:B------:R-:W-:Y:S04]  /*52c70*/  STL.64 [R1+0x5a0], R24 ;  /* 0x0005a01801007387 */ /* 0x000fe80000100a00 */
[----:B------:R0:W-:Y:S02]  /*52c80*/  STL.64 [R1+0x5a8], R26 ;  /* 0x0005a81a01007387 */ /* 0x0001e40000100a00 */
[----:B0-----:R-:W-:Y:S02]  /*52c90*/  MOV R26, R18 ;  /* 0x00000012001a7202 */ /* 0x001fe40000000f00 */
[----:B------:R-:W-:Y:S02]  /*52ca0*/  MOV R27, R19 ;  /* 0x00000013001b7202 */ /* 0x000fe40000000f00 */
[----:B------:R-:W2:Y:S04]  /*52cb0*/  LDL.LU.64 R18, [R1+0x2d88] ;  /* 0x002d880001127983 */ /* 0x000ea80000300a00 */
[----:B------:R-:W-:Y:S04]  /*52cc0*/  STL [R1+0x2c8c], R27 ;  /* 0x002c8c1b01007387 */ /* 0x000fe80000100800 */
[----:B------:R0:W-:Y:S04]  /*52cd0*/  STL [R1+0x2c88], R26 ;  /* 0x002c881a01007387 */ /* 0x0001e80000100800 */
[----:B0-----:R-:W4:Y:S01]  /*52ce0*/  LDL.LU.64 R26, [R1+0x88] ;  /* 0x00008800011a7983 */ /* 0x001f220000300a00 */
        /* <DEDUP_REMOVED lines=11> */
[----:B--2---:R-:W-:-:S15]  /*52da0*/  HMMA.16816.F32 R16, R12, R6, R16 ;  /* 0x000000060c10723c */ /* 0x004fde0000001810 */
[----:B------:R-:W-:-:S08]  /*52db0*/  NOP ;  /* 0x0000000000007918 */ /* 0x000fd00000000000 */
[----:B------:R-:W-:Y:S04]  /*52dc0*/  STL.64 [R1+0x5e0], R16 ;  /* 0x0005e01001007387 */ /* 0x000fe80000100a00 */
[----:B------:R0:W-:Y:S02]  /*52dd0*/  STL.64 [R1+0x5e8], R18 ;  /* 0x0005e81201007387 */ /* 0x0001e40000100a00 */
[----:B0-----:R-:W-:Y:S02]  /*52de0*/  MOV R18, R6 ;  /* 0x0000000600127202 */ /* 0x001fe40000000f00 */
[----:B------:R-:W-:Y:S02]  /*52df0*/  MOV R19, R7 ;  /* 0x0000000700137202 */ /* 0x000fe40000000f00 */
[----:B------:R-:W3:Y:S02]  /*52e00*/  LDL.LU.64 R6, [R1+0x2d68] ;  /* 0x002d680001067983 */ /* 0x000ee40000300a00 */
[----:B---3--:R-:W-:Y:S06]  /*52e10*/  HMMA.16816.F32 R20, R12, R6, R20 ;  /* 0x000000060c14723c */ /* 0x008fec0000001814 */
        /* <DEDUP_REMOVED lines=10> */
[----:B------:R-:W-:Y:S01]  /*52ec0*/  IMAD.MOV.U32 R17, RZ, RZ, R6 ;  /* 0x000000ffff117224 */ /* 0x000fe200078e0006 */
[----:B------:R-:W-:-:S15]  /*52ed0*/  MOV R16, R7 ;  /* 0x0000000700107202 */ /* 0x000fde0000000f00 */
[----:B------:R-:W-:-:S01]  /*52ee0*/  NOP ;  /* 0x0000000000007918 */ /* 0x000fc20000000000 */
[----:B------:R-:W-:Y:S04]  /*52ef0*/  STL.64 [R1+0x600], R20 ;  /* 0x0006001401007387 */ /* 0x000fe80000100a00 */
[----:B------:R0:W-:Y:S04]  /*52f00*/  STL.64 [R1+0x608], R22 ;  /* 0x0006081601007387 */ /* 0x0001e80000100a00 */
[----:B0-----:R-:W4:Y:S04]  /*52f10*/  LDL.LU.64 R22, [R1+0x2d48] ;  /* 0x002d480001167983 */ /* 0x001f280000300a00 */
[----:B------:R-:W4:Y:S04]  /*52f20*/  LDL.LU.64 R20, [R1+0x2d40] ;  /* 0x002d400001147983 */ /* 0x000f280000300a00 */
[----:B------:R-:W2:Y:S01]  /*52f30*/  LDL.LU.64 R6, [R1+0x2d38] ;  /* 0x002d380001067983 */ /* 0x000ea20000300a00 */
[----:B------:R-:W-:-:S03]  /*52f40*/  MOV R11, R3 ;  /* 0x00000003000b7202 */ /* 0x000fc60000000f00 */
[----:B------:R-:W-:Y:S04]  /*52f50*/  STL.64 [R1+0x2c98], R18 ;  /* 0x002c981201007387 */ /* 0x000fe80000100a00 */
[----:B------:R4:W-:Y:S02]  /*52f60*/  STL.64 [R1+0x2c90], R16 ;  /* 0x002c901001007387 */ /* 0x0009e40000100a00 */
[C---:B----4-:R-:W-:Y:S06]  /*52f70*/  HMMA.16816.F32 R16, R12.reuse, R26, R20 ;  /* 0x0000001a0c10723c */ /* 0x050fec0000001814 */
[----:B--2---:R-:W-:Y:S06]  /*52f80*/  HMMA.16816.F32 R8, R12, R6, R8 ;  /* 0x000000060c08723c */ /* 0x004fec0000001808 */
[----:B------:R-:W-:Y:S01]  /*52f90*/  MOV R22, R6 ;  /* 0x0000000600167202 */ /* 0x000fe20000000f00 */
[----:B------:R-:W-:Y:S01]  /*52fa0*/  IMAD.MOV.U32 R23, RZ, RZ, R7 ;  /* 0x000000ffff177224 */ /* 0x000fe200078e0007 */
[----:B------:R-:W-:-:S09]  /*52fb0*/  MOV R20, R26 ;  /* 0x0000001a00147202 */ /* 0x000fd20000000f00 */
[----:B------:R0:W-:Y:S04]  /*52fc0*/  STL.64 [R1+0x610], R16 ;  /* 0x0006101001007387 */ /* 0x0001e80000100a00 */
[----:B------:R1:W-:Y:S04]  /*52fd0*/  STL.64 [R1+0x618], R18 ;  /* 0x0006181201007387 */ /* 0x0003e80000100a00 */
[----:B------:R-:W-:Y:S04]  /*52fe0*/  STL.64 [R1+0x620], R8 ;  /* 0x0006200801007387 */ /* 0x000fe80000100a00 */
[----:B------:R-:W-:Y:S04]  /*52ff0*/  STL.64 [R1+0x628], R10 ;  /* 0x0006280a01007387 */ /* 0x000fe80000100a00 */
[----:B------:R-:W-:Y:S04]  /*53000*/  STL.64 [R1+0x2d10], R22 ;  /* 0x002d101601007387 */ /* 0x000fe80000100a00 */
[----:B------:R-:W-:Y:S04]  /*53010*/  STL [R1+0x2d08], R20 ;  /* 0x002d081401007387 */ /* 0x000fe80000100800 */
[----:B0-----:R-:W2:Y:S04]  /*53020*/  LDL.LU R16, [R1+0x1f0] ;  /* 0x0001f00001107983 */ /* 0x001ea80000300800 */
[----:B------:R-:W2:Y:S04]  /*53030*/  LDL.LU R17, [R1+0x1f4] ;  /* 0x0001f40001117983 */ /* 0x000ea80000300800 */
[----:B-1----:R-:W3:Y:S04]  /*53040*/  LDL.LU R18, [R1+0x1f8] ;  /* 0x0001f80001127983 */ /* 0x002ee80000300800 */
[----:B------:R-:W3:Y:S04]  /*53050*/  LDL.LU R19, [R1+0x1fc] ;  /* 0x0001fc0001137983 */ /* 0x000ee80000300800 */
        /* <DEDUP_REMOVED lines=10> */
[----:B------:R-:W-:-:S03]  /*53100*/  MOV R3, R27 ;  /* 0x0000001b00037202 */ /* 0x000fc60000000f00 */
[----:B--2---:R0:W-:Y:S04]  /*53110*/  STL.64 [R1+0x2d20], R6 ;  /* 0x002d200601007387 */ /* 0x0041e80000100a00 */
[----:B----4-:R-:W-:Y:S04]  /*53120*/  STL.64 [R1+0x2d18], R4 ;  /* 0x002d180401007387 */ /* 0x010fe80000100a00 */
[----:B0-----:R-:W2:Y:S04]  /*53130*/  LDL.LU.64 R6, [R1+0x68] ;  /* 0x0000680001067983 */ /* 0x001ea80000300a00 */
[----:B------:R-:W4:Y:S04]  /*53140*/  LDL.LU R24, [R1+0x240] ;  /* 0x0002400001187983 */ /* 0x000f280000300800 */
[----:B------:R-:W4:Y:S04]  /*53150*/  LDL.LU R25, [R1+0x244] ;  /* 0x0002440001197983 */ /* 0x000f280000300800 */
[----:B------:R-:W3:Y:S04]  /*53160*/  LDL.LU R26, [R1+0x248] ;  /* 0x00024800011a7983 */ /* 0x000ee80000300800 */
[----:B------:R-:W3:Y:S04]  /*53170*/  LDL.LU R27, [R1+0x24c] ;  /* 0x00024c00011b7983 */ /* 0x000ee80000300800 */
[----:B---3--:R-:W-:Y:S04]  /*53180*/  STL.64 [R1+0x2d30], R26 ;  /* 0x002d301a01007387 */ /* 0x008fe80000100a00 */
[----:B----4-:R0:W-:Y:S04]  /*53190*/  STL.64 [R1+0x2d28], R24 ;  /* 0x002d281801007387 */ /* 0x0101e80000100a00 */
[----:B0-----:R-:W2:Y:S04]  /*531a0*/  LDL.LU R24, [R1+0x250] ;  /* 0x0002500001187983 */ /* 0x001ea80000300800 */
[----:B------:R-:W2:Y:S04]  /*531b0*/  LDL.LU R25, [R1+0x254] ;  /* 0x0002540001197983 */ /* 0x000ea80000300800 */
[----:B------:R-:W2:Y:S04]  /*531c0*/  LDL.LU R26, [R1+0x258] ;  /* 0x00025800011a7983 */ /* 0x000ea80000300800 */
[----:B------:R-:W2:Y:S04]  /*531d0*/  LDL.LU R27, [R1+0x25c] ;  /* 0x00025c00011b7983 */ /* 0x000ea80000300800 */
[----:B------:R-:W3:Y:S04]  /*531e0*/  LDL.LU.64 R22, [R1+0x58] ;  /* 0x0000580001167983 */ /* 0x000ee80000300a00 */
[----:B------:R0:W-:Y:S04]  /*531f0*/  STL.64 [R1+0x2cc8], R18 ;  /* 0x002cc81201007387 */ /* 0x0001e80000100a00 */
[----:B------:R-:W-:Y:S04]  /*53200*/  STL.64 [R1+0x2cc0], R16 ;  /* 0x002cc01001007387 */ /* 0x000fe80000100a00 */
[----:B0-----:R-:W4:Y:S04]  /*53210*/  LDL.LU.64 R18, [R1+0x28] ;  /* 0x0000280001127983 */ /* 0x001f280000300a00 */
[----:B----4-:R0:W-:Y:S04]  /*53220*/  STL.64 [R1+0x2ce0], R18 ;  /* 0x002ce01201007387 */ /* 0x0101e80000100a00 */
[----:B0-----:R-:W4:Y:S04]  /*53230*/  LDL.LU.64 R18, [R1+0x38] ;  /* 0x0000380001127983 */ /* 0x001f280000300a00 */
[----:B----4-:R0:W-:Y:S04]  /*53240*/  STL.64 [R1+0x2cf8], R18 ;  /* 0x002cf81201007387 */ /* 0x0101e80000100a00 */
[----:B0-----:R-:W4:Y:S04]  /*53250*/  LDL.LU.64 R18, [R1+0x48] ;  /* 0x0000480001127983 */ /* 0x001f280000300a00 */
[----:B------:R-:W3:Y:S04]  /*53260*/  LDL.LU R8, [R1+0xe0] ;  /* 0x0000e00001087983 */ /* 0x000ee80000300800 */
[----:B------:R-:W3:Y:S04]  /*53270*/  LDL.LU R9, [R1+0xe4] ;  /* 0x0000e40001097983 */ /* 0x000ee80000300800 */
[----:B------:R-:W4:Y:S04]  /*53280*/  LDL.LU R10, [R1+0xe8] ;  /* 0x0000e800010a7983 */ /* 0x000f280000300800 */
[----:B------:R-:W4:Y:S01]  /*53290*/  LDL.LU R11, [R1+0xec] ;  /* 0x0000ec00010b7983 */ /* 0x000f220000300800 */
[----:B--2---:R-:W-:Y:S03]  /*532a0*/  HMMA.16816.F32 R24, R12, R6, R24 ;  /* 0x000000060c18723c */ /* 0x004fe60000001818 */
[----:B----4-:R0:W-:Y:S04]  /*532b0*/  STL.64 [R1+0x2aa0], R10 ;  /* 0x002aa00a01007387 */ /* 0x0101e80000100a00 */
[----:B---3--:R1:W-:Y:S04]  /*532c0*/  STL.64 [R1+0x2a98], R8 ;  /* 0x002a980801007387 */ /* 0x0083e80000100a00 */
[----:B0-----:R-:W2:Y:S04]  /*532d0*/  LDL.LU R10, [R1+0x18] ;  /* 0x00001800010a7983 */ /* 0x001ea80000300800 */
[----:B------:R-:W2:Y:S08]  /*532e0*/  LDL.LU R11, [R1+0x1c] ;  /* 0x00001c00010b7983 */ /* 0x000eb00000300800 */
[----:B------:R-:W-:Y:S04]  /*532f0*/  STL.64 [R1+0x630], R24 ;  /* 0x0006301801007387 */ /* 0x000fe80000100a00 */
[----:B------:R0:W-:Y:S01]  /*53300*/  STL.64 [R1+0x638], R26 ;  /* 0x0006381a01007387 */ /* 0x0001e20000100a00 */
[----:B-1----:R-:W-:-:S02]  /*53310*/  MOV R9, R6 ;  /* 0x0000000600097202 */ /* 0x002fc40000000f00 */
[----:B------:R-:W-:Y:S01]  /*53320*/  MOV R8, R7 ;  /* 0x0000000700087202 */ /* 0x000fe20000000f00 */
[----:B0-----:R-:W3:Y:S04]  /*53330*/  LDL.LU.64 R26, [R1+0x2d30] ;  /* 0x002d3000011a7983 */ /* 0x001ee80000300a00 */
[----:B------:R-:W3:Y:S04]  /*53340*/  LDL.LU.64 R24, [R1+0x2d28] ;  /* 0x002d280001187983 */ /* 0x000ee80000300a00 */
[----:B------:R-:W4:Y:S04]  /*53350*/  LDL.LU.64 R6, [R1+0x2d20] ;  /* 0x002d200001067983 */ /* 0x000f280000300a00 */
[----:B------:R-:W4:Y:S04]  /*53360*/  LDL.LU.64 R4, [R1+0x2d18] ;  /* 0x002d180001047983 */ /* 0x000f280000300a00 */
[----:B--2---:R-:W-:Y:S04]  /*53370*/  STL.64 [R1+0x2cd8], R10 ;  /* 0x002cd80a01007387 */ /* 0x004fe80000100a00 */
[----:B------:R0:W-:Y:S04]  /*53380*/  STL.64 [R1+0x2cd0], R8 ;  /* 0x002cd00801007387 */ /* 0x0001e80000100a00 */
[----:B0-----:R-:W2:Y:S04]  /*53390*/  LDL.LU R8, [R1+0x210] ;  /* 0x0002100001087983 */ /* 0x001ea80000300800 */
[----:B------:R-:W2:Y:S04]  /*533a0*/  LDL.LU R9, [R1+0x214] ;  /* 0x0002140001097983 */ /* 0x000ea80000300800 */
[----:B------:R-:W2:Y:S04]  /*533b0*/  LDL.LU R10, [R1+0x218] ;  /* 0x00021800010a7983 */ /* 0x000ea80000300800 */
[----:B------:R-:W2:Y:S01]  /*533c0*/  LDL.LU R11, [R1+0x21c] ;  /* 0x00021c00010b7983 */ /* 0x000ea20000300800 */
[C---:B---3--:R-:W-:Y:S06]  /*533d0*/  HMMA.16816.F32 R24, R12.reuse, R22, R24 ;  /* 0x000000160c18723c */ /* 0x048fec0000001818 */
[----:B----4-:R-:W-:Y:S01]  /*533e0*/  HMMA.16816.F32 R4, R12, R18, R4 ;  /* 0x000000120c04723c */ /* 0x010fe20000001804 */
[----:B--2---:R-:W-:Y:S04]  /*533f0*/  STL.64 [R1+0x2cf0], R10 ;  /* 0x002cf00a01007387 */ /* 0x004fe80000100a00 */
[----:B------:R0:W-:Y:S04]  /*53400*/  STL.64 [R1+0x2ce8], R8 ;  /* 0x002ce80801007387 */ /* 0x0001e80000100a00 */
[----:B0-----:R-:W2:Y:S04]  /*53410*/  LDL.LU R8, [R1+0x220] ;  /* 0x0002200001087983 */ /* 0x001ea80000300800 */
[----:B------:R-:W2:Y:S04]  /*53420*/  LDL.LU R9, [R1+0x224] ;  /* 0x0002240001097983 */ /* 0x000ea80000300800 */
[----:B------:R-:W2:Y:S04]  /*53430*/  LDL.LU R10, [R1+0x228] ;  /* 0x00022800010a7983 */ /* 0x000ea80000300800 */
[----:B------:R-:W2:Y:S04]  /*53440*/  LDL.LU R11, [R1+0x22c] ;  /* 0x00022c00010b7983 */ /* 0x000ea80000300800 */
[----:B------:R-:W-:Y:S04]  /*53450*/  STL.64 [R1+0x640], R24 ;  /* 0x0006401801007387 */ /* 0x000fe80000100a00 */
[----:B------:R0:W-:Y:S02]  /*53460*/  STL.64 [R1+0x648], R26 ;  /* 0x0006481a01007387 */ /* 0x0001e40000100a00 */
[----:B0-----:R-:W-:-:S02]  /*53470*/  MOV R27, R22 ;  /* 0x00000016001b7202 */ /* 0x001fc40000000f00 */
[----:B------:R-:W-:Y:S02]  /*53480*/  MOV R26, R23 ;  /* 0x00000017001a7202 */ /* 0x000fe40000000f00 */
[----:B------:R-:W3:Y:S04]  /*53490*/  LDL.LU.64 R22, [R1+0x2d10] ;  /* 0x002d100001167983 */ /* 0x000ee80000300a00 */
[----:B------:R-:W4:Y:S04]  /*534a0*/  LDL.LU R20, [R1+0x2d08] ;  /* 0x002d080001147983 */ /* 0x000f280000300800 */
[----:B------:R-:W4:Y:S04]  /*534b0*/  LDL.LU R21, [R1+0xa78] ;  /* 0x000a780001157983 */ /* 0x000f280000300800 */
[----:B------:R-:W4:Y:S04]  /*534c0*/  LDL.LU R24, [R1+0xa74] ;  /* 0x000a740001187983 */ /* 0x000f280000300800 */
[----:B------:R-:W4:Y:S04]  /*534d0*/  LDL.LU R25, [R1+0x464] ;  /* 0x0004640001197983 */ /* 0x000f280000300800 */
[----:B------:R0:W-:Y:S04]  /*534e0*/  STL.64 [R1+0x650], R4 ;  /* 0x0006500401007387 */ /* 0x0001e80000100a00 */
[----:B------:R1:W-:Y:S01]  /*534f0*/  STL.64 [R1+0x658], R6 ;  /* 0x0006580601007387 */ /* 0x0003e20000100a00 */
[----:B0-----:R-:W-:-:S03]  /*53500*/  IMAD.MOV.U32 R5, RZ, RZ, R18 ;  /* 0x000000ffff057224 */ /* 0x001fc600078e0012 */
[----:B-1----:R-:W3:Y:S01]  /*53510*/  LDL.LU.64 R6, [R1+0x2d00] ;  /* 0x002d000001067983 */ /* 0x002ee20000300a00 */
[----:B------:R-:W-:-:S03]  /*53520*/  MOV R4, R19 ;  /* 0x0000001300047202 */ /* 0x000fc60000000f00 */
[----:B------:R-:W2:Y:S02]  /*53530*/  LDL.LU.64 R18, [R1+0x2cf8] ;  /* 0x002cf80001127983 */ /* 0x000ea40000300a00 */
[----:B--2---:R-:W-:Y:S06]  /*53540*/  HMMA.16816.F32 R8, R12, R18, R8 ;  /* 0x000000120c08723c */ /* 0x004fec0000001808 */
[----:B------:R-:W-:Y:S02]  /*53550*/  MOV R2, R18 ;  /* 0x0000001200027202 */ /* 0x000fe40000000f00 */
[----:B------:R-:W-:-:S15]  /*53560*/  MOV R0, R19 ;  /* 0x0000001300007202 */ /* 0x000fde0000000f00 */
[----:B------:R-:W-:Y:S04]  /*53570*/  STL.64 [R1+0x660], R8 ;  /* 0x0006600801007387 */ /* 0x000fe80000100a00 */
[----:B------:R0:W-:Y:S04]  /*53580*/  STL.64 [R1+0x668], R10 ;  /* 0x0006680a01007387 */ /* 0x0001e80000100a00 */
[----:B0-----:R-:W2:Y:S04]  /*53590*/  LDL.LU.64 R10, [R1+0x2cf0] ;  /* 0x002cf000010a7983 */ /* 0x001ea80000300a00 */
[----:B------:R-:W2:Y:S04]  /*535a0*/  LDL.LU.64 R8, [R1+0x2ce8] ;  /* 0x002ce80001087983 */ /* 0x000ea80000300a00 */
[----:B------:R-:W2:Y:S02]  /*535b0*/  LDL.LU.64 R18, [R1+0x2ce0] ;  /* 0x002ce00001127983 */ /* 0x000ea40000300a00 */
[----:B--2---:R-:W-:Y:S06]  /*535c0*/  HMMA.16816.F32 R8, R12, R18, R8 ;  /* 0x000000120c08723c */ /* 0x004fec0000001808 */
[----:B------:R-:W-:Y:S01]  /*535d0*/  MOV R29, R18 ;  /* 0x00000012001d7202 */ /* 0x000fe20000000f00 */
[----:B------:R-:W-:-:S15]  /*535e0*/  IMAD.MOV.U32 R28, RZ, RZ, R19 ;  /* 0x000000ffff1c7224 */ /* 0x000fde00078e0013 */
[----:B------:R-:W-:-:S01]  /*535f0*/  NOP ;  /* 0x0000000000007918 */ /* 0x000fc20000000000 */
[----:B------:R-:W-:Y:S04]  /*53600*/  STL.64 [R1+0x670], R8 ;  /* 0x0006700801007387 */ /* 0x000fe80000100a00 */
[----:B------:R0:W-:Y:S04]  /*53610*/  STL.64 [R1+0x678], R10 ;  /* 0x0006780a01007387 */ /* 0x0001e80000100a00 */
[----:B0-----:R-:W2:Y:S04]  /*53620*/  LDL.LU.64 R10, [R1+0x2cd8] ;  /* 0x002cd800010a7983 */ /* 0x001ea80000300a00 */
[----:B------:R-:W4:Y:S04]  /*53630*/  LDL.LU.64 R8, [R1+0x2cd0] ;  /* 0x002cd00001087983 */ /* 0x000f280000300a00 */
        /* <DEDUP_REMOVED lines=8> */
[----:B------:R0:W-:Y:S02]  /*536c0*/  STL.64 [R1+0x2ab0], R10 ;  /* 0x002ab00a01007387 */ /* 0x0001e40000100a00 */
[----:B0-----:R-:W-:-:S02]  /*536d0*/  MOV R10, R29 ;  /* 0x0000001d000a7202 */ /* 0x001fc40000000f00 */
[----:B------:R-:W-:Y:S01]  /*536e0*/  MOV R11, R28 ;  /* 0x0000001c000b7202 */ /* 0x000fe20000000f00 */
[----:B------:R-:W2:Y:S04]  /*536f0*/  LDL.LU R29, [R1+0x2cac] ;  /* 0x002cac00011d7983 */ /* 0x000ea80000300800 */
[----:B------:R-:W2:Y:S04]  /*53700*/  LDL.LU R28, [R1+0x2ca8] ;  /* 0x002ca800011c7983 */ /* 0x000ea80000300800 */
[----:B------:R0:W-:Y:S02]  /*53710*/  STL.64 [R1+0x2ac8], R10 ;  /* 0x002ac80a01007387 */ /* 0x0001e40000100a00 */
[----:B0-----:R-:W-:-:S02]  /*53720*/  MOV R10, R2 ;  /* 0x00000002000a7202 */ /* 0x001fc40000000f00 */
[----:B------:R-:W-:Y:S01]  /*53730*/  MOV R11, R0 ;  /* 0x00000000000b7202 */ /* 0x000fe20000000f00 */
[----:B------:R-:W2:Y:S04]  /*53740*/  LDL.LU R2, [R1+0x2ca4] ;  /* 0x002ca40001027983 */ /* 0x000ea80000300800 */
[----:B------:R-:W2:Y:S04]  /*53750*/  LDL.LU R0, [R1+0x2ca0] ;  /* 0x002ca00001007983 */ /* 0x000ea80000300800 */
[----:B------:R0:W-:Y:S02]  /*53760*/  STL.64 [R1+0x2ae0], R10 ;  /* 0x002ae00a01007387 */ /* 0x0001e40000100a00 */
[----:B0-----:R-:W-:Y:S01]  /*53770*/  IMAD.MOV.U32 R10, RZ, RZ, R5 ;  /* 0x000000ffff0a7224 */ /* 0x001fe200078e0005 */
[----:B------:R-:W-:Y:S01]  /*53780*/  MOV R11, R4 ;  /* 0x00000004000b7202 */ /* 0x000fe20000000f00 */
[----:B---3--:R-:W-:-:S15]  /*53790*/  HMMA.16816.F32 R16, R12, R6, R16 ;  /* 0x000000060c10723c */ /* 0x008fde0000001810 */
[----:B------:R-:W-:-:S08]  /*537a0*/  NOP ;  /* 0x0000000000007918 */ /* 0x000fd00000000000 */
[----:B------:R-:W-:Y:S04]  /*537b0*/  STL.64 [R1+0x690], R16 ;  /* 0x0006901001007387 */ /* 0x000fe80000100a00 */
[----:B------:R0:W-:Y:S04]  /*537c0*/  STL.64 [R1+0x698], R18 ;  /* 0x0006981201007387 */ /* 0x0001e80000100a00 */
[----:B0-----:R-:W3:Y:S04]  /*537d0*/  LDL.LU.64 R18, [R1+0x2c98] ;  /* 0x002c980001127983 */ /* 0x001ee80000300a00 */
[----:B------:R-:W2:Y:S04]  /*537e0*/  LDL.LU.64 R16, [R1+0x2c90] ;  /* 0x002c900001107983 */ /* 0x000ea80000300a00 */
[----:B------:R-:W-:Y:S04]  /*537f0*/  STL.64 [R1+0x2af8], R10 ;  /* 0x002af80a01007387 */ /* 0x000fe80000100a00 */
[----:B------:R0:W-:Y:S04]  /*53800*/  STL.64 [R1+0x2aa8], R6 ;  /* 0x002aa80601007387 */ /* 0x0001e80000100a00 */
[----:B------:R-:W4:Y:S04]  /*53810*/  LDL.LU R4, [R1+0xf0] ;  /* 0x0000f00001047983 */ /* 0x000f280000300800 */
[----:B------:R-:W4:Y:S04]  /*53820*/  LDL.LU R5, [R1+0xf4] ;  /* 0x0000f40001057983 */ /* 0x000f280000300800 */
[----:B0-----:R-:W3:Y:S04]  /*53830*/  LDL.LU R6, [R1+0xf8] ;  /* 0x0000f80001067983 */ /* 0x001ee80000300800 */
[----:B------:R-:W3:Y:S01]  /*53840*/  LDL.LU R7, [R1+0xfc] ;  /* 0x0000fc0001077983 */ /* 0x000ee20000300800 */
[----:B------:R-:W-:-:S02]  /*53850*/  MOV R10, R27 ;  /* 0x0000001b000a7202 */ /* 0x000fc40000000f00 */
[----:B------:R-:W-:Y:S01]  /*53860*/  MOV R11, R26 ;  /* 0x0000001a000b7202 */ /* 0x000fe20000000f00 */
[----:B------:R-:W2:Y:S04]  /*53870*/  LDL.LU R27, [R1+0x2c8c] ;  /* 0x002c8c00011b7983 */ /* 0x000ea80000300800 */
[----:B------:R-:W2:Y:S04]  /*53880*/  LDL.LU R26, [R1+0x2c88] ;  /* 0x002c8800011a7983 */ /* 0x000ea80000300800 */
[----:B------:R-:W-:Y:S04]  /*53890*/  STL.64 [R1+0x2b10], R10 ;  /* 0x002b100a01007387 */ /* 0x000fe80000100a00 */
[----:B---3--:R-:W-:Y:S04]  /*538a0*/  STL.64 [R1+0x2ac0], R6 ;  /* 0x002ac00601007387 */ /* 0x008fe80000100a00 */
[----:B----4-:R0:W-:Y:S04]  /*538b0*/  STL.64 [R1+0x2ab8], R4 ;  /* 0x002ab80401007387 */ /* 0x0101e80000100a00 */
[----:B0-----:R-:W3:Y:S04]  /*538c0*/  LDL.LU R4, [R1+0x100] ;  /* 0x0001000001047983 */ /* 0x001ee80000300800 */
[----:B------:R-:W3:Y:S04]  /*538d0*/  LDL.LU R5, [R1+0x104] ;  /* 0x0001040001057983 */ /* 0x000ee80000300800 */
[----:B------:R-:W4:Y:S04]  /*538e0*/  LDL.LU R6, [R1+0x108] ;  /* 0x0001080001067983 */ /* 0x000f280000300800 */
[----:B------:R-:W4:Y:S01]  /*538f0*/  LDL.LU R7, [R1+0x10c] ;  /* 0x00010c0001077983 */ /* 0x000f220000300800 */
[----:B------:R-:W-:Y:S01]  /*53900*/  MOV R10, R9 ;  /* 0x00000009000a7202 */ /* 0x000fe20000000f00 */
[----:B------:R-:W-:-:S05]  /*53910*/  IMAD.MOV.U32 R11, RZ, RZ, R8 ;  /* 0x000000ffff0b7224 */ /* 0x000fca00078e0008 */
[----:B------:R0:W-:Y:S02]  /*53920*/  STL.64 [R1+0x2b28], R10 ;  /* 0x002b280a01007387 */ /* 0x0001e40000100a00 */
[----:B0-----:R-:W-:Y:S02]  /*53930*/  MOV R10, R22 ;  /* 0x00000016000a7202 */ /* 0x001fe40000000f00 */
[----:B------:R-:W-:Y:S01]  /*53940*/  MOV R11, R23 ;  /* 0x00000017000b7202 */ /* 0x000fe20000000f00 */
[----:B------:R-:W2:Y:S04]  /*53950*/  LDL.LU R22, [R1+0x2c84] ;  /* 0x002c840001167983 */ /* 0x000ea80000300800 */
[----:B------:R-:W2:Y:S04]  /*53960*/  LDL.LU R23, [R1+0x2c80] ;  /* 0x002c800001177983 */ /* 0x000ea80000300800 */
[----:B------:R-:W-:Y:S04]  /*53970*/  STL.64 [R1+0x2b40], R10 ;  /* 0x002b400a01007387 */ /* 0x000fe80000100a00 */
[----:B----4-:R-:W-:Y:S04]  /*53980*/  STL.64 [R1+0x2ad8], R6 ;  /* 0x002ad80601007387 */ /* 0x010fe80000100a00 */
[----:B---3--:R0:W-:Y:S04]  /*53990*/  STL.64 [R1+0x2ad0], R4 ;  /* 0x002ad00401007387 */ /* 0x0081e80000100a00 */
[----:B0-----:R-:W3:Y:S04]  /*539a0*/  LDL.LU R4, [R1+0x110] ;  /* 0x0001100001047983 */ /* 0x001ee80000300800 */
[----:B------:R-:W3:Y:S04]  /*539b0*/  LDL.LU R5, [R1+0x114] ;  /* 0x0001140001057983 */ /* 0x000ee80000300800 */
[----:B------:R-:W4:Y:S04]  /*539c0*/  LDL.LU R6, [R1+0x118] ;  /* 0x0001180001067983 */ /* 0x000f280000300800 */
[----:B------:R-:W4:Y:S04]  /*539d0*/  LDL.LU R7, [R1+0x11c] ;  /* 0x00011c0001077983 */ /* 0x000f280000300800 */
[----:B------:R-:W2:Y:S04]  /*539e0*/  LDL.LU R8, [R1+0x160] ;  /* 0x0001600001087983 */ /* 0x000ea80000300800 */
[----:B------:R-:W2:Y:S04]  /*539f0*/  LDL.LU R9, [R1+0x164] ;  /* 0x0001640001097983 */ /* 0x000ea80000300800 */
[----:B------:R-:W3:Y:S04]  /*53a00*/  LDL.LU R10, [R1+0x168] ;  /* 0x00016800010a7983 */ /* 0x000ee80000300800 */
[----:B------:R-:W3:Y:S04]  /*53a10*/  LDL.LU R11, [R1+0x16c] ;  /* 0x00016c00010b7983 */ /* 0x000ee80000300800 */
[----:B---3--:R0:W-:Y:S04]  /*53a20*/  STL.64 [R1+0x2b50], R10 ;  /* 0x002b500a01007387 */ /* 0x0081e80000100a00 */
[----:B--2---:R-:W-:Y:S01]  /*53a30*/  STL.64 [R1+0x2b48], R8 ;  /* 0x002b480801007387 */ /* 0x004fe20000100a00 */
[----:B0-----:R-:W-:-:S02]  /*53a40*/  MOV R10, R17 ;  /* 0x00000011000a7202 */ /* 0x001fc40000000f00 */
[----:B------:R-:W-:Y:S01]  /*53a50*/  MOV R11, R16 ;  /* 0x00000010000b7202 */ /* 0x000fe20000000f00 */
[----:B------:R-:W2:Y:S04]  /*53a60*/  LDL.LU R17, [R1+0x2c7c] ;  /* 0x002c7c0001117983 */ /* 0x000ea80000300800 */
[----:B------:R-:W3:Y:S04]  /*53a70*/  LDL.LU R16, [R1+0x2c78] ;  /* 0x002c780001107983 */ /* 0x000ee80000300800 */
[----:B------:R-:W-:Y:S04]  /*53a80*/  STL.64 [R1+0x2b68], R10 ;  /* 0x002b680a01007387 */ /* 0x000fe80000100a00 */
[----:B----4-:R-:W-:Y:S04]  /*53a90*/  STL.64 [R1+0x2af0], R6 ;  /* 0x002af00601007387 */ /* 0x010fe80000100a00 */
[----:B------:R0:W-:Y:S04]  /*53aa0*/  STL.64 [R1+0x2ae8], R4 ;  /* 0x002ae80401007387 */ /* 0x0001e80000100a00 */
[----:B0-----:R-:W4:Y:S04]  /*53ab0*/  LDL.LU R4, [R1+0x120] ;  /* 0x0001200001047983 */ /* 0x001f280000300800 */
[----:B------:R-:W4:Y:S01]  /*53ac0*/  LDL.LU R5, [R1+0x124] ;  /* 0x0001240001057983 */ /* 0x000f220000300800 */
[----:B------:R-:W-:Y:S01]  /*53ad0*/  IMAD.MOV.U32 R6, RZ, RZ, R23 ;  /* 0x000000ffff067224 */ /* 0x000fe200078e0017 */
[----:B------:R-:W-:-:S02]  /*53ae0*/  MOV R10, R28 ;  /* 0x0000001c000a7202 */ /* 0x000fc40000000f00 */
[----:B------:R-:W-:Y:S01]  /*53af0*/  MOV R11, R29 ;  /* 0x0000001d000b7202 */ /* 0x000fe20000000f00 */
[----:B------:R-:W2:Y:S01]  /*53b00*/  LDL.LU R23, [R1+0x2c74] ;  /* 0x002c740001177983 */ /* 0x000ea20000300800 */
[----:B------:R-:W-:-:S03]  /*53b10*/  MOV R7, R22 ;  /* 0x0000001600077202 */ /* 0x000fc60000000f00 */
[----:B------:R-:W2:Y:S04]  /*53b20*/  LDL.LU R22, [R1+0x2c70] ;  /* 0x002c700001167983 */ /* 0x000ea80000300800 */
[----:B------:R-:W2:Y:S04]  /*53b30*/  LDL.LU R28, [R1+0x2c6c] ;  /* 0x002c6c00011c7983 */ /* 0x000ea80000300800 */
[----:B------:R-:W2:Y:S04]  /*53b40*/  LDL.LU R29, [R1+0x2c68] ;  /* 0x002c6800011d7983 */ /* 0x000ea80000300800 */
[----:B------:R-:W-:Y:S04]  /*53b50*/  STL.64 [R1+0x2b80], R10 ;  /* 0x002b800a01007387 */ /* 0x000fe80000100a00 */
[----:B------:R-:W-:Y:S04]  /*53b60*/  STL.64 [R1+0x2b08], R6 ;  /* 0x002b080601007387 */ /* 0x000fe80000100a00 */
[----:B----4-:R0:W-:Y:S04]  /*53b70*/  STL.64 [R1+0x2b00], R4 ;  /* 0x002b000401007387 */ /* 0x0101e80000100a00 */
[----:B0-----:R-:W4:Y:S04]  /*53b80*/  LDL.LU R4, [R1+0x130] ;  /* 0x0001300001047983 */ /* 0x001f280000300800 */
[----:B------:R-:W4:Y:S01]  /*53b90*/  LDL.LU R5, [R1+0x134] ;  /* 0x0001340001057983 */ /* 0x000f220000300800 */
[----:B---3--:R-:W-:-:S02]  /*53ba0*/  MOV R6, R16 ;  /* 0x0000001000067202 */ /* 0x008fc40000000f00 */
[----:B------:R-:W-:Y:S02]  /*53bb0*/  MOV R10, R18 ;  /* 0x00000012000a7202 */ /* 0x000fe40000000f00 */
[----:B------:R-:W-:Y:S01]  /*53bc0*/  MOV R11, R19 ;  /* 0x00000013000b7202 */ /* 0x000fe20000000f00 */
[----:B------:R-:W3:Y:S01]  /*53bd0*/  LDL.LU R16, [R1+0x2c64] ;  /* 0x002c640001107983 */ /* 0x000ee20000300800 */
[----:B--2---:R-:W-:-:S03]  /*53be0*/  IMAD.MOV.U32 R7, RZ, RZ, R17 ;  /* 0x000000ffff077224 */ /* 0x004fc600078e0011 */
[----:B------:R-:W2:Y:S04]  /*53bf0*/  LDL.LU R17, [R1+0x2c60] ;  /* 0x002c600001117983 */ /* 0x000ea80000300800 */
[----:B------:R-:W3:Y:S04]  /*53c00*/  LDL.LU R18, [R1+0x2c5c] ;  /* 0x002c5c0001127983 */ /* 0x000ee80000300800 */
[----:B------:R-:W3:Y:S04]  /*53c10*/  LDL.LU R19, [R1+0x2c58] ;  /* 0x002c580001137983 */ /* 0x000ee80000300800 */
[----:B------:R0:W-:Y:S02]  /*53c20*/  STL.64 [R1+0x2b98], R10 ;  /* 0x002b980a01007387 */ /* 0x0001e40000100a00 */
[----:B0-----:R-:W-:-:S02]  /*53c30*/  MOV R10, R0 ;  /* 0x00000000000a7202 */ /* 0x001fc40000000f00 */
[----:B------:R-:W-:Y:S01]  /*53c40*/  MOV R11, R2 ;  /* 0x00000002000b7202 */ /* 0x000fe20000000f00 */
[----:B------:R-:W3:Y:S04]  /*53c50*/  LDL.LU R0, [R1+0x2c54] ;  /* 0x002c540001007983 */ /* 0x000ee80000300800 */
[----:B------:R-:W3:Y:S04]  /*53c60*/  LDL.LU R2, [R1+0x2c50] ;  /* 0x002c500001027983 */ /* 0x000ee80000300800 */
[----:B------:R-:W-:Y:S04]  /*53c70*/  STL.64 [R1+0x2bb0], R10 ;  /* 0x002bb00a01007387 */ /* 0x000fe80000100a00 */
[----:B------:R0:W-:Y:S02]  /*53c80*/  STL.64 [R1+0x2b20], R6 ;  /* 0x002b200601007387 */ /* 0x0001e40000100a00 */
[----:B0-----:R-:W-:-:S02]  /*53c90*/  MOV R6, R22 ;  /* 0x0000001600067202 */ /* 0x001fc40000000f00 */
[----:B------:R-:W-:Y:S02]  /*53ca0*/  MOV R7, R23 ;  /* 0x0000001700077202 */ /* 0x000fe40000000f00 */
[----:B------:R-:W-:Y:S01]  /*53cb0*/  MOV R10, R26 ;  /* 0x0000001a000a7202 */ /* 0x000fe20000000f00 */
[----:B------:R-:W-:Y:S01]  /*53cc0*/  IMAD.MOV.U32 R11, RZ, RZ, R27 ;  /* 0x000000ffff0b7224 */ /* 0x000fe200078e001b */
[----:B----4-:R0:W-:Y:S02]  /*53cd0*/  STL.64 [R1+0x2b18], R4 ;  /* 0x002b180401007387 */ /* 0x0101e40000100a00 */
[----:B0-----:R-:W-:Y:S01]  /*53ce0*/  IMAD.MOV.U32 R4, RZ, RZ, R29 ;  /* 0x000000ffff047224 */ /* 0x001fe200078e001d */
[----:B------:R-:W-:Y:S01]  /*53cf0*/  MOV R5, R28 ;  /* 0x0000001c00057202 */ /* 0x000fe20000000f00 */
[----:B------:R-:W4:Y:S04]  /*53d00*/  LDL.LU R29, [R1+0x2c4c] ;  /* 0x002c4c00011d7983 */ /* 0x000f280000300800 */
[----:B------:R-:W4:Y:S04]  /*53d10*/  LDL.LU R28, [R1+0x2c48] ;  /* 0x002c4800011c7983 */ /* 0x000f280000300800 */
[----:B------:R-:W4:Y:S04]  /*53d20*/  LDL.LU R22, [R1+0x2c44] ;  /* 0x002c440001167983 */ /* 0x000f280000300800 */
[----:B------:R-:W4:Y:S04]  /*53d30*/  LDL.LU R23, [R1+0x2c40] ;  /* 0x002c400001177983 */ /* 0x000f280000300800 */
[----:B------:R-:W4:Y:S04]  /*53d40*/  LDL.LU R26, [R1+0x2c3c] ;  /* 0x002c3c00011a7983 */ /* 0x000f280000300800 */
[----:B------:R-:W4:Y:S04]  /*53d50*/  LDL.LU R27, [R1+0x2c38] ;  /* 0x002c3800011b7983 */ /* 0x000f280000300800 */
[----:B------:R2:W-:Y:S04]  /*53d60*/  STL.64 [R1+0x2b38], R6 ;  /* 0x002b380601007387 */ /* 0x0005e80000100a00 */
[----:B------:R0:W-:Y:S01]  /*53d70*/  STL.64 [R1+0x2b30], R4 ;  /* 0x002b300401007387 */ /* 0x0001e20000100a00 */
[----:B--2---:R-:W-:-:S02]  /*53d80*/  MOV R6, R17 ;  /* 0x0000001100067202 */ /* 0x004fc40000000f00 */
[----:B---3--:R-:W-:Y:S02]  /*53d90*/  MOV R7, R16 ;  /* 0x0000001000077202 */ /* 0x008fe40000000f00 */
[----:B0-----:R-:W-:Y:S02]  /*53da0*/  MOV R4, R19 ;  /* 0x0000001300047202 */ /* 0x001fe40000000f00 */
[----:B------:R-:W-:Y:S01]  /*53db0*/  MOV R5, R18 ;  /* 0x0000001200057202 */ /* 0x000fe20000000f00 */
[----:B------:R-:W2:Y:S04]  /*53dc0*/  LDL.LU R16, [R1+0x1e0] ;  /* 0x0001e00001107983 */ /* 0x000ea80000300800 */
[----:B------:R-:W2:Y:S04]  /*53dd0*/  LDL.LU R17, [R1+0x1e4] ;  /* 0x0001e40001117983 */ /* 0x000ea80000300800 */
[----:B------:R-:W2:Y:S04]  /*53de0*/  LDL.LU R18, [R1+0x1e8] ;  /* 0x0001e80001127983 */ /* 0x000ea80000300800 */
[----:B------:R-:W2:Y:S04]  /*53df0*/  LDL.LU R19, [R1+0x1ec] ;  /* 0x0001ec0001137983 */ /* 0x000ea80000300800 */
[----:B------:R0:W-:Y:S04]  /*53e00*/  STL.64 [R1+0x2b60], R6 ;  /* 0x002b600601007387 */ /* 0x0001e80000100a00 */
[----:B------:R4:W-:Y:S01]  /*53e10*/  STL.64 [R1+0x2b58], R4 ;  /* 0x002b580401007387 */ /* 0x0009e20000100a00 */
[----:B0-----:R-:W-:-:S02]  /*53e20*/  MOV R6, R2 ;  /* 0x0000000200067202 */ /* 0x001fc40000000f00 */
[----:B------:R-:W-:Y:S02]  /*53e30*/  MOV R7, R0 ;  /* 0x0000000000077202 */ /* 0x000fe40000000f00 */
[----:B----4-:R-:W-:Y:S01]  /*53e40*/  MOV R5, R29 ;  /* 0x0000001d00057202 */ /* 0x010fe20000000f00 */
[----:B------:R-:W-:Y:S02]  /*53e50*/  IMAD.MOV.U32 R4, RZ, RZ, R28 ;  /* 0x000000ffff047224 */ /* 0x000fe400078e001c */
[----:B------:R-:W3:Y:S04]  /*53e60*/  LDL.LU R28, [R1+0x2c34] ;  /* 0x002c3400011c7983 */ /* 0x000ee80000300800 */
[----:B------:R-:W4:Y:S04]  /*53e70*/  LDL.LU R29, [R1+0x2c30] ;  /* 0x002c3000011d7983 */ /* 0x000f280000300800 */
[----:B------:R-:W2:Y:S04]  /*53e80*/  LDL.LU R2, [R1+0x2c2c] ;  /* 0x002c2c0001027983 */ /* 0x000ea80000300800 */
[----:B------:R-:W2:Y:S04]  /*53e90*/  LDL.LU R0, [R1+0x2c28] ;  /* 0x002c280001007983 */ /* 0x000ea80000300800 */
        /* <DEDUP_REMOVED lines=10> */
[----:B------:R3:W-:Y:S04]  /*53f40*/  STL.64 [R1+0x2b90], R6 ;  /* 0x002b900601007387 */ /* 0x0007e80000100a00 */
[----:B------:R2:W-:Y:S01]  /*53f50*/  STL.64 [R1+0x2b88], R4 ;  /* 0x002b880401007387 */ /* 0x0005e20000100a00 */
[----:B---3--:R-:W-:Y:S01]  /*53f60*/  MOV R7, R28 ;  /* 0x0000001c00077202 */ /* 0x008fe20000000f00 */
[----:B----4-:R-:W-:Y:S01]  /*53f70*/  IMAD.MOV.U32 R6, RZ, RZ, R29 ;  /* 0x000000ffff067224 */ /* 0x010fe200078e001d */
[----:B--2---:R-:W-:-:S02]  /*53f80*/  MOV R5, R2 ;  /* 0x0000000200057202 */ /* 0x004fc40000000f00 */
[----:B------:R-:W-:Y:S02]  /*53f90*/  MOV R4, R0 ;  /* 0x0000000000047202 */ /* 0x000fe40000000f00 */
[----:B------:R-:W2:Y:S04]  /*53fa0*/  LDL.LU R0, [R1+0x2c14] ;  /* 0x002c140001007983 */ /* 0x000ea80000300800 */
[----:B------:R-:W3:Y:S04]  /*53fb0*/  LDL.LU R2, [R1+0x2c10] ;  /* 0x002c100001027983 */ /* 0x000ee80000300800 */
[----:B------:R-:W4:Y:S04]  /*53fc0*/  LDL.LU R29, [R1+0x2c0c] ;  /* 0x002c0c00011d7983 */ /* 0x000f280000300800 */
[----:B------:R-:W4:Y:S04]  /*53fd0*/  LDL.LU R28, [R1+0x2c08] ;  /* 0x002c0800011c7983 */ /* 0x000f280000300800 */
[----:B------:R0:W-:Y:S04]  /*53fe0*/  STL.64 [R1+0x2ba8], R6 ;  /* 0x002ba80601007387 */ /* 0x0001e80000100a00 */
[----:B------:R1:W-:Y:S01]  /*53ff0*/  STL.64 [R1+0x2ba0], R4 ;  /* 0x002ba00401007387 */ /* 0x0003e20000100a00 */
[----:B0-----:R-:W-:-:S02]  /*54000*/  MOV R6, R26 ;  /* 0x0000001a00067202 */ /* 0x001fc40000000f00 */
[----:B-1----:R-:W-:Y:S02]  /*54010*/  MOV R5, R23 ;  /* 0x0000001700057202 */ /* 0x002fe40000000f00 */
[----:B------:R-:W-:Y:S02]  /*54020*/  MOV R4, R22 ;  /* 0x0000001600047202 */ /* 0x000fe40000000f00 */
[----:B------:R-:W4:Y:S04]  /*54030*/  LDL.LU R22, [R1+0x2c04] ;  /* 0x002c040001167983 */ /* 0x000f280000300800 */
[----:B------:R-:W4:Y:S04]  /*54040*/  LDL.LU R23, [R1+0x2c00] ;  /* 0x002c000001177983 */ /* 0x000f280000300800 */
[----:B------:R-:W4:Y:S01]  /*54050*/  LDL.LU R26, [R1+0x2bfc] ;  /* 0x002bfc00011a7983 */ /* 0x000f220000300800 */
[----:B------:R-:W-:-:S03]  /*54060*/  IMAD.MOV.U32 R7, RZ, RZ, R27 ;  /* 0x000000ffff077224 */ /* 0x000fc600078e001b */
[----:B------:R-:W4:Y:S04]  /*54070*/  LDL.LU R27, [R1+0x2bf8] ;  /* 0x002bf800011b7983 */ /* 0x000f280000300800 */
[----:B------:R2:W-:Y:S04]  /*54080*/  STL.64 [R1+0x2bc0], R6 ;  /* 0x002bc00601007387 */ /* 0x0005e80000100a00 */
[----:B------:R4:W-:Y:S01]  /*54090*/  STL.64 [R1+0x2bb8], R4 ;  /* 0x002bb80401007387 */ /* 0x0009e20000100a00 */
[----:B--2---:R-:W-:Y:S02]  /*540a0*/  MOV R7, R0 ;  /* 0x0000000000077202 */ /* 0x004fe40000000f00 */
[----:B---3--:R-:W-:-:S02]  /*540b0*/  MOV R6, R2 ;  /* 0x0000000200067202 */ /* 0x008fc40000000f00 */
[----:B----4-:R-:W-:Y:S02]  /*540c0*/  MOV R5, R29 ;  /* 0x0000001d00057202 */ /* 0x010fe40000000f00 */
[----:B------:R-:W-:Y:S02]  /*540d0*/  MOV R4, R28 ;  /* 0x0000001c00047202 */ /* 0x000fe40000000f00 */
[----:B------:R-:W2:Y:S04]  /*540e0*/  LDL.LU R28, [R1+0x2bf4] ;  /* 0x002bf400011c7983 */ /* 0x000ea80000300800 */
[----:B------:R-:W3:Y:S04]  /*540f0*/  LDL.LU R29, [R1+0x2bf0] ;  /* 0x002bf000011d7983 */ /* 0x000ee80000300800 */
[----:B------:R-:W4:Y:S04]  /*54100*/  LDL.LU R2, [R1+0x2bec] ;  /* 0x002bec0001027983 */ /* 0x000f280000300800 */
[----:B------:R-:W2:Y:S01]  /*54110*/  LDL.LU R0, [R1+0x2be8] ;  /* 0x002be80001007983 */ /* 0x000ea20000300800 */
[----:B------:R-:W-:-:S15]  /*54120*/  HMMA.16816.F32 R16, R12, R26, R16 ;  /* 0x0000001a0c10723c */ /* 0x000fde0000001810 */
[----:B------:R-:W-:-:S08]  /*54130*/  NOP ;  /* 0x0000000000007918 */ /* 0x000fd00000000000 */
        /* <DEDUP_REMOVED lines=9> */
[----:B------:R-:W-:Y:S01]  /*541d0*/  STL.64 [R1+0x6b8], R14 ;  /* 0x0006b80e01007387 */ /* 0x000fe20000100a00 */
        /* <DEDUP_REMOVED lines=34> */
[----:B0-----:R-:W4:Y:S04]  /*54400*/  LDL.LU.64 R10, [R1+0x2b50] ;  /* 0x002b5000010a7983 */ /* 0x001f280000300a00 */
[----:B------:R-:W4:Y:S01]  /*54410*/  LDL.LU.64 R8, [R1+0x2b48] ;  /* 0x002b480001087983 */ /* 0x000f220000300a00 */
[----:B------:R-:W-:Y:S01]  /*54420*/  IMAD.MOV.U32 R14, RZ, RZ, R20 ;  /* 0x000000ffff0e7224 */ /* 0x000fe200078e0014 */
[----:B------:R-:W-:-:S02]  /*54430*/  MOV R15, R3 ;  /* 0x00000003000f7202 */ /* 0x000fc40000000f00 */
[----:B------:R-:W2:Y:S05]  /*54440*/  LDC R3, c[0x0][0x254] ;  /* 0x00009500ff037b82 */ /* 0x000eaa0000000800 */
[----:B----4-:R-:W-:Y:S01]  /*54450*/  HMMA.16816.F32 R12, R16, R14, R8 ;  /* 0x0000000e100c723c */ /* 0x010fe20000001808 */
[----:B------:R-:W3:Y:S04]  /*54460*/  LDL.LU.64 R10, [R1+0x2b40] ;  /* 0x002b4000010a7983 */ /* 0x000ee80000300a00 */
[----:B------:R-:W4:-:S15]  /*54470*/  LDL.LU R20, [R1+0xc50] ;  /* 0x000c500001147983 */ /* 0x000f1e0000300800 */
[----:B------:R-:W-:-:S03]  /*54480*/  NOP ;  /* 0x0000000000007918 */ /* 0x000fc60000000000 */
[----:B------:R0:W-:Y:S04]  /*54490*/  STL.64 [R1+0x710], R12 ;  /* 0x0007100c01007387 */ /* 0x0001e80000100a00 */
[----:B------:R1:W-:Y:S01]  /*544a0*/  STL.64 [R1+0x718], R14 ;  /* 0x0007180e01007387 */ /* 0x0003e20000100a00 */
[----:B--2---:R-:W-:Y:S01]  /*544b0*/  IMAD R0, R3, 0x80, R0 ;  /* 0x0000008003007824 */ /* 0x004fe200078e0200 */
[----:B------:R-:W-:Y:S01]  /*544c0*/  UIADD3 UR4, UR4, 0x80, URZ ;  /* 0x0000008004047890 */ /* 0x000fe2000fffe03f */
[----:B0-----:R-:W0:Y:S01]  /*544d0*/  LDC R12, c[0x0][0x264] ;  /* 0x00009900ff0c7b82 */ /* 0x001e220000000800 */
[----:B-1----:R-:W2:Y:S04]  /*544e0*/  LDL.LU R15, [R1+0xc54] ;  /* 0x000c5400010f7983 */ /* 0x002ea80000300800 */
[----:B------:R-:W4:Y:S01]  /*544f0*/  LDL.LU R14, [R1+0xc58] ;  /* 0x000c5800010e7983 */ /* 0x000f220000300800 */
[----:B---3--:R-:W-:Y:S03]  /*54500*/  HMMA.16816.F32 R8, R16, R10, R4 ;  /* 0x0000000a1008723c */ /* 0x008fe60000001804 */
[----:B------:R-:W3:Y:S04]  /*54510*/  LDL.LU.64 R6, [R1+0x2b38] ;  /* 0x002b380001067983 */ /* 0x000ee80000300a00 */
[----:B------:R-:W3:-:S15]  /*54520*/  LDL.LU.64 R4, [R1+0x2b30] ;  /* 0x002b300001047983 */ /* 0x000ede0000300a00 */
[----:B------:R-:W-:-:S01]  /*54530*/  NOP ;  /* 0x0000000000007918 */ /* 0x000fc20000000000 */
[----:B------:R-:W-:Y:S04]  /*54540*/  STL.64 [R1+0x720], R8 ;  /* 0x0007200801007387 */ /* 0x000fe80000100a00 */
[----:B------:R1:W-:Y:S04]  /*54550*/  STL.64 [R1+0x728], R10 ;  /* 0x0007280a01007387 */ /* 0x0003e80000100a00 */
[----:B-1----:R-:W3:Y:S02]  /*54560*/  LDL.LU.64 R10, [R1+0x2b28] ;  /* 0x002b2800010a7983 */ /* 0x002ee40000300a00 */
[----:B---3--:R-:W-:Y:S02]  /*54570*/  HMMA.16816.F32 R8, R16, R10, R4 ;  /* 0x0000000a1008723c */ /* 0x008fe40000001804 */
[----:B------:R-:W3:Y:S04]  /*54580*/  LDL.LU.64 R6, [R1+0x2b20] ;  /* 0x002b200001067983 */ /* 0x000ee80000300a00 */
[----:B------:R-:W3:-:S15]  /*54590*/  LDL.LU.64 R4, [R1+0x2b18] ;  /* 0x002b180001047983 */ /* 0x000ede0000300a00 */
[----:B------:R-:W-:-:S02]  /*545a0*/  NOP ;  /* 0x0000000000007918 */ /* 0x000fc40000000000 */
        /* <DEDUP_REMOVED lines=32> */
[----:B------:R-:W3:-:S15]  /*547b0*/  LDL.LU.64 R6, [R1+0x2aa8] ;  /* 0x002aa80001067983 */ /* 0x000ede0000300a00 */
[----:B------:R-:W-:-:S06]  /*547c0*/  NOP ;  /* 0x0000000000007918 */ /* 0x000fcc0000000000 */
[----:B------:R-:W-:Y:S04]  /*547d0*/  STL.64 [R1+0x780], R8 ;  /* 0x0007800801007387 */ /* 0x000fe80000100a00 */
[----:B------:R1:W-:Y:S04]  /*547e0*/  STL.64 [R1+0x788], R10 ;  /* 0x0007880a01007387 */ /* 0x0003e80000100a00 */
[----:B-1----:R-:W3:Y:S04]  /*547f0*/  LDL.LU.64 R10, [R1+0x2aa0] ;  /* 0x002aa000010a7983 */ /* 0x002ee80000300a00 */
[----:B------:R-:W3:Y:S02]  /*54800*/  LDL.LU.64 R8, [R1+0x2a98] ;  /* 0x002a980001087983 */ /* 0x000ee40000300a00 */
[----:B---3--:R-:W-:Y:S02]  /*54810*/  HMMA.16816.F32 R4, R16, R6, R8 ;  /* 0x000000061004723c */ /* 0x008fe40000001808 */
[----:B------:R-:W3:Y:S04]  /*54820*/  LDL.LU.64 R10, [R1+0x2a90] ;  /* 0x002a9000010a7983 */ /* 0x000ee80000300a00 */
[----:B------:R-:W3:-:S15]  /*54830*/  LDL.LU.64 R8, [R1+0x2a88] ;  /* 0x002a880001087983 */ /* 0x000ede0000300a00 */
[----:B------:R-:W-:-:S02]  /*54840*/  NOP ;  /* 0x0000000000007918 */ /* 0x000fc40000000000 */
[----:B------:R-:W-:Y:S04]  /*54850*/  STL.64 [R1+0x790], R4 ;  /* 0x0007900401007387 */ /* 0x000fe80000100a00 */
[----:B------:R1:W-:Y:S04]  /*54860*/  STL.64 [R1+0x798], R6 ;  /* 0x0007980601007387 */ /* 0x0003e80000100a00 */
[----:B-1----:R-:W2:Y:S04]  /*54870*/  LDL.LU.64 R6, [R1+0x2a80] ;  /* 0x002a800001067983 */ /* 0x002ea80000300a00 */
[----:B------:R-:W2:Y:S02]  /*54880*/  LDL.LU.64 R4, [R1+0x2a78] ;  /* 0x002a780001047983 */ /* 0x000ea40000300a00 */
[----:B--2---:R-:W-:-:S15]  /*54890*/  HMMA.16816.F32 R4, R16, R26, R4 ;  /* 0x0000001a1004723c */ /* 0x004fde0000001804 */
[----:B------:R-:W-:-:S08]  /*548a0*/  NOP ;  /* 0x0000000000007918 */ /* 0x000fd00000000000 */
[----:B------:R-:W-:Y:S04]  /*548b0*/  STL.64 [R1+0x7a0], R4 ;  /* 0x0007a00401007387 */ /* 0x000fe80000100a00 */
[----:B------:R1:W-:Y:S04]  /*548c0*/  STL.64 [R1+0x7a8], R6 ;  /* 0x0007a80601007387 */ /* 0x0003e80000100a00 */
[----:B-1----:R-:W2:Y:S01]  /*548d0*/  LDL.LU R7, [R1+0xa7c] ;  /* 0x000a7c0001077983 */ /* 0x002ea20000300800 */
[----:B---3--:R-:W-:Y:S01]  /*548e0*/  HMMA.16816.F32 R8, R16, R22, R8 ;  /* 0x000000161008723c */ /* 0x008fe20000001808 */
[----:B------:R-:W-:Y:S01]  /*548f0*/  FFMA R15, R28, R15, R21 ;  /* 0x0000000f1c0f7223 */ /* 0x000fe20000000015 */
[----:B----4-:R-:W-:-:S15]  /*54900*/  FFMA R14, R25, R14, R24 ;  /* 0x0000000e190e7223 */ /* 0x010fde0000000018 */
[----:B------:R-:W-:-:S06]  /*54910*/  NOP ;  /* 0x0000000000007918 */ /* 0x000fcc0000000000 */
[----:B------:R-:W-:Y:S04]  /*54920*/  STL.64 [R1+0x7b0], R8 ;  /* 0x0007b00801007387 */ /* 0x000fe80000100a00 */
[----:B------:R-:W-:Y:S01]  /*54930*/  STL.64 [R1+0x7b8], R10 ;  /* 0x0007b80a01007387 */ /* 0x000fe20000100a00 */
[----:B--2---:R-:W-:-:S03]  /*54940*/  FFMA R20, R29, R20, R7 ;  /* 0x000000141d147223 */ /* 0x004fc60000000007 */
[----:B------:R-:W2:Y:S04]  /*54950*/  LDL.LU R29, [R1+0x2a74] ;  /* 0x002a7400011d7983 */ /* 0x000ea80000300800 */
[----:B------:R-:W3:Y:S04]  /*54960*/  LDL.LU R28, [R1+0x2a70] ;  /* 0x002a7000011c7983 */ /* 0x000ee80000300800 */
[----:B------:R-:W-:Y:S04]  /*54970*/  STL [R1+0xc50], R20 ;  /* 0x000c501401007387 */ /* 0x000fe80000100800 */
[----:B------:R-:W-:Y:S04]  /*54980*/  STL [R1+0xc54], R15 ;  /* 0x000c540f01007387 */ /* 0x000fe80000100800 */
[----:B------:R-:W-:Y:S04]  /*54990*/  STL [R1+0xc58], R14 ;  /* 0x000c580e01007387 */ /* 0x000fe80000100800 */
[----:B------:R-:W4:Y:S01]  /*549a0*/  LDL R4, [R1+0x49c] ;  /* 0x00049c0001047983 */ /* 0x000f220000100800 */
[----:B------:R-:W1:Y:S01]  /*549b0*/  S2R R13, SR_CTAID.X ;  /* 0x00000000000d7919 */ /* 0x000e620000002500 */
[----:B--2---:R-:W-:-:S02]  /*549c0*/  MOV R3, R29 ;  /* 0x0000001d00037202 */ /* 0x004fc40000000f00 */
[----:B------:R2:W5:Y:S04]  /*549d0*/  LDL.LU R29, [R1+0x2a6c] ;  /* 0x002a6c00011d7983 */ /* 0x0005680000300800 */
[----:B----4-:R3:W-:Y:S02]  /*549e0*/  STL [R1+0xa84], R4 ;  /* 0x000a840401007387 */ /* 0x0107e40000100800 */
[----:B---3--:R-:W-:Y:S02]  /*549f0*/  MOV R4, R28 ;  /* 0x0000001c00047202 */ /* 0x008fe40000000f00 */
[----:B------:R2:W5:Y:S04]  /*54a00*/  LDL.LU R28, [R1+0x2a68] ;  /* 0x002a6800011c7983 */ /* 0x0005680000300800 */
[----:B------:R3:W-:Y:S04]  /*54a10*/  STL [R1+0xa88], R3 ;  /* 0x000a880301007387 */ /* 0x0007e80000100800 */
[----:B---3--:R-:W3:Y:S01]  /*54a20*/  LDL R3, [R1+0x460] ;  /* 0x0004600001037983 */ /* 0x008ee20000100800 */
[----:B-1----:R-:W-:-:S03]  /*54a30*/  SHF.L.U32 R13, R13, 0x5, RZ ;  /* 0x000000050d0d7819 */ /* 0x002fc600000006ff */
[----:B------:R2:W-:Y:S01]  /*54a40*/  STL [R1+0xa8c], R4 ;  /* 0x000a8c0401007387 */ /* 0x0005e20000100800 */
[----:B------:R-:W-:-:S04]  /*54a50*/  IADD3 R13, R13, 0x20, RZ ;  /* 0x000000200d0d7810 */ /* 0x000fc80007ffe0ff */
[----:B------:R-:W-:Y:S02]  /*54a60*/  ISETP.LE.AND P1, PT, R13, UR4, PT ;  /* 0x000000040d007c0c */ /* 0x000fe4000bf23270 */
[----:B0-----:R-:W-:Y:S01]  /*54a70*/  LEA R2, R12, R2, 0x7 ;  /* 0x000000020c027211 */ /* 0x001fe200078e38ff */
[----:B---3--:R2:W-:Y:S10]  /*54a80*/  STL [R1+0xa80], R3 ;  /* 0x000a800301007387 */ /* 0x0085f40000100800 */
[----:B------:R-:W-:Y:S05]  /*54a90*/  @!P1 BRA `(.L_x_1) ;  /* 0xfffffc2c00dc9947 */ /* 0x000fea000383ffff */
.L_x_0:
[----:B------:R-:W3:Y:S01]  /*54aa0*/  LDL.LU R0, [R1+0x5a0] ;  /* 0x0005a00001007983 */ /* 0x000ee20000300800 */
[----:B------:R-:W-:-:S03]  /*54ab0*/  ULDC.64 UR4, c[0x0][0x270] ;  /* 0x00009c0000047ab9 */ /* 0x000fc60000000a00 */
[----:B------:R-:W4:Y:S01]  /*54ac0*/  LDL.LU R2, [R1+0x5a4] ;  /* 0x0005a40001027983 */ /* 0x000f220000300800 */
[----:B--2---:R-:W0:Y:S02]  /*54ad0*/  S2R R3, SR_TID.X ;  /* 0x0000000000037919 */ /* 0x004e240000002100 */
[----:B0-----:R-:W-:Y:S01]  /*54ae0*/  LOP3.LUT R3, R3, 0x7f, RZ, 0xc0, !PT ;  /* 0x0000007f03037812 */ /* 0x001fe200078ec0ff */
[----:B------:R-:W-:Y:S03]  /*54af0*/  BAR.SYNC.DEFER_BLOCKING 0x0 ;  /* 0x0000000000007b1d */ /* 0x000fe60000010000 */
[----:B------:R-:W-:-:S03]  /*54b00*/  ISETP.GE.U32.AND P0, PT, R3, 0x20, PT ;  /* 0x000000200300780c */ /* 0x000fc60003f06070 */
[----:B---3--:R0:W-:Y:S04]  /*54b10*/  STL [R1+0x1a4], R0 ;  /* 0x0001a40001007387 */ /* 0x0081e80000100800 */
[----:B0-----:R-:W2:Y:S04]  /*54b20*/  LDL.LU R0, [R1+0x5a8] ;  /* 0x0005a80001007983 */ /* 0x001ea80000300800 */
[----:B----4-:R0:W-:Y:S04]  /*54b30*/  STL [R1+0x1a8], R2 ;  /* 0x0001a80201007387 */ /* 0x0101e80000100800 */
        /* <DEDUP_REMOVED lines=32> */
[----:B------:R-:W3:Y:S04]  /*54d40*/  LDL.LU R25, [R1+0x60c] ;  /* 0x00060c0001197983 */ /* 0x000ee80000300800 */
[----:B--2---:R1:W-:Y:S04]  /*54d50*/  STL [R1+0x148], R0 ;  /* 0x0001480001007387 */ /* 0x0043e80000100800 */
[----:B---3--:R-:W-:Y:S04]  /*54d60*/  STL [R1+0x2d98], R25 ;  /* 0x002d981901007387 */ /* 0x008fe80000100800 */
[----:B0-----:R-:W2:Y:S04]  /*54d70*/  LDL.LU R2, [R1+0x610] ;  /* 0x0006100001027983 */ /* 0x001ea80000300800 */
[----:B-1----:R-:W3:Y:S04]  /*54d80*/  LDL.LU R0, [R1+0x614] ;  /* 0x0006140001007983 */ /* 0x002ee80000300800 */
[----:B--2---:R0:W-:Y:S04]  /*54d90*/  STL [R1+0x174], R2 ;  /* 0x0001740201007387 */ /* 0x0041e80000100800 */
[----:B-----5:R-:W2:Y:S04]  /*54da0*/  LDL.LU R24, [R1+0x618] ;  /* 0x0006180001187983 */ /* 0x020ea80000300800 */
[----:B---3--:R1:W-:Y:S04]  /*54db0*/  STL [R1+0x16c], R0 ;  /* 0x00016c0001007387 */ /* 0x0083e80000100800 */
[----:B--2---:R-:W-:Y:S04]  /*54dc0*/  STL [R1+0x2d9c], R24 ;  /* 0x002d9c1801007387 */ /* 0x004fe80000100800 */
[----:B------:R-:W2:Y:S04]  /*54dd0*/  LDL.LU R23, [R1+0x61c] ;  /* 0x00061c0001177983 */ /* 0x000ea80000300800 */
[----:B--2---:R-:W-:Y:S04]  /*54de0*/  STL [R1+0x2da0], R23 ;  /* 0x002da01701007387 */ /* 0x004fe80000100800 */
[----:B0-----:R-:W2:Y:S04]  /*54df0*/  LDL.LU R2, [R1+0x620] ;  /* 0x0006200001027983 */ /* 0x001ea80000300800 */
[----:B-1----:R-:W3:Y:S04]  /*54e00*/  LDL.LU R0, [R1+0x624] ;  /* 0x0006240001007983 */ /* 0x002ee80000300800 */
[----:B--2---:R0:W-:Y:S04]  /*54e10*/  STL [R1+0x164], R2 ;  /* 0x0001640201007387 */ /* 0x0041e80000100800 */
[----:B------:R-:W2:Y:S04]  /*54e20*/  LDL.LU R22, [R1+0x628] ;  /* 0x0006280001167983 */ /* 0x000ea80000300800 */
        /* <DEDUP_REMOVED lines=44> */
[----:B0-----:R-:W2:Y:S04]  /*550f0*/  LDL.LU R2, [R1+0x680] ;  /* 0x0006800001027983 */ /* 0x001ea80000300800 */
[----:B--2---:R0:W-:Y:S04]  /*55100*/  STL [R1+0x2d5c], R2 ;  /* 0x002d5c0201007387 */ /* 0x0041e80000100800 */
[----:B-1----:R-:W2:Y:S04]  /*55110*/  LDL.LU R0, [R1+0x684] ;  /* 0x0006840001007983 */ /* 0x002ea80000300800 */
[----:B--2---:R1:W-:Y:S04]  /*55120*/  STL [R1+0x2d60], R0 ;  /* 0x002d600001007387 */ /* 0x0043e80000100800 */
[----:B0-----:R-:W2:Y:S04]  /*55130*/  LDL.LU R2, [R1+0x688] ;  /* 0x0006880001027983 */ /* 0x001ea80000300800 */
[----:B-1----:R-:W3:Y:S04]  /*55140*/  LDL.LU R0, [R1+0x68c] ;  /* 0x00068c0001007983 */ /* 0x002ee80000300800 */
        /* <DEDUP_REMOVED lines=8> */
[----:B--2---:R-:W-:Y:S04]  /*551d0*/  STL [R1+0x110], R2 ;  /* 0x0001100201007387 */ /* 0x004fe80000100800 */
        /* <DEDUP_REMOVED lines=18> */
[----:B--2---:R-:W-:Y:S04]  /*55300*/  STL [R1+0x2e0c], R0 ;  /* 0x002e0c0001007387 */ /* 0x004fe80000100800 */
[----:B------:R-:W2:Y:S04]  /*55310*/  LDL.LU R2, [R1+0x6c4] ;  /* 0x0006c40001027983 */ /* 0x000ea80000300800 */
[----:B--2---:R0:W-:Y:S04]  /*55320*/  STL [R1+0x2e10], R2 ;  /* 0x002e100201007387 */ /* 0x0041e80000100800 */
[----:B0-----:R-:W2:Y:S04]  /*55330*/  LDL.LU R2, [R1+0x6c8] ;  /* 0x0006c80001027983 */ /* 0x001ea80000300800 */
[----:B------:R-:W3:Y:S04]  /*55340*/  LDL.LU R0, [R1+0x6cc] ;  /* 0x0006cc0001007983 */ /* 0x000ee80000300800 */
        /* <DEDUP_REMOVED lines=107> */
[----:B---3--:R-:W-:Y:S04]  /*55a00*/  STL [R1+0x2e70], R0 ;  /* 0x002e700001007387 */ /* 0x008fe80000100800 */
[----:B0-----:R-:W2:Y:S04]  /*55a10*/  LDL.LU R2, [R1+0x7a4] ;  /* 0x0007a40001027983 */ /* 0x001ea80000300800 */
[----:B--2---:R0:W-:Y:S04]  /*55a20*/  STL [R1+0x2e74], R2 ;  /* 0x002e740201007387 */ /* 0x0041e80000100800 */
[----:B------:R-:W2:Y:S04]  /*55a30*/  LDL.LU R4, [R1+0x7a8] ;  /* 0x0007a80001047983 */ /* 0x000ea80000300800 */
[----:B------:R-:W3:Y:S04]  /*55a40*/  LDL.LU R3, [R1+0x7ac] ;  /* 0x0007ac0001037983 */ /* 0x000ee80000300800 */
[----:B--2---:R-:W-:Y:S04]  /*55a50*/  STL [R1+0x74], R4 ;  /* 0x0000740401007387 */ /* 0x004fe80000100800 */
[----:B------:R-:W2:Y:S04]  /*55a60*/  LDL.LU R5, [R1+0x7b0] ;  /* 0x0007b00001057983 */ /* 0x000ea80000300800 */
[----:B--2---:R1:W-:Y:S04]  /*55a70*/  STL [R1+0x2e78], R5 ;  /* 0x002e780501007387 */ /* 0x0043e80000100800 */
[----:B---3--:R-:W-:Y:S04]  /*55a80*/  STL [R1+0x78], R3 ;  /* 0x0000780301007387 */ /* 0x008fe80000100800 */
[----:B------:R-:W2:Y:S01]  /*55a90*/  LDL.LU R6, [R1+0x7b4] ;  /* 0x0007b40001067983 */ /* 0x000ea20000300800 */
[----:B------:R-:W3:Y:S03]  /*55aa0*/  S2R R9, SR_TID.X ;  /* 0x0000000000097919 */ /* 0x000ee60000002100 */
[----:B--2---:R-:W-:Y:S04]  /*55ab0*/  STL [R1+0x2e7c], R6 ;  /* 0x002e7c0601007387 */ /* 0x004fe80000100800 */
[----:B0-----:R-:W2:Y:S04]  /*55ac0*/  LDL.LU R2, [R1+0x7b8] ;  /* 0x0007b80001027983 */ /* 0x001ea80000300800 */
[----:B------:R-:W4:Y:S01]  /*55ad0*/  LDL.LU R0, [R1+0x7bc] ;  /* 0x0007bc0001007983 */ /* 0x000f220000300800 */
[----:B---3--:R-:W-:-:S02]  /*55ae0*/  SHF.L.U32 R26, R9, 0xb, RZ ;  /* 0x0000000b091a7819 */ /* 0x008fc400000006ff */
[C---:B------:R-:W-:Y:S02]  /*55af0*/  LOP3.LUT R27, R9.reuse, 0x3f, RZ, 0xc0, !PT ;  /* 0x0000003f091b7812 */ /* 0x040fe400078ec0ff */
[----:B------:R-:W-:Y:S02]  /*55b00*/  LOP3.LUT R26, R26, 0x3000, RZ, 0xc0, !PT ;  /* 0x000030001a1a7812 */ /* 0x000fe400078ec0ff */
[----:B------:R-:W-:Y:S02]  /*55b10*/  LOP3.LUT R28, R9, 0x40, RZ, 0xc0, !PT ;  /* 0x00000040091c7812 */ /* 0x000fe400078ec0ff */
[----:B------:R-:W-:Y:S02]  /*55b20*/  LEA R26, R27, R26, 0x4 ;  /* 0x0000001a1b1a7211 */ /* 0x000fe400078e20ff */
[----:B------:R-:W-:-:S04]  /*55b30*/  SHF.R.U32.HI R27, RZ, 0x1, R28 ;  /* 0x00000001ff1b7819 */ /* 0x000fc8000001161c */
[----:B-1----:R-:W-:Y:S02]  /*55b40*/  LOP3.LUT R5, R26, R27, RZ, 0x3c, !PT ;  /* 0x0000001b1a057212 */ /* 0x002fe400078e3cff */
[----:B------:R-:W3:Y:S04]  /*55b50*/  LDL.LU R26, [R1+0xc50] ;  /* 0x000c5000011a7983 */ /* 0x000ee80000300800 */
[----:B------:R0:W-:Y:S04]  /*55b60*/  STL [R1+0x228], R5 ;  /* 0x0002280501007387 */ /* 0x0001e80000100800 */
[----:B--2---:R-:W-:Y:S04]  /*55b70*/  STL [R1+0x7c], R2 ;  /* 0x00007c0201007387 */ /* 0x004fe80000100800 */
[----:B------:R-:W2:Y:S04]  /*55b80*/  LDL.LU R27, [R1+0xc54] ;  /* 0x000c5400011b7983 */ /* 0x000ea80000300800 */
[----:B----4-:R-:W-:Y:S04]  /*55b90*/  STL [R1+0x80], R0 ;  /* 0x0000800001007387 */ /* 0x010fe80000100800 */
[----:B------:R-:W4:Y:S04]  /*55ba0*/  LDL.LU R28, [R1+0xc58] ;  /* 0x000c5800011c7983 */ /* 0x000f280000300800 */
[----:B------:R-:W4:Y:S01]  /*55bb0*/  LDL.LU R29, [R1+0xc5c] ;  /* 0x000c5c00011d7983 */ /* 0x000f220000300800 */
[C---:B0-----:R-:W-:Y:S01]  /*55bc0*/  IMAD.SHL.U32 R5, R9.reuse, 0x20, RZ ;  /* 0x0000002009057824 */ /* 0x041fe200078e00ff */
[----:B------:R-:W-:-:S02]  /*55bd0*/  LOP3.LUT R13, R9, 0x18, RZ, 0xc0, !PT ;  /* 0x00000018090d7812 */ /* 0x000fc400078ec0ff */
[----:B------:R-:W-:Y:S01]  /*55be0*/  SHF.L.U32 R6, R9, 0x4, RZ ;  /* 0x0000000409067819 */ /* 0x000fe200000006ff */
[C---:B---3--:R-:W-:Y:S01]  /*55bf0*/  FMUL R10, R26.reuse, 8388608 ;  /* 0x4b0000001a0a7820 */ /* 0x048fe20000400000 */
[----:B------:R-:W-:Y:S01]  /*55c00*/  FSETP.GEU.AND P2, PT, R26, 1.175494350822287508e-38, PT ;  /* 0x008000001a00780b */ /* 0x000fe20003f4e000 */
[----:B------:R-:W-:Y:S03]  /*55c10*/  STL [R1+0x2de4], R26 ;  /* 0x002de41a01007387 */ /* 0x000fe60000100800 */
[----:B------:R-:W-:Y:S02]  /*55c20*/  FSEL R11, R10, R26, !P2 ;  /* 0x0000001a0a0b7208 */ /* 0x000fe40005000000 */
[----:B------:R-:W-:Y:S02]  /*55c30*/  LOP3.LUT R8, R5, 0xc60, RZ, 0xc0, !PT ;  /* 0x00000c6005087812 */ /* 0x000fe400078ec0ff */
[----:B------:R-:W-:-:S02]  /*55c40*/  LOP3.LUT R6, R6, 0x70, RZ, 0xc0, !PT ;  /* 0x0000007006067812 */ /* 0x000fc400078ec0ff */
[----:B------:R-:W-:Y:S02]  /*55c50*/  FSEL R12, RZ, -23, P2 ;  /* 0xc1b80000ff0c7808 */ /* 0x000fe40001000000 */
[----:B------:R-:W-:Y:S02]  /*55c60*/  IADD3 R14, R6, UR6, RZ ;  /* 0x00000006060e7c10 */ /* 0x000fe4000fffe0ff */
[C---:B------:R-:W-:Y:S02]  /*55c70*/  LEA R8, R13.reuse, R8, 0x9 ;  /* 0x000000080d087211 */ /* 0x040fe400078e48ff */
[----:B------:R-:W-:Y:S01]  /*55c80*/  LEA.HI R13, R13, R14, RZ, 0x1f ;  /* 0x0000000e0d0d7211 */ /* 0x000fe200078ff8ff */
[C---:B--2---:R-:W-:Y:S01]  /*55c90*/  FMUL R9, R27.reuse, 8388608 ;  /* 0x4b0000001b097820 */ /* 0x044fe20000400000 */
[----:B------:R-:W-:Y:S01]  /*55ca0*/  FSETP.GEU.AND P3, PT, R27, 1.175494350822287508e-38, PT ;  /* 0x008000001b00780b */ /* 0x000fe20003f6e000 */
[----:B------:R-:W-:Y:S03]  /*55cb0*/  STL [R1+0x2e80], R27 ;  /* 0x002e801b01007387 */ /* 0x000fe60000100800 */
[----:B------:R-:W-:Y:S01]  /*55cc0*/  FSEL R9, R9, R27, !P3 ;  /* 0x0000001b09097208 */ /* 0x000fe20005800000 */
[----:B------:R0:W-:Y:S01]  /*55cd0*/  STL [R1+0x144], R11 ;  /* 0x0001440b01007387 */ /* 0x0001e20000100800 */
[C---:B----4-:R-:W-:Y:S01]  /*55ce0*/  FMUL R7, R28.reuse, 8388608 ;  /* 0x4b0000001c077820 */ /* 0x050fe20000400000 */
[----:B------:R-:W-:-:S02]  /*55cf0*/  FSETP.GEU.AND P4, PT, R28, 1.175494350822287508e-38, PT ;  /* 0x008000001c00780b */ /* 0x000fc40003f8e000 */
[----:B------:R1:W-:Y:S01]  /*55d00*/  STL [R1+0x140], R9 ;  /* 0x0001400901007387 */ /* 0x0003e20000100800 */
[C---:B------:R-:W-:Y:S01]  /*55d10*/  FMUL R5, R29.reuse, 8388608 ;  /* 0x4b0000001d057820 */ /* 0x040fe20000400000 */
[----:B------:R-:W-:Y:S02]  /*55d20*/  FSETP.GEU.AND P5, PT, R29, 1.175494350822287508e-38, PT ;  /* 0x008000001d00780b */ /* 0x000fe40003fae000 */
[----:B0-----:R-:W-:Y:S02]  /*55d30*/  IADD3 R11, R11, -0x3f3504f3, RZ ;  /* 0xc0cafb0d0b0b7810 */ /* 0x001fe40007ffe0ff */
[----:B------:R-:W-:Y:S01]  /*55d40*/  FSEL R7, R7, R28, !P4 ;  /* 0x0000001c07077208 */ /* 0x000fe20006000000 */
[----:B-1----:R-:W-:Y:S01]  /*55d50*/  VIADD R9, R9, 0xc0cafb0d ;  /* 0xc0cafb0d09097836 */ /* 0x002fe20000000000 */
[----:B------:R-:W-:Y:S02]  /*55d60*/  FSEL R5, R5, R29, !P5 ;  /* 0x0000001d05057208 */ /* 0x000fe40006800000 */
[----:B------:R-:W-:-:S02]  /*55d70*/  LOP3.LUT R11, R11, 0xff800000, RZ, 0xc0, !PT ;  /* 0xff8000000b0b7812 */ /* 0x000fc400078ec0ff */
[----:B------:R-:W-:Y:S01]  /*55d80*/  LOP3.LUT R9, R9, 0xff800000, RZ, 0xc0, !PT ;  /* 0xff80000009097812 */ /* 0x000fe200078ec0ff */
[----:B------:R0:W-:Y:S01]  /*55d90*/  STL [R1+0x13c], R7 ;  /* 0x00013c0701007387 */ /* 0x0001e20000100800 */
[----:B------:R-:W-:-:S03]  /*55da0*/  FSEL R10, RZ, -23, P3 ;  /* 0xc1b80000ff0a7808 */ /* 0x000fc60001800000 */
[----:B------:R1:W-:Y:S04]  /*55db0*/  STL [R1+0x138], R5 ;  /* 0x0001380501007387 */ /* 0x0003e80000100800 */
[----:B------:R2:W-:Y:S01]  /*55dc0*/  STL [R1+0x1d0], R11 ;  /* 0x0001d00b01007387 */ /* 0x0005e20000100800 */
[----:B0-----:R-:W-:-:S03]  /*55dd0*/  IADD3 R7, R7, -0x3f3504f3, RZ ;  /* 0xc0cafb0d07077810 */ /* 0x001fc60007ffe0ff */
[----:B------:R0:W-:Y:S01]  /*55de0*/  STL [R1+0x1d8], R9 ;  /* 0x0001d80901007387 */ /* 0x0001e20000100800 */
[----:B-1----:R-:W-:Y:S02]  /*55df0*/  IADD3 R5, R5, -0x3f3504f3, RZ ;  /* 0xc0cafb0d05057810 */ /* 0x002fe40007ffe0ff */
[----:B------:R-:W-:Y:S02]  /*55e00*/  LOP3.LUT R7, R7, 0xff800000, RZ, 0xc0, !PT ;  /* 0xff80000007077812 */ /* 0x000fe400078ec0ff */
[----:B--2---:R-:W-:Y:S02]  /*55e10*/  I2FP.F32.S32 R11, R11 ;  /* 0x0000000b000b7245 */ /* 0x004fe40000201400 */
[----:B------:R-:W-:Y:S02]  /*55e20*/  LOP3.LUT R5, R5, 0xff800000, RZ, 0xc0, !PT ;  /* 0xff80000005057812 */ /* 0x000fe400078ec0ff */
[----:B0-----:R-:W-:Y:S01]  /*55e30*/  I2FP.F32.S32 R9, R9 ;  /* 0x0000000900097245 */ /* 0x001fe20000201400 */
[----:B------:R-:W-:Y:S01]  /*55e40*/  FFMA.FTZ R11, R11, 1.1920928955078125e-07, R12 ;  /* 0x340000000b0b7823 */ /* 0x000fe2000001000c */
[----:B------:R0:W-:Y:S03]  /*55e50*/  STL [R1+0x1d4], R7 ;  /* 0x0001d40701007387 */ /* 0x0001e60000100800 */
[----:B------:R-:W-:Y:S01]  /*55e60*/  FFMA.FTZ R9, R9, 1.1920928955078125e-07, R10 ;  /* 0x3400000009097823 */ /* 0x000fe2000001000a */
[----:B------:R1:W-:Y:S04]  /*55e70*/  STL [R1+0x1dc], R5 ;  /* 0x0001dc0501007387 */ /* 0x0003e80000100800 */
[----:B------:R-:W-:Y:S04]  /*55e80*/  STL [R1+0x274], R13 ;  /* 0x0002740d01007387 */ /* 0x000fe80000100800 */
[----:B------:R-:W-:Y:S04]  /*55e90*/  STL [R1+0x208], R11 ;  /* 0x0002080b01007387 */ /* 0x000fe80000100800 */
[----:B------:R-:W-:Y:S04]  /*55ea0*/  STL [R1+0x204], R9 ;  /* 0x0002040901007387 */ /* 0x000fe80000100800 */
[----:B------:R-:W2:Y:S01]  /*55eb0*/  LDL.LU R27, [R1+0x6c] ;  /* 0x00006c00011b7983 */ /* 0x000ea20000300800 */
[----:B------:R-:W-:-:S02]  /*55ec0*/  FSEL R8, RZ, -23, P4 ;  /* 0xc1b80000ff087808 */ /* 0x000fc40002000000 */
[----:B0-----:R-:W-:Y:S02]  /*55ed0*/  I2FP.F32.S32 R7, R7 ;  /* 0x0000000700077245 */ /* 0x001fe40000201400 */
[----:B------:R-:W-:Y:S02]  /*55ee0*/  FSEL R6, RZ, -23, P5 ;  /* 0xc1b80000ff067808 */ /* 0x000fe40002800000 */
[----:B-1----:R-:W-:Y:S01]  /*55ef0*/  I2FP.F32.S32 R5, R5 ;  /* 0x0000000500057245 */ /* 0x002fe20000201400 */
[----:B------:R-:W-:-:S04]  /*55f00*/  FFMA.FTZ R7, R7, 1.1920928955078125e-07, R8 ;  /* 0x3400000007077823 */ /* 0x000fc80000010008 */
[----:B------:R-:W-:Y:S01]  /*55f10*/  FFMA.FTZ R5, R5, 1.1920928955078125e-07, R6 ;  /* 0x3400000005057823 */ /* 0x000fe20000010006 */
[----:B------:R-:W-:Y:S01]  /*55f20*/  STL [R1+0x200], R7 ;  /* 0x0002000701007387 */ /* 0x000fe20000100800 */
[----:B------:R-:W-:Y:S02]  /*55f30*/  FSETP.GT.AND P1, PT, |R29|, 8.50705917302346158658e+37, PT ;  /* 0x7e8000001d00780b */ /* 0x000fe40003f24200 */
[----:B------:R-:W-:Y:S01]  /*55f40*/  FSETP.GT.AND P2, PT, |R28|, 8.50705917302346158658e+37, PT ;  /* 0x7e8000001c00780b */ /* 0x000fe20003f44200 */
[----:B--2---:R0:W-:Y:S04]  /*55f50*/  STL [R1+0x2ea8], R27 ;  /* 0x002ea81b01007387 */ /* 0x0041e80000100800 */
[----:B------:R-:W-:Y:S01]  /*55f60*/  STL [R1+0x1fc], R5 ;  /* 0x0001fc0501007387 */ /* 0x000fe20000100800 */
[----:B0-----:R-:W-:-:S05]  /*55f70*/  MOV R27, R4 ;  /* 0x00000004001b7202 */ /* 0x001fca0000000f00 */
[----:B------:R0:W-:Y:S02]  /*55f80*/  STL [R1+0x2eac], R27 ;  /* 0x002eac1b01007387 */ /* 0x0001e40000100800 */
[----:B0-----:R-:W-:-:S05]  /*55f90*/  MOV R27, R3 ;  /* 0x00000003001b7202 */ /* 0x001fca0000000f00 */
[----:B------:R0:W-:Y:S02]  /*55fa0*/  STL [R1+0x2eb0], R27 ;  /* 0x002eb01b01007387 */ /* 0x0001e40000100800 */
[----:B0-----:R-:W-:-:S05]  /*55fb0*/  IMAD.MOV.U32 R27, RZ, RZ, R2 ;  /* 0x000000ffff1b7224 */ /* 0x001fca00078e0002 */
[----:B------:R0:W-:Y:S04]  /*55fc0*/  STL [R1+0x2eb4], R27 ;  /* 0x002eb41b01007387 */ /* 0x0001e80000100800 */
[----:B------:R-:W2:Y:S04]  /*55fd0*/  LDL.LU R6, [R1+0x68] ;  /* 0x0000680001067983 */ /* 0x000ea80000300800 */
[----:B------:R-:W3:Y:S01]  /*55fe0*/  LDL.LU R5, [R1+0x64] ;  /* 0x0000640001057983 */ /* 0x000ee20000300800 */
[----:B0-----:R-:W-:-:S03]  /*55ff0*/  MOV R27, R0 ;  /* 0x00000000001b7202 */ /* 0x001fc60000000f00 */
        /* <DEDUP_REMOVED lines=17> */
[----:B------:R-:W4:Y:S01]  /*56110*/  LDL.LU R19, [R1+0x1c] ;  /* 0x00001c0001137983 */ /* 0x000f220000300800 */
[----:B------:R-:W-:-:S03]  /*56120*/  @P1 FMUL R27, R27, 0.25 ;  /* 0x3e8000001b1b1820 */ /* 0x000fc60000400000 */
[----:B------:R-:W4:Y:S04]  /*56130*/  LDL.LU R20, [R1+0x18] ;  /* 0x0000180001147983 */ /* 0x000f280000300800 */
[----:B------:R-:W4:Y:S04]  /*56140*/  LDL.LU R21, [R1+0x14] ;  /* 0x0000140001157983 */ /* 0x000f280000300800 */
[----:B------:R-:W4:Y:S04]  /*56150*/  LDL.LU R18, [R1+0x10] ;  /* 0x0000100001127983 */ /* 0x000f280000300800 */
[----:B------:R-:W4:Y:S04]  /*56160*/  LDL.LU R17, [R1+0xc] ;  /* 0x00000c0001117983 */ /* 0x000f280000300800 */
[----:B------:R-:W4:Y:S04]  /*56170*/  LDL.LU R10, [R1+0x8] ;  /* 0x00000800010a7983 */ /* 0x000f280000300800 */
[----:B------:R-:W4:Y:S04]  /*56180*/  LDL.LU R9, [R1+0x4] ;  /* 0x0000040001097983 */ /* 0x000f280000300800 */
[----:B------:R0:W-:Y:S04]  /*56190*/  STL [R1+0x2e84], R28 ;  /* 0x002e841c01007387 */ /* 0x0001e80000100800 */
[----:B0-----:R-:W2:Y:S04]  /*561a0*/  LDL.LU R28, [R1+0x70] ;  /* 0x00007000011c7983 */ /* 0x001ea80000300800 */
[----:B------:R0:W-:Y:S04]  /*561b0*/  @P1 STL [R1+0x80], R27 ;  /* 0x0000801b01001387 */ /* 0x0001e80000100800 */
[----:B0-----:R-:W3:Y:S02]  /*561c0*/  LDL.LU R27, [R1+0x2eb4] ;  /* 0x002eb400011b7983 */ /* 0x001ee40000300800 */
[----:B---3--:R-:W-:-:S05]  /*561d0*/  @P1 FMUL R27, R27, 0.25 ;  /* 0x3e8000001b1b1820 */ /* 0x008fca0000400000 */
[----:B------:R0:W-:Y:S04]  /*561e0*/  @P1 STL [R1+0x7c], R27 ;  /* 0x00007c1b01001387 */ /* 0x0001e80000100800 */
[----:B0-----:R-:W3:Y:S02]  /*561f0*/  LDL.LU R27, [R1+0x2eb0] ;  /* 0x002eb000011b7983 */ /* 0x001ee40000300800 */
[----:B---3--:R-:W-:-:S05]  /*56200*/  @P1 FMUL R27, R27, 0.25 ;  /* 0x3e8000001b1b1820 */ /* 0x008fca0000400000 */
[----:B------:R0:W-:Y:S04]  /*56210*/  @P1 STL [R1+0x78], R27 ;  /* 0x0000781b01001387 */ /* 0x0001e80000100800 */
[----:B0-----:R-:W3:Y:S01]  /*56220*/  LDL.LU R27, [R1+0x2eac] ;  /* 0x002eac00011b7983 */ /* 0x001ee20000300800 */
[----:B--2---:R-:W-:Y:S01]  /*56230*/  @P1 FMUL R28, R28, 0.25 ;  /* 0x3e8000001c1c1820 */ /* 0x004fe20000400000 */
[----:B---3--:R-:W-:-:S05]  /*56240*/  @P1 FMUL R27, R27, 0.25 ;  /* 0x3e8000001b1b1820 */ /* 0x008fca0000400000 */
[----:B------:R0:W-:Y:S04]  /*56250*/  @P1 STL [R1+0x74], R27 ;  /* 0x0000741b01001387 */ /* 0x0001e80000100800 */
[----:B0-----:R-:W2:Y:S04]  /*56260*/  LDL.LU R27, [R1+0x2ea8] ;  /* 0x002ea800011b7983 */ /* 0x001ea80000300800 */
[----:B------:R0:W-:Y:S04]  /*56270*/  STL [R1+0x2e98], R28 ;  /* 0x002e981c01007387 */ /* 0x0001e80000100800 */
[----:B0-----:R-:W3:Y:S04]  /*56280*/  LDL R28, [R1+0x74] ;  /* 0x00007400011c7983 */ /* 0x001ee80000100800 */
[----:B---3--:R0:W-:Y:S04]  /*56290*/  STL [R1+0x2e9c], R28 ;  /* 0x002e9c1c01007387 */ /* 0x0081e80000100800 */
[----:B0-----:R-:W3:Y:S04]  /*562a0*/  LDL R28, [R1+0x78] ;  /* 0x00007800011c7983 */ /* 0x001ee80000100800 */
[----:B---3--:R0:W-:Y:S04]  /*562b0*/  STL [R1+0x2ea0], R28 ;  /* 0x002ea01c01007387 */ /* 0x0081e80000100800 */
[----:B0-----:R-:W3:Y:S01]  /*562c0*/  LDL R28, [R1+0x7c] ;  /* 0x00007c00011c7983 */ /* 0x001ee20000100800 */
[----:B------:R-:W-:-:S03]  /*562d0*/  FSETP.GEU.AND P3, PT, |R29|, 1.175494350822287508e-38, PT ;  /* 0x008000001d00780b */ /* 0x000fc60003f6e200 */
[----:B---3--:R0:W-:Y:S04]  /*562e0*/  STL [R1+0x2ea4], R28 ;  /* 0x002ea41c01007387 */ /* 0x0081e80000100800 */
[----:B0-----:R-:W3:Y:S06]  /*562f0*/  LDL R28, [R1+0x80] ;  /* 0x00008000011c7983 */ /* 0x001eec0000100800 */
[----:B---3--:R-:W-:-:S05]  /*56300*/  @!P3 FMUL R28, R28, 16777216 ;  /* 0x4b8000001c1cb820 */ /* 0x008fca0000400000 */
[----:B------:R0:W-:Y:S04]  /*56310*/  @!P3 STL [R1+0x80], R28 ;  /* 0x0000801c0100b387 */ /* 0x0001e80000100800 */
[----:B0-----:R-:W3:Y:S02]  /*56320*/  LDL.LU R28, [R1+0x2ea4] ;  /* 0x002ea400011c7983 */ /* 0x001ee40000300800 */
        /* <DEDUP_REMOVED lines=10> */
[----:B------:R0:W-:Y:S04]  /*563d0*/  STL [R1+0x2e88], R28 ;  /* 0x002e881c01007387 */ /* 0x0001e80000100800 */
[----:B0-----:R-:W3:Y:S04]  /*563e0*/  LDL.LU R28, [R1+0x74] ;  /* 0x00007400011c7983 */ /* 0x001ee80000300800 */
[----:B---3--:R0:W-:Y:S04]  /*563f0*/  STL [R1+0x2e8c], R28 ;  /* 0x002e8c1c01007387 */ /* 0x0081e80000100800 */
[----:B0-----:R-:W3:Y:S04]  /*56400*/  LDL.LU R28, [R1+0x78] ;  /* 0x00007800011c7983 */ /* 0x001ee80000300800 */
[----:B---3--:R0:W-:Y:S04]  /*56410*/  STL [R1+0x2e90], R28 ;  /* 0x002e901c01007387 */ /* 0x0081e80000100800 */
[----:B0-----:R-:W3:Y:S01]  /*56420*/  LDL.LU R28, [R1+0x7c] ;  /* 0x00007c00011c7983 */ /* 0x001ee20000300800 */
[----:B------:R-:W-:-:S04]  /*56430*/  @P1 FMUL R29, R29, 0.25 ;  /* 0x3e8000001d1d1820 */ /* 0x000fc80000400000 */
[----:B------:R-:W-:-:S06]  /*56440*/  @!P3 FMUL R29, R29, 16777216 ;  /* 0x4b8000001d1db820 */ /* 0x000fcc0000400000 */
[----:B------:R-:W0:Y:S01]  /*56450*/  MUFU.RCP R29, R29 ;  /* 0x0000001d001d7308 */ /* 0x000e220000001000 */
[----:B---3--:R1:W-:Y:S04]  /*56460*/  STL [R1+0x2e94], R28 ;  /* 0x002e941c01007387 */ /* 0x0083e80000100800 */
[----:B-1----:R-:W0:Y:S02]  /*56470*/  LDL.LU R28, [R1+0x80] ;  /* 0x00008000011c7983 */ /* 0x002e240000300800 */
[----:B0-----:R-:W-:-:S05]  /*56480*/  FMUL R28, R29, R28 ;  /* 0x0000001c1d1c7220 */ /* 0x001fca0000400000 */
[----:B------:R0:W-:Y:S04]  /*56490*/  STL [R1+0x270], R28 ;  /* 0x0002701c01007387 */ /* 0x0001e80000100800 */
[----:B0-----:R-:W3:Y:S02]  /*564a0*/  LDL.LU R28, [R1+0x2e94] ;  /* 0x002e9400011c7983 */ /* 0x001ee40000300800 */
[----:B---3--:R-:W-:-:S05]  /*564b0*/  FMUL R28, R29, R28 ;  /* 0x0000001c1d1c7220 */ /* 0x008fca0000400000 */
[----:B------:R0:W-:Y:S04]  /*564c0*/  STL [R1+0x268], R28 ;  /* 0x0002681c01007387 */ /* 0x0001e80000100800 */
[----:B0-----:R-:W3:Y:S02]  /*564d0*/  LDL.LU R28, [R1+0x2e90] ;  /* 0x002e9000011c7983 */ /* 0x001ee40000300800 */
[----:B---3--:R-:W-:-:S05]  /*564e0*/  FMUL R28, R29, R28 ;  /* 0x0000001c1d1c7220 */ /* 0x008fca0000400000 */
[----:B------:R0:W-:Y:S04]  /*564f0*/  STL [R1+0x26c], R28 ;  /* 0x00026c1c01007387 */ /* 0x0001e80000100800 */
[----:B0-----:R-:W3:Y:S02]  /*56500*/  LDL.LU R28, [R1+0x2e8c] ;  /* 0x002e8c00011c7983 */ /* 0x001ee40000300800 */
[----:B---3--:R-:W-:-:S05]  /*56510*/  FMUL R28, R29, R28 ;  /* 0x0000001c1d1c7220 */ /* 0x008fca0000400000 */
[----:B------:R0:W-:Y:S04]  /*56520*/  STL [R1+0x264], R28 ;  /* 0x0002641c01007387 */ /* 0x0001e80000100800 */
[----:B0-----:R-:W3:Y:S01]  /*56530*/  LDL.LU R28, [R1+0x2e88] ;  /* 0x002e8800011c7983 */ /* 0x001ee20000300800 */
[----:B--2---:R-:W-:-:S04]  /*56540*/  @P1 FMUL R27, R27, 0.25 ;  /* 0x3e8000001b1b1820 */ /* 0x004fc80000400000 */
[----:B------:R-:W-:-:S04]  /*56550*/  @!P3 FMUL R27, R27, 16777216 ;  /* 0x4b8000001b1bb820 */ /* 0x000fc80000400000 */
[----:B------:R-:W-:Y:S01]  /*56560*/  FMUL R27, R29, R27 ;  /* 0x0000001b1d1b7220 */ /* 0x000fe20000400000 */
[----:B------:R-:W-:Y:S01]  /*56570*/  @P1 FMUL R6, R6, 0.25 ;  /* 0x3e80000006061820 */ /* 0x000fe20000400000 */
[----:B------:R-:W-:Y:S01]  /*56580*/  @P1 FMUL R5, R5, 0.25 ;  /* 0x3e80000005051820 */ /* 0x000fe20000400000 */
[----:B----4-:R-:W-:Y:S02]  /*56590*/  @P1 FMUL R2, R2, 0.25 ;  /* 0x3e80000002021820 */ /* 0x010fe40000400000 */
[----:B------:R-:W-:Y:S01]  /*565a0*/  @!P3 FMUL R6, R6, 16777216 ;  /* 0x4b8000000606b820 */ /* 0x000fe20000400000 */
[----:B------:R-:W-:Y:S01]  /*565b0*/  @P1 FMUL R26, R26, 0.25 ;  /* 0x3e8000001a1a1820 */ /* 0x000fe20000400000 */
[----:B------:R-:W-:Y:S01]  /*565c0*/  @!P3 FMUL R5, R5, 16777216 ;  /* 0x4b8000000505b820 */ /* 0x000fe20000400000 */
[----:B------:R-:W-:Y:S01]  /*565d0*/  @P1 FMUL R0, R0, 0.25 ;  /* 0x3e80000000001820 */ /* 0x000fe20000400000 */
[----:B------:R-:W-:Y:S01]  /*565e0*/  @!P3 FMUL R2, R2, 16777216 ;  /* 0x4b8000000202b820 */ /* 0x000fe20000400000 */
[C---:B------:R-:W-:Y:S01]  /*565f0*/  FMUL R6, R29.reuse, R6 ;  /* 0x000000061d067220 */ /* 0x040fe20000400000 */
[----:B------:R-:W-:Y:S01]  /*56600*/  @P1 FMUL R22, R22, 0.25 ;  /* 0x3e80000016161820 */ /* 0x000fe20000400000 */
[----:B------:R-:W-:Y:S01]  /*56610*/  @!P3 FMUL R26, R26, 16777216 ;  /* 0x4b8000001a1ab820 */ /* 0x000fe20000400000 */
[----:B------:R-:W-:Y:S01]  /*56620*/  FMUL R5, R29, R5 ;  /* 0x000000051d057220 */ /* 0x000fe20000400000 */
        /* <DEDUP_REMOVED lines=14> */
[C---:B------:R-:W-:Y:S01]  /*56710*/  FMUL R23, R29.reuse, R23 ;  /* 0x000000171d177220 */ /* 0x040fe20000400000 */
[----:B---3--:R-:W-:-:S05]  /*56720*/  FMUL R28, R29, R28 ;  /* 0x0000001c1d1c7220 */ /* 0x008fca0000400000 */
[----:B------:R0:W-:Y:S04]  /*56730*/  STL [R1+0x260], R28 ;  /* 0x0002601c01007387 */ /* 0x0001e80000100800 */
[----:B0-----:R-:W2:Y:S04]  /*56740*/  LDL.LU R28, [R1+0x2e84] ;  /* 0x002e8400011c7983 */ /* 0x001ea80000300800 */
[----:B------:R0:W-:Y:S04]  /*56750*/  STL [R1+0x258], R27 ;  /* 0x0002581b01007387 */ /* 0x0001e80000100800 */
[----:B0-----:R-:W3:Y:S04]  /*56760*/  LDL.LU R27, [R1+0x2e80] ;  /* 0x002e8000011b7983 */ /* 0x001ee80000300800 */
[----:B------:R0:W-:Y:S01]  /*56770*/  STL [R1+0x25c], R6 ;  /* 0x00025c0601007387 */ /* 0x0001e20000100800 */
[----:B------:R-:W-:Y:S01]  /*56780*/  @P1 FMUL R7, R7, 0.25 ;  /* 0x3e80000007071820 */ /* 0x000fe20000400000 */
[----:B------:R-:W-:-:S02]  /*56790*/  @!P3 FMUL R3, R3, 16777216 ;  /* 0x4b8000000303b820 */ /* 0x000fc40000400000 */
[----:B0-----:R-:W4:Y:S04]  /*567a0*/  LDL.LU R6, [R1+0x2e7c] ;  /* 0x002e7c0001067983 */ /* 0x001f280000300800 */
[----:B------:R0:W-:Y:S01]  /*567b0*/  STL [R1+0x254], R5 ;  /* 0x0002540501007387 */ /* 0x0001e20000100800 */
[C---:B------:R-:W-:Y:S01]  /*567c0*/  FMUL R24, R29.reuse, R24 ;  /* 0x000000181d187220 */ /* 0x040fe20000400000 */
[----:B------:R-:W-:Y:S02]  /*567d0*/  @P1 FMUL R8, R8, 0.25 ;  /* 0x3e80000008081820 */ /* 0x000fe40000400000 */
[----:B0-----:R-:W2:Y:S04]  /*567e0*/  LDL.LU R5, [R1+0x2e78] ;  /* 0x002e780001057983 */ /* 0x001ea80000300800 */
[----:B------:R0:W-:Y:S01]  /*567f0*/  STL [R1+0x250], R2 ;  /* 0x0002500201007387 */ /* 0x0001e20000100800 */
[----:B------:R-:W-:Y:S01]  /*56800*/  @!P3 FMUL R4, R4, 16777216 ;  /* 0x4b8000000404b820 */ /* 0x000fe20000400000 */
[----:B------:R-:W-:-:S02]  /*56810*/  FMUL R25, R29, R25 ;  /* 0x000000191d197220 */ /* 0x000fc40000400000 */
[----:B0-----:R-:W2:Y:S04]  /*56820*/  LDL.LU R2, [R1+0x2e74] ;  /* 0x002e740001027983 */ /* 0x001ea80000300800 */
[----:B------:R0:W-:Y:S01]  /*56830*/  STL [R1+0x248], R26 ;  /* 0x0002481a01007387 */ /* 0x0001e20000100800 */
[----:B------:R-:W-:Y:S01]  /*56840*/  @P1 FMUL R11, R11, 0.25 ;  /* 0x3e8000000b0b1820 */ /* 0x000fe20000400000 */
[----:B------:R-:W-:Y:S01]  /*56850*/  @!P3 FMUL R7, R7, 16777216 ;  /* 0x4b8000000707b820 */ /* 0x000fe20000400000 */
[C---:B------:R-:W-:Y:S01]  /*56860*/  FMUL R3, R29.reuse, R3 ;  /* 0x000000031d037220 */ /* 0x040fe20000400000 */
[----:B0-----:R-:W2:Y:S04]  /*56870*/  LDL.LU R26, [R1+0xe8] ;  /* 0x0000e800011a7983 */ /* 0x001ea80000300800 */
[----:B------:R0:W-:Y:S01]  /*56880*/  STL [R1+0x24c], R0 ;  /* 0x00024c0001007387 */ /* 0x0001e20000100800 */
[----:B------:R-:W-:Y:S01]  /*56890*/  @P1 FMUL R12, R12, 0.25 ;  /* 0x3e8000000c0c1820 */ /* 0x000fe20000400000 */
[----:B------:R-:W-:Y:S01]  /*568a0*/  @!P3 FMUL R8, R8, 16777216 ;  /* 0x4b8000000808b820 */ /* 0x000fe20000400000 */
[----:B------:R-:W-:Y:S01]  /*568b0*/  FMUL R4, R29, R4 ;  /* 0x000000041d047220 */ /* 0x000fe20000400000 */
        /* <DEDUP_REMOVED lines=52> */
[----:B------:R-:W-:Y:S01]  /*56c00*/  @!P3 FMUL R17, R17, 16777216 ;  /* 0x4b8000001111b820 */ /* 0x000fe20000400000 */
[----:B------:R-:W-:Y:S01]  /*56c10*/  FMUL R21, R29, R21 ;  /* 0x000000151d157220 */ /* 0x000fe20000400000 */
[----:B------:R-:W-:Y:S01]  /*56c20*/  @P1 FMUL R9, R9, 0.25 ;  /* 0x3e80000009091820 */ /* 0x000fe20000400000 */
[----:B0-----:R-:W2:Y:S04]  /*56c30*/  LDL.LU R15, [R1+0x2e44] ;  /* 0x002e4400010f7983 */ /* 0x001ea80000300800 */
[----:B------:R0:W-:Y:S01]  /*56c40*/  STL [R1+0x1e4], R14 ;  /* 0x0001e40e01007387 */ /* 0x0001e20000100800 */
[----:B------:R-:W-:Y:S01]  /*56c50*/  @!P3 FMUL R10, R10, 16777216 ;  /* 0x4b8000000a0ab820 */ /* 0x000fe20000400000 */
[----:B------:R-:W-:-:S02]  /*56c60*/  FMUL R18, R29, R18 ;  /* 0x000000121d127220 */ /* 0x000fc40000400000 */
[----:B0-----:R-:W2:Y:S04]  /*56c70*/  LDL.LU R14, [R1+0x2e40] ;  /* 0x002e4000010e7983 */ /* 0x001ea80000300800 */
[----:B------:R0:W-:Y:S01]  /*56c80*/  STL [R1+0x1bc], R13 ;  /* 0x0001bc0d01007387 */ /* 0x0001e20000100800 */
[----:B------:R-:W-:Y:S01]  /*56c90*/  FMUL R17, R29, R17 ;  /* 0x000000111d117220 */ /* 0x000fe20000400000 */
[----:B------:R-:W-:Y:S02]  /*56ca0*/  @!P3 FMUL R9, R9, 16777216 ;  /* 0x4b8000000909b820 */ /* 0x000fe40000400000 */
[----:B0-----:R-:W2:Y:S04]  /*56cb0*/  LDL.LU R13, [R1+0x2e3c] ;  /* 0x002e3c00010d7983 */ /* 0x001ea80000300800 */
[----:B------:R0:W-:Y:S01]  /*56cc0*/  STL [R1+0x1cc], R16 ;  /* 0x0001cc1001007387 */ /* 0x0001e20000100800 */
[----:B------:R-:W-:-:S03]  /*56cd0*/  FMUL R10, R29, R10 ;  /* 0x0000000a1d0a7220 */ /* 0x000fc60000400000 */
[----:B0-----:R-:W2:Y:S04]  /*56ce0*/  LDL.LU R16, [R1+0x2e38] ;  /* 0x002e380001107983 */ /* 0x001ea80000300800 */
[----:B------:R0:W-:Y:S01]  /*56cf0*/  STL [R1+0x1b4], R19 ;  /* 0x0001b41301007387 */ /* 0x0001e20000100800 */
[----:B------:R-:W-:-:S03]  /*56d00*/  FMUL R29, R29, R9 ;  /* 0x000000091d1d7220 */ /* 0x000fc60000400000 */
[----:B0-----:R-:W2:Y:S04]  /*56d10*/  LDL.LU R19, [R1+0x2e34] ;  /* 0x002e340001137983 */ /* 0x001ea80000300800 */
[----:B------:R0:W-:Y:S04]  /*56d20*/  STL [R1+0x1c8], R20 ;  /* 0x0001c81401007387 */ /* 0x0001e80000100800 */
[----:B0-----:R-:W2:Y:S04]  /*56d30*/  LDL.LU R20, [R1+0x2e30] ;  /* 0x002e300001147983 */ /* 0x001ea80000300800 */
[----:B------:R0:W-:Y:S04]  /*56d40*/  STL [R1+0x1b0], R21 ;  /* 0x0001b01501007387 */ /* 0x0001e80000100800 */
[----:B0-----:R-:W2:Y:S04]  /*56d50*/  LDL.LU R21, [R1+0x2e2c] ;  /* 0x002e2c0001157983 */ /* 0x001ea80000300800 */
[----:B------:R0:W-:Y:S01]  /*56d60*/  STL [R1+0x1c0], R18 ;  /* 0x0001c01201007387 */ /* 0x0001e20000100800 */
[----:B---3--:R-:W-:-:S03]  /*56d70*/  FSETP.GT.AND P1, PT, |R27|, 8.50705917302346158658e+37, PT ;  /* 0x7e8000001b00780b */ /* 0x008fc60003f24200 */
[----:B0-----:R-:W3:Y:S04]  /*56d80*/  LDL.LU R18, [R1+0x2e28] ;  /* 0x002e280001127983 */ /* 0x001ee80000300800 */
[----:B------:R0:W-:Y:S04]  /*56d90*/  STL [R1+0x1ac], R17 ;  /* 0x0001ac1101007387 */ /* 0x0001e80000100800 */
[----:B0-----:R-:W3:Y:S04]  /*56da0*/  LDL.LU R17, [R1+0x2e24] ;  /* 0x002e240001117983 */ /* 0x001ee80000300800 */
[----:B------:R0:W-:Y:S04]  /*56db0*/  STL [R1+0x1b8], R10 ;  /* 0x0001b80a01007387 */ /* 0x0001e80000100800 */
[----:B0-----:R-:W3:Y:S04]  /*56dc0*/  LDL.LU R10, [R1+0x2e20] ;  /* 0x002e2000010a7983 */ /* 0x001ee80000300800 */
[----:B------:R-:W3:Y:S04]  /*56dd0*/  LDL.LU R9, [R1+0x2e1c] ;  /* 0x002e1c0001097983 */ /* 0x000ee80000300800 */
[----:B------:R0:W-:Y:S04]  /*56de0*/  STL [R1+0x80], R29 ;  /* 0x0000801d01007387 */ /* 0x0001e80000100800 */
[----:B0-----:R-:W3:Y:S04]  /*56df0*/  LDL.LU R29, [R1+0xe4] ;  /* 0x0000e400011d7983 */ /* 0x001ee80000300800 */
[----:B------:R0:W-:Y:S04]  /*56e00*/  STL [R1+0x2de8], R27 ;  /* 0x002de81b01007387 */ /* 0x0001e80000100800 */
[----:B0-----:R-:W3:Y:S01]  /*56e10*/  LDL.LU R27, [R1+0xec] ;  /* 0x0000ec00011b7983 */ /* 0x001ee20000300800 */
[----:B----4-:R-:W-:Y:S01]  /*56e20*/  @P2 FMUL R6, R6, 0.25 ;  /* 0x3e80000006062820 */ /* 0x010fe20000400000 */
[----:B--2---:R-:W-:Y:S01]  /*56e30*/  @P2 FMUL R5, R5, 0.25 ;  /* 0x3e80000005052820 */ /* 0x004fe20000400000 */
[----:B------:R-:W-:Y:S01]  /*56e40*/  @P2 FMUL R2, R2, 0.25 ;  /* 0x3e80000002022820 */ /* 0x000fe20000400000 */
[----:B------:R-:W-:-:S02]  /*56e50*/  @P2 FMUL R0, R0, 0.25 ;  /* 0x3e80000000002820 */ /* 0x000fc40000400000 */
[----:B------:R0:W-:Y:S04]  /*56e60*/  STL [R1+0xfc], R6 ;  /* 0x0000fc0601007387 */ /* 0x0001e80000100800 */
[----:B0-----:R-:W2:Y:S04]  /*56e70*/  LDL.LU R6, [R1+0x2e18] ;  /* 0x002e180001067983 */ /* 0x001ea80000300800 */
[----:B------:R0:W-:Y:S04]  /*56e80*/  STL [R1+0xf8], R5 ;  /* 0x0000f80501007387 */ /* 0x0001e80000100800 */
[----:B0-----:R-:W4:Y:S04]  /*56e90*/  LDL.LU R5, [R1+0x2e14] ;  /* 0x002e140001057983 */ /* 0x001f280000300800 */
[----:B------:R0:W-:Y:S04]  /*56ea0*/  STL [R1+0xf4], R2 ;  /* 0x0000f40201007387 */ /* 0x0001e80000100800 */
[----:B0-----:R-:W4:Y:S04]  /*56eb0*/  LDL.LU R2, [R1+0x2e10] ;  /* 0x002e100001027983 */ /* 0x001f280000300800 */
[----:B------:R0:W-:Y:S04]  /*56ec0*/  STL [R1+0xf0], R0 ;  /* 0x0000f00001007387 */ /* 0x0001e80000100800 */
[----:B0-----:R-:W4:Y:S01]  /*56ed0*/  LDL.LU R0, [R1+0x2e0c] ;  /* 0x002e0c0001007983 */ /* 0x001f220000300800 */
[----:B---3--:R-:W-:-:S05]  /*56ee0*/  @P2 FMUL R27, R27, 0.25 ;  /* 0x3e8000001b1b2820 */ /* 0x008fca0000400000 */
        /* <DEDUP_REMOVED lines=45> */
[----:B------:R-:W-:-:S04]  /*571c0*/  @P2 FMUL R26, R26, 0.25 ;  /* 0x3e8000001a1a2820 */ /* 0x000fc80000400000 */
[----:B------:R-:W-:-:S04]  /*571d0*/  @!P3 FMUL R26, R26, 16777216 ;  /* 0x4b8000001a1ab820 */ /* 0x000fc80000400000 */
[----:B------:R-:W-:Y:S01]  /*571e0*/  FMUL R26, R28, R26 ;  /* 0x0000001a1c1a7220 */ /* 0x000fe20000400000 */
[----:B------:R-:W-:Y:S01]  /*571f0*/  @P2 FMUL R29, R29, 0.25 ;  /* 0x3e8000001d1d2820 */ /* 0x000fe20000400000 */
[----:B------:R-:W-:-:S03]  /*57200*/  @P2 FMUL R22, R22, 0.25 ;  /* 0x3e80000016162820 */ /* 0x000fc60000400000 */
[----:B------:R-:W-:Y:S01]  /*57210*/  @!P3 FMUL R29, R29, 16777216 ;  /* 0x4b8000001d1db820 */ /* 0x000fe20000400000 */
[----:B------:R-:W-:-:S03]  /*57220*/  @!P3 FMUL R22, R22, 16777216 ;  /* 0x4b8000001616b820 */ /* 0x000fc60000400000 */
[----:B------:R-:W-:Y:S01]  /*57230*/  FMUL R29, R28, R29 ;  /* 0x0000001d1c1d7220 */ /* 0x000fe20000400000 */
[----:B------:R-:W-:Y:S01]  /*57240*/  @P2 FMUL R23, R23, 0.25 ;  /* 0x3e80000017172820 */ /* 0x000fe20000400000 */
[----:B------:R-:W-:-:S03]  /*57250*/  @P2 FMUL R24, R24, 0.25 ;  /* 0x3e80000018182820 */ /* 0x000fc60000400000 */
[----:B------:R-:W-:Y:S01]  /*57260*/  @!P3 FMUL R23, R23, 16777216 ;  /* 0x4b8000001717b820 */ /* 0x000fe20000400000 */
[----:B------:R-:W-:Y:S01]  /*57270*/  @!P3 FMUL R24, R24, 16777216 ;  /* 0x4b8000001818b820 */ /* 0x000fe20000400000 */
        /* <DEDUP_REMOVED lines=15> */
[----:B------:R-:W-:Y:S01]  /*57370*/  @P2 FMUL R14, R14, 0.25 ;  /* 0x3e8000000e0e2820 */ /* 0x000fe20000400000 */
[----:B------:R-:W-:Y:S01]  /*57380*/  @!P3 FMUL R15, R15, 16777216 ;  /* 0x4b8000000f0fb820 */ /* 0x000fe20000400000 */
[----:B---3--:R-:W-:-:S05]  /*57390*/  FMUL R27, R28, R27 ;  /* 0x0000001b1c1b7220 */ /* 0x008fca0000400000 */
[----:B------:R0:W-:Y:S04]  /*573a0*/  STL [R1+0x210], R27 ;  /* 0x0002101b01007387 */ /* 0x0001e80000100800 */
[----:B0-----:R-:W3:Y:S04]  /*573b0*/  LDL.LU R27, [R1+0x2de8] ;  /* 0x002de800011b7983 */ /* 0x001ee80000300800 */
[----:B------:R0:W-:Y:S04]  /*573c0*/  STL [R1+0xf0], R26 ;  /* 0x0000f01a01007387 */ /* 0x0001e80000100800 */
[----:B0-----:R-:W3:Y:S04]  /*573d0*/  LDL.LU R26, [R1+0x2de4] ;  /* 0x002de400011a7983 */ /* 0x001ee80000300800 */
[----:B------:R0:W-:Y:S02]  /*573e0*/  STL [R1+0xfc], R29 ;  /* 0x0000fc1d01007387 */ /* 0x0001e40000100800 */
[----:B0-----:R-:W-:-:S02]  /*573f0*/  FMUL R29, R28, R22 ;  /* 0x000000161c1d7220 */ /* 0x001fc40000400000 */
[----:B------:R-:W3:Y:S04]  /*57400*/  LDL.LU R22, [R1+0x2de0] ;  /* 0x002de00001167983 */ /* 0x000ee80000300800 */
[----:B------:R0:W-:Y:S02]  /*57410*/  STL [R1+0xe8], R29 ;  /* 0x0000e81d01007387 */ /* 0x0001e40000100800 */
[C---:B0-----:R-:W-:Y:S02]  /*57420*/  FMUL R29, R28.reuse, R23 ;  /* 0x000000171c1d7220 */ /* 0x041fe40000400000 */
[----:B------:R-:W3:Y:S04]  /*57430*/  LDL.LU R23, [R1+0x2ddc] ;  /* 0x002ddc0001177983 */ /* 0x000ee80000300800 */
        /* <DEDUP_REMOVED lines=21> */
[----:B------:R0:W-:Y:S01]  /*57590*/  STL [R1+0xd0], R29 ;  /* 0x0000d01d01007387 */ /* 0x0001e20000100800 */
[----:B------:R-:W-:Y:S01]  /*575a0*/  @P2 FMUL R13, R13, 0.25 ;  /* 0x3e8000000d0d2820 */ /* 0x000fe20000400000 */
[----:B------:R-:W-:Y:S01]  /*575b0*/  @!P3 FMUL R14, R14, 16777216 ;  /* 0x4b8000000e0eb820 */ /* 0x000fe20000400000 */
[----:B0-----:R-:W-:Y:S02]  /*575c0*/  FMUL R29, R28, R12 ;  /* 0x0000000c1c1d7220 */ /* 0x001fe40000400000 */
[----:B------:R-:W3:Y:S01]  /*575d0*/  LDL.LU R12, [R1+0x2dbc] ;  /* 0x002dbc00010c7983 */ /* 0x000ee20000300800 */
[----:B------:R-:W-:-:S03]  /*575e0*/  @!P3 FMUL R13, R13, 16777216 ;  /* 0x4b8000000d0db820 */ /* 0x000fc60000400000 */
[----:B------:R0:W-:Y:S01]  /*575f0*/  STL [R1+0x78], R29 ;  /* 0x0000781d01007387 */ /* 0x0001e20000100800 */
[----:B------:R-:W-:Y:S01]  /*57600*/  @P2 FMUL R16, R16, 0.25 ;  /* 0x3e80000010102820 */ /* 0x000fe20000400000 */
[C---:B------:R-:W-:Y:S01]  /*57610*/  FMUL R14, R28.reuse, R14 ;  /* 0x0000000e1c0e7220 */ /* 0x040fe20000400000 */
[----:B0-----:R-:W-:Y:S02]  /*57620*/  FMUL R29, R28, R15 ;  /* 0x0000000f1c1d7220 */ /* 0x001fe40000400000 */
[----:B------:R-:W3:Y:S01]  /*57630*/  LDL.LU R15, [R1+0x2db8] ;  /* 0x002db800010f7983 */ /* 0x000ee20000300800 */
[----:B------:R-:W-:-:S03]  /*57640*/  @!P3 FMUL R16, R16, 16777216 ;  /* 0x4b8000001010b820 */ /* 0x000fc60000400000 */
[----:B------:R0:W-:Y:S01]  /*57650*/  STL [R1+0x74], R29 ;  /* 0x0000741d01007387 */ /* 0x0001e20000100800 */
[----:B------:R-:W-:Y:S01]  /*57660*/  @P2 FMUL R19, R19, 0.25 ;  /* 0x3e80000013132820 */ /* 0x000fe20000400000 */
[----:B0-----:R-:W-:Y:S02]  /*57670*/  FMUL R29, R28, R13 ;  /* 0x0000000d1c1d7220 */ /* 0x001fe40000400000 */
[----:B------:R-:W3:Y:S04]  /*57680*/  LDL.LU R13, [R1+0x110] ;  /* 0x00011000010d7983 */ /* 0x000ee80000300800 */
[----:B------:R0:W-:Y:S01]  /*57690*/  STL [R1+0x70], R14 ;  /* 0x0000700e01007387 */ /* 0x0001e20000100800 */
[----:B------:R-:W-:Y:S01]  /*576a0*/  @!P3 FMUL R19, R19, 16777216 ;  /* 0x4b8000001313b820 */ /* 0x000fe20000400000 */
[----:B------:R-:W-:-:S02]  /*576b0*/  @P2 FMUL R20, R20, 0.25 ;  /* 0x3e80000014142820 */ /* 0x000fc40000400000 */
[----:B0-----:R-:W3:Y:S04]  /*576c0*/  LDL.LU R14, [R1+0x104] ;  /* 0x00010400010e7983 */ /* 0x001ee80000300800 */
[----:B------:R0:W-:Y:S01]  /*576d0*/  STL [R1+0x6c], R29 ;  /* 0x00006c1d01007387 */ /* 0x0001e20000100800 */
[----:B------:R-:W-:Y:S01]  /*576e0*/  @!P3 FMUL R20, R20, 16777216 ;  /* 0x4b8000001414b820 */ /* 0x000fe20000400000 */
[----:B0-----:R-:W-:Y:S02]  /*576f0*/  FMUL R29, R28, R16 ;  /* 0x000000101c1d7220 */ /* 0x001fe40000400000 */
[----:B------:R-:W3:Y:S04]  /*57700*/  LDL.LU R16, [R1+0x2db4] ;  /* 0x002db40001107983 */ /* 0x000ee80000300800 */
[----:B------:R0:W-:Y:S01]  /*57710*/  STL [R1+0x64], R29 ;  /* 0x0000641d01007387 */ /* 0x0001e20000100800 */
[----:B------:R-:W-:Y:S01]  /*57720*/  @P2 FMUL R21, R21, 0.25 ;  /* 0x3e80000015152820 */ /* 0x000fe20000400000 */
[----:B------:R-:W-:Y:S01]  /*57730*/  @P2 FMUL R18, R18, 0.25 ;  /* 0x3e80000012122820 */ /* 0x000fe20000400000 */
[----:B------:R-:W-:Y:S01]  /*57740*/  @P2 FMUL R17, R17, 0.25 ;  /* 0x3e80000011112820 */ /* 0x000fe20000400000 */
[----:B0-----:R-:W-:-:S02]  /*57750*/  FMUL R29, R28, R19 ;  /* 0x000000131c1d7220 */ /* 0x001fc40000400000 */
[----:B------:R-:W3:Y:S01]  /*57760*/  LDL.LU R19, [R1+0x2db0] ;  /* 0x002db00001137983 */ /* 0x000ee20000300800 */
[----:B------:R-:W-:-:S03]  /*57770*/  @P2 FMUL R10, R10, 0.25 ;  /* 0x3e8000000a0a2820 */ /* 0x000fc60000400000 */
[----:B------:R0:W-:Y:S01]  /*57780*/  STL [R1+0x60], R29 ;  /* 0x0000601d01007387 */ /* 0x0001e20000100800 */
[----:B------:R-:W-:Y:S01]  /*57790*/  @P2 FMUL R9, R9, 0.25 ;  /* 0x3e80000009092820 */ /* 0x000fe20000400000 */
[----:B------:R-:W-:Y:S01]  /*577a0*/  @!P3 FMUL R21, R21, 16777216 ;  /* 0x4b8000001515b820 */ /* 0x000fe20000400000 */
[----:B--2---:R-:W-:Y:S01]  /*577b0*/  @P2 FMUL R6, R6, 0.25 ;  /* 0x3e80000006062820 */ /* 0x004fe20000400000 */
[----:B------:R-:W-:Y:S01]  /*577c0*/  @!P3 FMUL R18, R18, 16777216 ;  /* 0x4b8000001212b820 */ /* 0x000fe20000400000 */
[----:B----4-:R-:W-:Y:S01]  /*577d0*/  @P2 FMUL R5, R5, 0.25 ;  /* 0x3e80000005052820 */ /* 0x010fe20000400000 */
[----:B------:R-:W-:Y:S01]  /*577e0*/  @!P3 FMUL R17, R17, 16777216 ;  /* 0x4b8000001111b820 */ /* 0x000fe20000400000 */
[----:B0-----:R-:W-:Y:S01]  /*577f0*/  FMUL R29, R28, R20 ;  /* 0x000000141c1d7220 */ /* 0x001fe20000400000 */
[----:B------:R-:W-:Y:S01]  /*57800*/  @!P3 FMUL R10, R10, 16777216 ;  /* 0x4b8000000a0ab820 */ /* 0x000fe20000400000 */
[----:B------:R-:W2:Y:S01]  /*57810*/  LDL.LU R20, [R1+0x2dac] ;  /* 0x002dac0001147983 */ /* 0x000ea20000300800 */
[----:B------:R-:W-:Y:S01]  /*57820*/  @P2 FMUL R2, R2, 0.25 ;  /* 0x3e80000002022820 */ /* 0x000fe20000400000 */
[----:B------:R-:W-:-:S02]  /*57830*/  @!P3 FMUL R9, R9, 16777216 ;  /* 0x4b8000000909b820 */ /* 0x000fc40000400000 */
[----:B------:R0:W-:Y:S01]  /*57840*/  STL [R1+0x5c], R29 ;  /* 0x00005c1d01007387 */ /* 0x0001e20000100800 */
[----:B------:R-:W-:Y:S01]  /*57850*/  @!P3 FMUL R6, R6, 16777216 ;  /* 0x4b8000000606b820 */ /* 0x000fe20000400000 */
[----:B------:R-:W-:Y:S01]  /*57860*/  FMUL R18, R28, R18 ;  /* 0x000000121c127220 */ /* 0x000fe20000400000 */
[----:B------:R-:W-:Y:S01]  /*57870*/  @P2 FMUL R0, R0, 0.25 ;  /* 0x3e80000000002820 */ /* 0x000fe20000400000 */
[----:B------:R-:W-:Y:S01]  /*57880*/  @!P3 FMUL R5, R5, 16777216 ;  /* 0x4b8000000505b820 */ /* 0x000fe20000400000 */
[C---:B------:R-:W-:Y:S01]  /*57890*/  FMUL R17, R28.reuse, R17 ;  /* 0x000000111c117220 */ /* 0x040fe20000400000 */
[C---:B------:R-:W-:Y:S01]  /*578a0*/  FMUL R10, R28.reuse, R10 ;  /* 0x0000000a1c0a7220 */ /* 0x040fe20000400000 */
[----:B0-----:R-:W-:Y:S01]  /*578b0*/  FMUL R29, R28, R21 ;  /* 0x000000151c1d7220 */ /* 0x001fe20000400000 */
[----:B------:R-:W-:Y:S01]  /*578c0*/  @!P3 FMUL R2, R2, 16777216 ;  /* 0x4b8000000202b820 */ /* 0x000fe20000400000 */
[----:B------:R-:W4:Y:S01]  /*578d0*/  LDL.LU R21, [R1+0x2da8] ;  /* 0x002da80001157983 */ /* 0x000f220000300800 */
[C---:B------:R-:W-:Y:S01]  /*578e0*/  FMUL R9, R28.reuse, R9 ;  /* 0x000000091c097220 */ /* 0x040fe20000400000 */
[----:B------:R-:W-:Y:S01]  /*578f0*/  FMUL R6, R28, R6 ;  /* 0x000000061c067220 */ /* 0x000fe20000400000 */
[----:B------:R-:W-:Y:S01]  /*57900*/  @!P3 FMUL R0, R0, 16777216 ;  /* 0x4b8000000000b820 */ /* 0x000fe20000400000 */
[----:B------:R-:W-:Y:S01]  /*57910*/  STL [R1+0x58], R29 ;  /* 0x0000581d01007387 */ /* 0x000fe20000100800 */
[C---:B------:R-:W-:Y:S01]  /*57920*/  FMUL R5, R28.reuse, R5 ;  /* 0x000000051c057220 */ /* 0x040fe20000400000 */
[----:B------:R-:W-:-:S02]  /*57930*/  FMUL R2, R28, R2 ;  /* 0x000000021c027220 */ /* 0x000fc40000400000 */
[----:B------:R-:W-:Y:S01]  /*57940*/  STL [R1+0x54], R18 ;  /* 0x0000541201007387 */ /* 0x000fe20000100800 */
[----:B------:R-:W-:-:S03]  /*57950*/  FMUL R0, R28, R0 ;  /* 0x000000001c007220 */ /* 0x000fc60000400000 */
[----:B------:R0:W-:Y:S04]  /*57960*/  STL [R1+0x50], R17 ;  /* 0x0000501101007387 */ /* 0x0001e80000100800 */
[----:B------:R-:W-:Y:S04]  /*57970*/  STL [R1+0x4c], R10 ;  /* 0x00004c0a01007387 */ /* 0x000fe80000100800 */
[----:B------:R-:W-:Y:S04]  /*57980*/  STL [R1+0x48], R9 ;  /* 0x0000480901007387 */ /* 0x000fe80000100800 */
[----:B------:R-:W-:Y:S04]  /*57990*/  STL [R1+0x44], R6 ;  /* 0x0000440601007387 */ /* 0x000fe80000100800 */
[----:B------:R-:W-:Y:S04]  /*579a0*/  STL [R1+0x40], R5 ;  /* 0x0000400501007387 */ /* 0x000fe80000100800 */
[----:B------:R-:W2:Y:S04]  /*579b0*/  LDL.LU R28, [R1+0x100] ;  /* 0x00010000011c7983 */ /* 0x000ea80000300800 */
[----:B------:R-:W-:Y:S04]  /*579c0*/  STL [R1+0x3c], R2 ;  /* 0x00003c0201007387 */ /* 0x000fe80000100800 */
[----:B0-----:R-:W4:Y:S04]  /*579d0*/  LDL.LU R17, [R1+0x148] ;  /* 0x0001480001117983 */ /* 0x001f280000300800 */
[----:B------:R0:W-:Y:S04]  /*579e0*/  STL [R1+0x38], R0 ;  /* 0x0000380001007387 */ /* 0x0001e80000100800 */
[----:B------:R-:W4:Y:S04]  /*579f0*/  LDL.LU R18, [R1+0x150] ;  /* 0x0001500001127983 */ /* 0x000f280000300800 */
[----:B0-----:R-:W4:Y:S04]  /*57a00*/  LDL.LU R0, [R1+0x158] ;  /* 0x0001580001007983 */ /* 0x001f280000300800 */
[----:B------:R-:W4:Y:S04]  /*57a10*/  LDL.LU R2, [R1+0x160] ;  /* 0x0001600001027983 */ /* 0x000f280000300800 */
[----:B------:R-:W4:Y:S04]  /*57a20*/  LDL.LU R29, [R1+0x168] ;  /* 0x00016800011d7983 */ /* 0x000f280000300800 */
[----:B------:R-:W4:Y:S01]  /*57a30*/  LDL.LU R5, [R1+0x170] ;  /* 0x0001700001057983 */ /* 0x000f220000300800 */
[----:B---3--:R-:W-:-:S03]  /*57a40*/  FSETP.GT.AND P2, PT, |R26|, 8.50705917302346158658e+37, PT ;  /* 0x7e8000001a00780b */ /* 0x008fc60003f44200 */
[----:B------:R-:W3:Y:S04]  /*57a50*/  LDL.LU R6, [R1+0x178] ;  /* 0x0001780001067983 */ /* 0x000ee80000300800 */
[----:B------:R-:W3:Y:S04]  /*57a60*/  LDL.LU R9, [R1+0x17c] ;  /* 0x00017c0001097983 */ /* 0x000ee80000300800 */
[----:B------:R-:W3:Y:S04]  /*57a70*/  LDL.LU R10, [R1+0x184] ;  /* 0x00018400010a7983 */ /* 0x000ee80000300800 */
[----:B------:R0:W-:Y:S04]  /*57a80*/  STL [R1+0x2d74], R26 ;  /* 0x002d741a01007387 */ /* 0x0001e80000100800 */
[----:B0-----:R-:W2:Y:S01]  /*57a90*/  LDL.LU R26, [R1+0x114] ;  /* 0x00011400011a7983 */ /* 0x001ea20000300800 */
[----:B------:R-:W-:Y:S01]  /*57aa0*/  @P1 FMUL R22, R22, 0.25 ;  /* 0x3e80000016161820 */ /* 0x000fe20000400000 */
[----:B------:R-:W-:Y:S01]  /*57ab0*/  @P1 FMUL R23, R23, 0.25 ;  /* 0x3e80000017171820 */ /* 0x000fe20000400000 */
[----:B------:R-:W-:Y:S01]  /*57ac0*/  @P1 FMUL R24, R24, 0.25 ;  /* 0x3e80000018181820 */ /* 0x000fe20000400000 */
[----:B------:R-:W-:-:S02]  /*57ad0*/  @P1 FMUL R25, R25, 0.25 ;  /* 0x3e80000019191820 */ /* 0x000fc40000400000 */
[----:B------:R0:W-:Y:S04]  /*57ae0*/  STL [R1+0x130], R22 ;  /* 0x0001301601007387 */ /* 0x0001e80000100800 */
[----:B0-----:R-:W3:Y:S04]  /*57af0*/  LDL.LU R22, [R1+0x2da4] ;  /* 0x002da40001167983 */ /* 0x001ee80000300800 */
[----:B------:R0:W-:Y:S04]  /*57b00*/  STL [R1+0x12c], R23 ;  /* 0x00012c1701007387 */ /* 0x0001e80000100800 */
[----:B0-----:R-:W3:Y:S04]  /*57b10*/  LDL.LU R23, [R1+0x2da0] ;  /* 0x002da00001177983 */ /* 0x001ee80000300800 */
[----:B------:R0:W-:Y:S04]  /*57b20*/  STL [R1+0x124], R24 ;  /* 0x0001241801007387 */ /* 0x0001e80000100800 */
[----:B0-----:R-:W3:Y:S04]  /*57b30*/  LDL.LU R24, [R1+0x2d9c] ;  /* 0x002d9c0001187983 */ /* 0x001ee80000300800 */
[----:B------:R0:W-:Y:S04]  /*57b40*/  STL [R1+0x120], R25 ;  /* 0x0001201901007387 */ /* 0x0001e80000100800 */
[----:B0-----:R-:W3:Y:S01]  /*57b50*/  LDL.LU R25, [R1+0x2d98] ;  /* 0x002d980001197983 */ /* 0x001ee20000300800 */
[----:B--2---:R-:W-:-:S05]  /*57b60*/  @P1 FMUL R26, R26, 0.25 ;  /* 0x3e8000001a1a1820 */ /* 0x004fca0000400000 */
[----:B------:R0:W-:Y:S04]  /*57b70*/  STL [R1+0x2d88], R26 ;  /* 0x002d881a01007387 */ /* 0x0001e80000100800 */
[----:B0-----:R-:W2:Y:S04]  /*57b80*/  LDL R26, [R1+0x120] ;  /* 0x00012000011a7983 */ /* 0x001ea80000100800 */
[----:B--2---:R0:W-:Y:S04]  /*57b90*/  STL [R1+0x2d8c], R26 ;  /* 0x002d8c1a01007387 */ /* 0x0041e80000100800 */
[----:B0-----:R-:W2:Y:S04]  /*57ba0*/  LDL R26, [R1+0x124] ;  /* 0x00012400011a7983 */ /* 0x001ea80000100800 */
[----:B--2---:R0:W-:Y:S04]  /*57bb0*/  STL [R1+0x2d90], R26 ;  /* 0x002d901a01007387 */ /* 0x0041e80000100800 */
[----:B0-----:R-:W2:Y:S01]  /*57bc0*/  LDL R26, [R1+0x12c] ;  /* 0x00012c00011a7983 */ /* 0x001ea20000100800 */
[----:B------:R-:W-:-:S03]  /*57bd0*/  FSETP.GEU.AND P3, PT, |R27|, 1.175494350822287508e-38, PT ;  /* 0x008000001b00780b */ /* 0x000fc60003f6e200 */
[----:B--2---:R0:W-:Y:S04]  /*57be0*/  STL [R1+0x2d94], R26 ;  /* 0x002d941a01007387 */ /* 0x0041e80000100800 */
[----:B0-----:R-:W2:Y:S06]  /*57bf0*/  LDL R26, [R1+0x130] ;  /* 0x00013000011a7983 */ /* 0x001eac0000100800 */
[----:B--2---:R-:W-:-:S05]  /*57c00*/  @!P3 FMUL R26, R26, 16777216 ;  /* 0x4b8000001a1ab820 */ /* 0x004fca0000400000 */
[----:B------:R0:W-:Y:S04]  /*57c10*/  @!P3 STL [R1+0x130], R26 ;  /* 0x0001301a0100b387 */ /* 0x0001e80000100800 */
[----:B0-----:R-:W2:Y:S02]  /*57c20*/  LDL.LU R26, [R1+0x2d94] ;  /* 0x002d9400011a7983 */ /* 0x001ea40000300800 */
        /* <DEDUP_REMOVED lines=10> */
[----:B------:R0:W-:Y:S04]  /*57cd0*/  STL [R1+0x2d78], R26 ;  /* 0x002d781a01007387 */ /* 0x0001e80000100800 */
[----:B0-----:R-:W2:Y:S04]  /*57ce0*/  LDL.LU R26, [R1+0x120] ;  /* 0x00012000011a7983 */ /* 0x001ea80000300800 */
[----:B--2---:R0:W-:Y:S04]  /*57cf0*/  STL [R1+0x2d7c], R26 ;  /* 0x002d7c1a01007387 */ /* 0x0041e80000100800 */
[----:B0-----:R-:W2:Y:S04]  /*57d00*/  LDL.LU R26, [R1+0x124] ;  /* 0x00012400011a7983 */ /* 0x001ea80000300800 */
[----:B--2---:R0:W-:Y:S04]  /*57d10*/  STL [R1+0x2d80], R26 ;  /* 0x002d801a01007387 */ /* 0x0041e80000100800 */
[----:B0-----:R-:W2:Y:S01]  /*57d20*/  LDL.LU R26, [R1+0x12c] ;  /* 0x00012c00011a7983 */ /* 0x001ea20000300800 */
[----:B------:R-:W-:-:S04]  /*57d30*/  @P1 FMUL R27, R27, 0.25 ;  /* 0x3e8000001b1b1820 */ /* 0x000fc80000400000 */
[----:B------:R-:W-:-:S06]  /*57d40*/  @!P3 FMUL R27, R27, 16777216 ;  /* 0x4b8000001b1bb820 */ /* 0x000fcc0000400000 */
[----:B------:R-:W0:Y:S01]  /*57d50*/  MUFU.RCP R27, R27 ;  /* 0x0000001b001b7308 */ /* 0x000e220000001000 */
[----:B--2---:R1:W-:Y:S04]  /*57d60*/  STL [R1+0x2d84], R26 ;  /* 0x002d841a01007387 */ /* 0x0043e80000100800 */
[----:B-1----:R-:W0:Y:S02]  /*57d70*/  LDL.LU R26, [R1+0x130] ;  /* 0x00013000011a7983 */ /* 0x002e240000300800 */
[----:B0-----:R-:W-:-:S05]  /*57d80*/  FMUL R26, R27, R26 ;  /* 0x0000001a1b1a7220 */ /* 0x001fca0000400000 */
[----:B------:R0:W-:Y:S04]  /*57d90*/  STL [R1+0xcc], R26 ;  /* 0x0000cc1a01007387 */ /* 0x0001e80000100800 */
[----:B0-----:R-:W2:Y:S02]  /*57da0*/  LDL.LU R26, [R1+0x2d84] ;  /* 0x002d8400011a7983 */ /* 0x001ea40000300800 */
[----:B--2---:R-:W-:-:S05]  /*57db0*/  FMUL R26, R27, R26 ;  /* 0x0000001a1b1a7220 */ /* 0x004fca0000400000 */
[----:B------:R0:W-:Y:S04]  /*57dc0*/  STL [R1+0xc8], R26 ;  /* 0x0000c81a01007387 */ /* 0x0001e80000100800 */
[----:B0-----:R-:W2:Y:S02]  /*57dd0*/  LDL.LU R26, [R1+0x2d80] ;  /* 0x002d8000011a7983 */ /* 0x001ea40000300800 */
[----:B--2---:R-:W-:-:S05]  /*57de0*/  FMUL R26, R27, R26 ;  /* 0x0000001a1b1a7220 */ /* 0x004fca0000400000 */
[----:B------:R0:W-:Y:S04]  /*57df0*/  STL [R1+0xc4], R26 ;  /* 0x0000c41a01007387 */ /* 0x0001e80000100800 */
[----:B0-----:R-:W2:Y:S02]  /*57e00*/  LDL.LU R26, [R1+0x2d7c] ;  /* 0x002d7c00011a7983 */ /* 0x001ea40000300800 */
[----:B--2---:R-:W-:-:S05]  /*57e10*/  FMUL R26, R27, R26 ;  /* 0x0000001a1b1a7220 */ /* 0x004fca0000400000 */
[----:B------:R0:W-:Y:S04]  /*57e20*/  STL [R1+0xc0], R26 ;  /* 0x0000c01a01007387 */ /* 0x0001e80000100800 */
[----:B0-----:R-:W2:Y:S01]  /*57e30*/  LDL.LU R26, [R1+0x2d78] ;  /* 0x002d7800011a7983 */ /* 0x001ea20000300800 */
[----:B------:R-:W-:Y:S01]  /*57e40*/  @P1 FMUL R13, R13, 0.25 ;  /* 0x3e8000000d0d1820 */ /* 0x000fe20000400000 */
[----:B------:R-:W-:Y:S01]  /*57e50*/  @P1 FMUL R14, R14, 0.25 ;  /* 0x3e8000000e0e1820 */ /* 0x000fe20000400000 */
[----:B------:R-:W-:Y:S02]  /*57e60*/  @P1 FMUL R28, R28, 0.25 ;  /* 0x3e8000001c1c1820 */ /* 0x000fe40000400000 */
[----:B------:R-:W-:Y:S01]  /*57e70*/  @!P3 FMUL R13, R13, 16777216 ;  /* 0x4b8000000d0db820 */ /* 0x000fe20000400000 */
[----:B------:R-:W-:Y:S01]  /*57e80*/  @!P3 FMUL R14, R14, 16777216 ;  /* 0x4b8000000e0eb820 */ /* 0x000fe20000400000 */
[----:B------:R-:W-:-:S02]  /*57e90*/  @!P3 FMUL R28, R28, 16777216 ;  /* 0x4b8000001c1cb820 */ /* 0x000fc40000400000 */
[----:B------:R-:W-:Y:S01]  /*57ea0*/  FMUL R13, R27, R13 ;  /* 0x0000000d1b0d7220 */ /* 0x000fe20000400000 */
[----:B------:R-:W-:Y:S01]  /*57eb0*/  @P1 FMUL R3, R3, 0.25 ;  /* 0x3e80000003031820 */ /* 0x000fe20000400000 */
[C---:B------:R-:W-:Y:S01]  /*57ec0*/  FMUL R14, R27.reuse, R14 ;  /* 0x0000000e1b0e7220 */ /* 0x040fe20000400000 */
[----:B------:R-:W-:Y:S01]  /*57ed0*/  @P1 FMUL R4, R4, 0.25 ;  /* 0x3e80000004041820 */ /* 0x000fe20000400000 */
[----:B------:R-:W-:Y:S01]  /*57ee0*/  FMUL R28, R27, R28 ;  /* 0x0000001c1b1c7220 */ /* 0x000fe20000400000 */
[----:B------:R-:W-:Y:S01]  /*57ef0*/  @P1 FMUL R7, R7, 0.25 ;  /* 0x3e80000007071820 */ /* 0x000fe20000400000 */
[----:B------:R-:W-:Y:S01]  /*57f00*/  @!P3 FMUL R3, R3, 16777216 ;  /* 0x4b8000000303b820 */ /* 0x000fe20000400000 */
[----:B------:R-:W-:Y:S01]  /*57f10*/  @!P3 FMUL R4, R4, 16777216 ;  /* 0x4b8000000404b820 */ /* 0x000fe20000400000 */
[----:B------:R-:W-:Y:S01]  /*57f20*/  @P1 FMUL R8, R8, 0.25 ;  /* 0x3e80000008081820 */ /* 0x000fe20000400000 */
[----:B------:R-:W-:Y:S01]  /*57f30*/  @P1 FMUL R11, R11, 0.25 ;  /* 0x3e8000000b0b1820 */ /* 0x000fe20000400000 */
[----:B------:R-:W-:Y:S01]  /*57f40*/  @!P3 FMUL R7, R7, 16777216 ;  /* 0x4b8000000707b820 */ /* 0x000fe20000400000 */
[----:B------:R-:W-:Y:S01]  /*57f50*/  @P1 FMUL R12, R12, 0.25 ;  /* 0x3e8000000c0c1820 */ /* 0x000fe20000400000 */
[----:B------:R-:W-:Y:S01]  /*57f60*/  FMUL R4, R27, R4 ;  /* 0x000000041b047220 */ /* 0x000fe20000400000 */
[----:B------:R-:W-:Y:S01]  /*57f70*/  @!P3 FMUL R8, R8, 16777216 ;  /* 0x4b8000000808b820 */ /* 0x000fe20000400000 */
[----:B------:R-:W-:Y:S01]  /*57f80*/  @!P3 FMUL R11, R11, 16777216 ;  /* 0x4b8000000b0bb820 */ /* 0x000fe20000400000 */
[----:B------:R-:W-:Y:S01]  /*57f90*/  @P1 FMUL R15, R15, 0.25 ;  /* 0x3e8000000f0f1820 */ /* 0x000fe20000400000 */
[----:B------:R-:W-:Y:S01]  /*57fa0*/  @P1 FMUL R16, R16, 0.25 ;  /* 0x3e80000010101820 */ /* 0x000fe20000400000 */
[----:B------:R-:W-:Y:S01]  /*57fb0*/  @!P3 FMUL R12, R12, 16777216 ;  /* 0x4b8000000c0cb820 */ /* 0x000fe20000400000 */
[----:B------:R-:W-:Y:S01]  /*57fc0*/  @P1 FMUL R19, R19, 0.25 ;  /* 0x3e80000013131820 */ /* 0x000fe20000400000 */
[----:B------:R-:W-:Y:S01]  /*57fd0*/  @!P3 FMUL R15, R15, 16777216 ;  /* 0x4b8000000f0fb820 */ /* 0x000fe20000400000 */
[----:B------:R-:W-:Y:S01]  /*57fe0*/  @!P3 FMUL R16, R16, 16777216 ;  /* 0x4b8000001010b820 */ /* 0x000fe20000400000 */
[----:B------:R-:W-:Y:S01]  /*57ff0*/  @P1 FMUL R20, R20, 0.25 ;  /* 0x3e80000014141820 */ /* 0x000fe20000400000 */
[----:B----4-:R-:W-:Y:S01]  /*58000*/  @P1 FMUL R21, R21, 0.25 ;  /* 0x3e80000015151820 */ /* 0x010fe20000400000 */
[----:B------:R-:W-:Y:S01]  /*58010*/  @!P3 FMUL R19, R19, 16777216 ;  /* 0x4b8000001313b820 */ /* 0x000fe20000400000 */
[----:B---3--:R-:W-:Y:S01]  /*58020*/  @P1 FMUL R23, R23, 0.25 ;  /* 0x3e80000017171820 */ /* 0x008fe20000400000 */
[----:B------:R-:W-:Y:S01]  /*58030*/  @P1 FMUL R22, R22, 0.25 ;  /* 0x3e80000016161820 */ /* 0x000fe20000400000 */
[----:B------:R-:W-:Y:S01]  /*58040*/  @P1 FMUL R24, R24, 0.25 ;  /* 0x3e80000018181820 */ /* 0x000fe20000400000 */
[----:B------:R-:W-:Y:S01]  /*58050*/  @!P3 FMUL R20, R20, 16777216 ;  /* 0x4b8000001414b820 */ /* 0x000fe20000400000 */
[----:B------:R-:W-:Y:S01]  /*58060*/  @P1 FMUL R25, R25, 0.25 ;  /* 0x3e80000019191820 */ /* 0x000fe20000400000 */
[----:B------:R-:W-:Y:S01]  /*58070*/  @!P3 FMUL R21, R21, 16777216 ;  /* 0x4b8000001515b820 */ /* 0x000fe20000400000 */
[----:B------:R-:W-:Y:S01]  /*58080*/  @!P3 FMUL R23, R23, 16777216 ;  /* 0x4b8000001717b820 */ /* 0x000fe20000400000 */
[----:B------:R-:W-:Y:S01]  /*58090*/  @P1 FMUL R17, R17, 0.25 ;  /* 0x3e80000011111820 */ /* 0x000fe20000400000 */
[----:B------:R-:W-:Y:S01]  /*580a0*/  @!P3 FMUL R22, R22, 16777216 ;  /* 0x4b8000001616b820 */ /* 0x000fe20000400000 */
        /* <DEDUP_REMOVED lines=11> */
[----:B------:R-:W-:Y:S01]  /*58160*/  @P1 FMUL R5, R5, 0.25 ;  /* 0x3e80000005051820 */ /* 0x000fe20000400000 */
[----:B------:R-:W-:Y:S01]  /*58170*/  @!P3 FMUL R2, R2, 16777216 ;  /* 0x4b8000000202b820 */ /* 0x000fe20000400000 */
[----:B------:R-:W-:Y:S01]  /*58180*/  @P1 FMUL R6, R6, 0.25 ;  /* 0x3e80000006061820 */ /* 0x000fe20000400000 */
[----:B------:R-:W-:Y:S01]  /*58190*/  @!P3 FMUL R29, R29, 16777216 ;  /* 0x4b8000001d1db820 */ /* 0x000fe20000400000 */
[----:B------:R-:W-:Y:S01]  /*581a0*/  @!P3 FMUL R5, R5, 16777216 ;  /* 0x4b8000000505b820 */ /* 0x000fe20000400000 */
[----:B------:R-:W-:Y:S01]  /*581b0*/  @P1 FMUL R9, R9, 0.25 ;  /* 0x3e80000009091820 */ /* 0x000fe20000400000 */
[----:B------:R-:W-:-:S03]  /*581c0*/  @!P3 FMUL R6, R6, 16777216 ;  /* 0x4b8000000606b820 */ /* 0x000fc60000400000 */
[----:B------:R-:W-:Y:S01]  /*581d0*/  @!P3 FMUL R9, R9, 16777216 ;  /* 0x4b8000000909b820 */ /* 0x000fe20000400000 */
[----:B------:R-:W-:-:S04]  /*581e0*/  @P1 FMUL R10, R10, 0.25 ;  /* 0x3e8000000a0a1820 */ /* 0x000fc80000400000 */
[----:B------:R-:W-:Y:S01]  /*581f0*/  @!P3 FMUL R10, R10, 16777216 ;  /* 0x4b8000000a0ab820 */ /* 0x000fe20000400000 */
[----:B--2---:R-:W-:-:S05]  /*58200*/  FMUL R26, R27, R26 ;  /* 0x0000001a1b1a7220 */ /* 0x004fca0000400000 */
[----:B------:R0:W-:Y:S04]  /*58210*/  STL [R1+0xbc], R26 ;  /* 0x0000bc1a01007387 */ /* 0x0001e80000100800 */
[----:B0-----:R-:W2:Y:S04]  /*58220*/  LDL.LU R26, [R1+0x2d74] ;  /* 0x002d7400011a7983 */ /* 0x001ea80000300800 */
[----:B------:R0:W-:Y:S04]  /*58230*/  STL [R1+0xb4], R13 ;  /* 0x0000b40d01007387 */ /* 0x0001e80000100800 */
[----:B0-----:R-:W3:Y:S04]  /*58240*/  LDL.LU R13, [R1+0x2d70] ;  /* 0x002d7000010d7983 */ /* 0x001ee80000300800 */
[----:B------:R0:W-:Y:S04]  /*58250*/  STL [R1+0xb8], R14 ;  /* 0x0000b80e01007387 */ /* 0x0001e80000100800 */
[----:B0-----:R-:W4:Y:S04]  /*58260*/  LDL.LU R14, [R1+0x2d6c] ;  /* 0x002d6c00010e7983 */ /* 0x001f280000300800 */
[----:B------:R0:W-:Y:S02]  /*58270*/  STL [R1+0xb0], R28 ;  /* 0x0000b01c01007387 */ /* 0x0001e40000100800 */
[C---:B0-----:R-:W-:Y:S01]  /*58280*/  FMUL R28, R27.reuse, R3 ;  /* 0x000000031b1c7220 */ /* 0x041fe20000400000 */
[C---:B------:R-:W-:Y:S01]  /*58290*/  FMUL R3, R27.reuse, R7 ;  /* 0x000000071b037220 */ /* 0x040fe20000400000 */
[----:B------:R-:W-:-:S03]  /*582a0*/  FMUL R7, R27, R8 ;  /* 0x000000081b077220 */ /* 0x000fc60000400000 */
[----:B------:R-:W-:Y:S04]  /*582b0*/  STL [R1+0xac], R28 ;  /* 0x0000ac1c01007387 */ /* 0x000fe80000100800 */
[----:B------:R0:W-:Y:S04]  /*582c0*/  STL [R1+0xa8], R4 ;  /* 0x0000a80401007387 */ /* 0x0001e80000100800 */
[----:B------:R1:W-:Y:S01]  /*582d0*/  STL [R1+0xa4], R3 ;  /* 0x0000a40301007387 */ /* 0x0003e20000100800 */
[----:B0-----:R-:W-:-:S03]  /*582e0*/  FMUL R4, R27, R11 ;  /* 0x0000000b1b047220 */ /* 0x001fc60000400000 */
[----:B------:R0:W-:Y:S01]  /*582f0*/  STL [R1+0xa0], R7 ;  /* 0x0000a00701007387 */ /* 0x0001e20000100800 */
[----:B-1----:R-:W-:-:S03]  /*58300*/  FMUL R3, R27, R12 ;  /* 0x0000000c1b037220 */ /* 0x002fc60000400000 */
[----:B------:R1:W-:Y:S04]  /*58310*/  STL [R1+0x9c], R4 ;  /* 0x00009c0401007387 */ /* 0x0003e80000100800 */
[----:B------:R1:W-:Y:S01]  /*58320*/  STL [R1+0x98], R3 ;  /* 0x0000980301007387 */ /* 0x0003e20000100800 */
[C---:B0-----:R-:W-:Y:S01]  /*58330*/  FMUL R7, R27.reuse, R15 ;  /* 0x0000000f1b077220 */ /* 0x041fe20000400000 */
[----:B-1----:R-:W-:-:S04]  /*58340*/  FMUL R4, R27, R16 ;  /* 0x000000101b047220 */ /* 0x002fc80000400000 */
[----:B------:R0:W-:Y:S01]  /*58350*/  STL [R1+0x94], R7 ;  /* 0x0000940701007387 */ /* 0x0001e20000100800 */
[----:B------:R-:W-:-:S03]  /*58360*/  FMUL R3, R27, R19 ;  /* 0x000000131b037220 */ /* 0x000fc60000400000 */
[----:B------:R1:W-:Y:S01]  /*58370*/  STL [R1+0x90], R4 ;  /* 0x0000900401007387 */ /* 0x0003e20000100800 */
[----:B------:R-:W-:-:S03]  /*58380*/  FMUL R28, R27, R23 ;  /* 0x000000171b1c7220 */ /* 0x000fc60000400000 */
[----:B------:R1:W-:Y:S01]  /*58390*/  STL [R1+0x2c], R3 ;  /* 0x00002c0301007387 */ /* 0x0003e20000100800 */
[C---:B0-----:R-:W-:Y:S01]  /*583a0*/  FMUL R7, R27.reuse, R20 ;  /* 0x000000141b077220 */ /* 0x041fe20000400000 */
[----:B-1----:R-:W-:-:S04]  /*583b0*/  FMUL R4, R27, R21 ;  /* 0x000000151b047220 */ /* 0x002fc80000400000 */
[----:B------:R-:W-:Y:S01]  /*583c0*/  STL [R1+0x24], R7 ;  /* 0x0000240701007387 */ /* 0x000fe20000100800 */
[----:B------:R-:W-:-:S03]  /*583d0*/  FMUL R3, R27, R22 ;  /* 0x000000161b037220 */ /* 0x000fc60000400000 */
[----:B------:R-:W-:Y:S01]  /*583e0*/  STL [R1+0x20], R4 ;  /* 0x0000200401007387 */ /* 0x000fe20000100800 */
[C---:B------:R-:W-:Y:S01]  /*583f0*/  FMUL R23, R27.reuse, R17 ;  /* 0x000000111b177220 */ /* 0x040fe20000400000 */
[C---:B------:R-:W-:Y:S02]  /*58400*/  FMUL R22, R27.reuse, R18 ;  /* 0x000000121b167220 */ /* 0x040fe40000400000 */
[----:B------:R-:W-:Y:S04]  /*58410*/  STL [R1+0x2cec], R28 ;  /* 0x002cec1c01007387 */ /* 0x000fe80000100800 */
[----:B------:R0:W-:Y:S04]  /*58420*/  STL [R1+0x18], R3 ;  /* 0x0000180301007387 */ /* 0x0001e80000100800 */
[----:B------:R-:W-:Y:S01]  /*58430*/  STL [R1+0x2cf0], R24 ;  /* 0x002cf01801007387 */ /* 0x000fe20000100800 */
[----:B------:R-:W-:-:S03]  /*58440*/  FMUL R21, R27, R2 ;  /* 0x000000021b157220 */ /* 0x000fc60000400000 */
[----:B------:R1:W-:Y:S01]  /*58450*/  STL [R1+0x2cf4], R25 ;  /* 0x002cf41901007387 */ /* 0x0003e20000100800 */
[----:B0-----:R-:W-:-:S03]  /*58460*/  FMUL R3, R27, R0 ;  /* 0x000000001b037220 */ /* 0x001fc60000400000 */
[----:B------:R-:W2:Y:S01]  /*58470*/  LDL.LU R17, [R1+0x2d68] ;  /* 0x002d680001117983 */ /* 0x000ea20000300800 */
[----:B------:R-:W-:-:S03]  /*58480*/  FMUL R7, R27, R29 ;  /* 0x0000001d1b077220 */ /* 0x000fc60000400000 */
[----:B------:R-:W-:Y:S04]  /*58490*/  STL [R1+0x2cf8], R23 ;  /* 0x002cf81701007387 */ /* 0x000fe80000100800 */
[----:B------:R-:W2:Y:S01]  /*584a0*/  LDL.LU R18, [R1+0x2d64] ;  /* 0x002d640001127983 */ /* 0x000ea20000300800 */
[----:B------:R-:W-:-:S03]  /*584b0*/  FMUL R16, R27, R5 ;  /* 0x000000051b107220 */ /* 0x000fc60000400000 */
[----:B------:R-:W-:Y:S04]  /*584c0*/  STL [R1+0x2cfc], R22 ;  /* 0x002cfc1601007387 */ /* 0x000fe80000100800 */
[----:B------:R-:W2:Y:S01]  /*584d0*/  LDL.LU R0, [R1+0x2d60] ;  /* 0x002d600001007983 */ /* 0x000ea20000300800 */
[----:B------:R-:W-:-:S03]  /*584e0*/  FMUL R12, R27, R6 ;  /* 0x000000061b0c7220 */ /* 0x000fc60000400000 */
[----:B------:R-:W-:Y:S04]  /*584f0*/  STL [R1+0x2d00], R3 ;  /* 0x002d000301007387 */ /* 0x000fe80000100800 */
[----:B------:R-:W2:Y:S04]  /*58500*/  LDL.LU R2, [R1+0x2d5c] ;  /* 0x002d5c0001027983 */ /* 0x000ea80000300800 */
[----:B------:R-:W-:Y:S04]  /*58510*/  STL [R1+0x2d04], R21 ;  /* 0x002d041501007387 */ /* 0x000fe80000100800 */
[----:B------:R-:W2:Y:S04]  /*58520*/  LDL.LU R29, [R1+0x108] ;  /* 0x00010800011d7983 */ /* 0x000ea80000300800 */
[----:B------:R-:W-:Y:S01]  /*58530*/  STL [R1+0x2d08], R7 ;  /* 0x002d080701007387 */ /* 0x000fe20000100800 */
[----:B------:R-:W-:-:S03]  /*58540*/  FMUL R11, R27, R9 ;  /* 0x000000091b0b7220 */ /* 0x000fc60000400000 */
[----:B------:R-:W2:Y:S04]  /*58550*/  LDL.LU R5, [R1+0x2d58] ;  /* 0x002d580001057983 */ /* 0x000ea80000300800 */
[----:B------:R-:W-:Y:S04]  /*58560*/  STL [R1+0x2d0c], R16 ;  /* 0x002d0c1001007387 */ /* 0x000fe80000100800 */
[----:B------:R-:W2:Y:S04]  /*58570*/  LDL.LU R6, [R1+0x2d54] ;  /* 0x002d540001067983 */ /* 0x000ea80000300800 */
[----:B------:R-:W-:Y:S04]  /*58580*/  STL [R1+0x2d10], R12 ;  /* 0x002d100c01007387 */ /* 0x000fe80000100800 */
[----:B-1----:R-:W2:Y:S04]  /*58590*/  LDL.LU R25, [R1+0x190] ;  /* 0x0001900001197983 */ /* 0x002ea80000300800 */
[----:B------:R-:W2:Y:S04]  /*585a0*/  LDL.LU R24, [R1+0x198] ;  /* 0x0001980001187983 */ /* 0x000ea80000300800 */
[----:B------:R-:W2:Y:S04]  /*585b0*/  LDL.LU R28, [R1+0x1a0] ;  /* 0x0001a000011c7983 */ /* 0x000ea80000300800 */
[----:B------:R-:W2:Y:S04]  /*585c0*/  LDL.LU R9, [R1+0x2d50] ;  /* 0x002d500001097983 */ /* 0x000ea80000300800 */
[----:B------:R0:W-:Y:S01]  /*585d0*/  STL [R1+0x2d14], R11 ;  /* 0x002d140b01007387 */ /* 0x0001e20000100800 */
[----:B------:R-:W-:-:S03]  /*585e0*/  FMUL R27, R27, R10 ;  /* 0x0000000a1b1b7220 */ /* 0x000fc60000400000 */
        /* <DEDUP_REMOVED lines=10> */
[----:B------:R0:W-:Y:S04]  /*58690*/  STL [R1+0x2d18], R27 ;  /* 0x002d181b01007387 */ /* 0x0001e80000100800 */
[----:B0-----:R-:W2:Y:S04]  /*586a0*/  LDL.LU R27, [R1+0x10c] ;  /* 0x00010c00011b7983 */ /* 0x001ea80000300800 */
[----:B------:R-:W2:Y:S04]  /*586b0*/  LDL.LU R8, [R1+0x194] ;  /* 0x0001940001087983 */ /* 0x000ea80000300800 */
[----:B------:R-:W2:Y:S04]  /*586c0*/  LDL.LU R4, [R1+0x19c] ;  /* 0x00019c0001047983 */ /* 0x000ea80000300800 */
[----:B------:R-:W2:Y:S04]  /*586d0*/  LDL.LU R20, [R1+0x1a4] ;  /* 0x0001a40001147983 */ /* 0x000ea80000300800 */
[----:B------:R-:W2:Y:S01]  /*586e0*/  LDL.LU R23, [R1+0x1a8] ;  /* 0x0001a80001177983 */ /* 0x000ea20000300800 */
[----:B---3--:R-:W-:-:S05]  /*586f0*/  @P2 FMUL R13, R13, 0.25 ;  /* 0x3e8000000d0d2820 */ /* 0x008fca0000400000 */
[----:B------:R0:W-:Y:S01]  /*58700*/  STL [R1+0x134], R13 ;  /* 0x0001340d01007387 */ /* 0x0001e20000100800 */
[----:B----4-:R-:W-:-:S03]  /*58710*/  @P2 FMUL R14, R14, 0.25 ;  /* 0x3e8000000e0e2820 */ /* 0x010fc60000400000 */
[----:B0-----:R-:W3:Y:S04]  /*58720*/  LDL.LU R13, [R1+0x2d48] ;  /* 0x002d4800010d7983 */ /* 0x001ee80000300800 */
[----:B------:R0:W-:Y:S04]  /*58730*/  STL [R1+0x128], R14 ;  /* 0x0001280e01007387 */ /* 0x0001e80000100800 */
[----:B0-----:R-:W4:Y:S01]  /*58740*/  LDL.LU R14, [R1+0x2d44] ;  /* 0x002d4400010e7983 */ /* 0x001f220000300800 */
[----:B--2---:R-:W-:-:S05]  /*58750*/  @P2 FMUL R17, R17, 0.25 ;  /* 0x3e80000011112820 */ /* 0x004fca0000400000 */
[----:B------:R0:W-:Y:S01]  /*58760*/  STL [R1+0x11c], R17 ;  /* 0x00011c1101007387 */ /* 0x0001e20000100800 */
[----:B------:R-:W-:-:S03]  /*58770*/  @P2 FMUL R18, R18, 0.25 ;  /* 0x3e80000012122820 */ /* 0x000fc60000400000 */
[----:B0-----:R-:W2:Y:S04]  /*58780*/  LDL.LU R17, [R1+0x2d40] ;  /* 0x002d400001117983 */ /* 0x001ea80000300800 */
[----:B------:R0:W-:Y:S04]  /*58790*/  STL [R1+0x118], R18 ;  /* 0x0001181201007387 */ /* 0x0001e80000100800 */
[----:B0-----:R-:W2:Y:S01]  /*587a0*/  LDL.LU R18, [R1+0x2d3c] ;  /* 0x002d3c0001127983 */ /* 0x001ea20000300800 */
[----:B------:R-:W-:-:S05]  /*587b0*/  @P2 FMUL R27, R27, 0.25 ;  /* 0x3e8000001b1b2820 */ /* 0x000fca0000400000 */
        /* <DEDUP_REMOVED lines=45> */
[----:B------:R-:W-:Y:S01]  /*58a90*/  @P2 FMUL R29, R29, 0.25 ;  /* 0x3e8000001d1d2820 */ /* 0x000fe20000400000 */
[----:B------:R-:W-:-:S03]  /*58aa0*/  @P2 FMUL R0, R0, 0.25 ;  /* 0x3e80000000002820 */ /* 0x000fc60000400000 */
[----:B------:R-:W-:Y:S01]  /*58ab0*/  @!P1 FMUL R29, R29, 16777216 ;  /* 0x4b8000001d1d9820 */ /* 0x000fe20000400000 */
[----:B------:R-:W-:Y:S01]  /*58ac0*/  @P2 FMUL R2, R2, 0.25 ;  /* 0x3e80000002022820 */ /* 0x000fe20000400000 */
[----:B------:R-:W-:Y:S02]  /*58ad0*/  @P2 FMUL R5, R5, 0.25 ;  /* 0x3e80000005052820 */ /* 0x000fe40000400000 */
[----:B------:R-:W-:Y:S01]  /*58ae0*/  FMUL R29, R26, R29 ;  /* 0x0000001d1a1d7220 */ /* 0x000fe20000400000 */
        /* <DEDUP_REMOVED lines=10> */
[----:B----4-:R-:W-:Y:S01]  /*58b90*/  @P2 FMUL R14, R14, 0.25 ;  /* 0x3e8000000e0e2820 */ /* 0x010fe20000400000 */
[----:B------:R-:W-:Y:S01]  /*58ba0*/  @!P1 FMUL R10, R10, 16777216 ;  /* 0x4b8000000a0a9820 */ /* 0x000fe20000400000 */
[----:B--2---:R-:W-:Y:S01]  /*58bb0*/  @P2 FMUL R18, R18, 0.25 ;  /* 0x3e80000012122820 */ /* 0x004fe20000400000 */
[----:B------:R-:W-:Y:S01]  /*58bc0*/  @P2 FMUL R17, R17, 0.25 ;  /* 0x3e80000011112820 */ /* 0x000fe20000400000 */
[----:B------:R-:W-:Y:S01]  /*58bd0*/  @!P1 FMUL R13, R13, 16777216 ;  /* 0x4b8000000d0d9820 */ /* 0x000fe20000400000 */
[----:B------:R-:W-:Y:S01]  /*58be0*/  @!P1 FMUL R14, R14, 16777216 ;  /* 0x4b8000000e0e9820 */ /* 0x000fe20000400000 */
[----:B------:R-:W-:Y:S01]  /*58bf0*/  @!P1 FMUL R18, R18, 16777216 ;  /* 0x4b80000012129820 */ /* 0x000fe20000400000 */
[----:B------:R-:W-:Y:S01]  /*58c00*/  @!P1 FMUL R17, R17, 16777216 ;  /* 0x4b80000011119820 */ /* 0x000fe20000400000 */
[----:B------:R-:W-:Y:S01]  /*58c10*/  @P2 FMUL R11, R11, 0.25 ;  /* 0x3e8000000b0b2820 */ /* 0x000fe20000400000 */
[----:B------:R-:W-:Y:S01]  /*58c20*/  @P2 FMUL R12, R12, 0.25 ;  /* 0x3e8000000c0c2820 */ /* 0x000fe20000400000 */
[----:B------:R-:W-:Y:S01]  /*58c30*/  @P2 FMUL R16, R16, 0.25 ;  /* 0x3e80000010102820 */ /* 0x000fe20000400000 */
[----:B------:R-:W-:Y:S01]  /*58c40*/  @P2 FMUL R7, R7, 0.25 ;  /* 0x3e80000007072820 */ /* 0x000fe20000400000 */
[----:B------:R-:W-:Y:S01]  /*58c50*/  @P2 FMUL R21, R21, 0.25 ;  /* 0x3e80000015152820 */ /* 0x000fe20000400000 */
[----:B------:R-:W-:Y:S01]  /*58c60*/  @!P1 FMUL R11, R11, 16777216 ;  /* 0x4b8000000b0b9820 */ /* 0x000fe20000400000 */
        /* <DEDUP_REMOVED lines=11> */
[----:B------:R-:W-:Y:S01]  /*58d20*/  @P2 FMUL R19, R19, 0.25 ;  /* 0x3e80000013132820 */ /* 0x000fe20000400000 */
[----:B------:R-:W-:Y:S01]  /*58d30*/  @P2 FMUL R28, R28, 0.25 ;  /* 0x3e8000001c1c2820 */ /* 0x000fe20000400000 */
[----:B------:R-:W-:Y:S01]  /*58d40*/  @P2 FMUL R8, R8, 0.25 ;  /* 0x3e80000008082820 */ /* 0x000fe20000400000 */
[----:B------:R-:W-:Y:S01]  /*58d50*/  @P2 FMUL R4, R4, 0.25 ;  /* 0x3e80000004042820 */ /* 0x000fe20000400000 */
[----:B------:R-:W-:Y:S01]  /*58d60*/  @P2 FMUL R20, R20, 0.25 ;  /* 0x3e80000014142820 */ /* 0x000fe20000400000 */
[----:B------:R-:W-:Y:S01]  /*58d70*/  @!P1 FMUL R22, R22, 16777216 ;  /* 0x4b80000016169820 */ /* 0x000fe20000400000 */
        /* <DEDUP_REMOVED lines=9> */
[C---:B------:R-:W-:Y:S01]  /*58e10*/  FMUL R15, R26.reuse, R15 ;  /* 0x0000000f1a0f7220 */ /* 0x040fe20000400000 */
[C---:B------:R-:W-:Y:S01]  /*58e20*/  FMUL R19, R26.reuse, R19 ;  /* 0x000000131a137220 */ /* 0x040fe20000400000 */
[C---:B------:R-:W-:Y:S01]  /*58e30*/  FMUL R8, R26.reuse, R8 ;  /* 0x000000081a087220 */ /* 0x040fe20000400000 */
[C---:B------:R-:W-:Y:S01]  /*58e40*/  FMUL R4, R26.reuse, R4 ;  /* 0x000000041a047220 */ /* 0x040fe20000400000 */
[C---:B------:R-:W-:Y:S01]  /*58e50*/  FMUL R20, R26.reuse, R20 ;  /* 0x000000141a147220 */ /* 0x040fe20000400000 */
[----:B---3--:R-:W-:-:S05]  /*58e60*/  FMUL R27, R26, R27 ;  /* 0x0000001b1a1b7220 */ /* 0x008fca0000400000 */
[----:B------:R0:W-:Y:S04]  /*58e70*/  STL [R1+0x68], R27 ;  /* 0x0000681b01007387 */ /* 0x0001e80000100800 */
[----:B0-----:R-:W2:Y:S04]  /*58e80*/  LDL.LU R27, [R1+0x2d18] ;  /* 0x002d1800011b7983 */ /* 0x001ea80000300800 */
        /* <DEDUP_REMOVED lines=10> */
[----:B------:R1:W-:Y:S01]  /*58f30*/  STL [R1+0x10], R2 ;  /* 0x0000100201007387 */ /* 0x0003e20000100800 */
[----:B------:R-:W-:-:S03]  /*58f40*/  FMUL R29, R26, R18 ;  /* 0x000000121a1d7220 */ /* 0x000fc60000400000 */
[----:B------:R3:W-:Y:S01]  /*58f50*/  STL [R1+0xc], R0 ;  /* 0x00000c0001007387 */ /* 0x0007e20000100800 */
[C---:B0-----:R-:W-:Y:S01]  /*58f60*/  FMUL R5, R26.reuse, R13 ;  /* 0x0000000d1a057220 */ /* 0x041fe20000400000 */
[----:B-1----:R-:W-:-:S04]  /*58f70*/  FMUL R2, R26, R14 ;  /* 0x0000000e1a027220 */ /* 0x002fc80000400000 */
[----:B------:R-:W-:Y:S01]  /*58f80*/  STL [R1+0x8], R5 ;  /* 0x0000080501007387 */ /* 0x000fe20000100800 */
[----:B---3--:R-:W-:-:S03]  /*58f90*/  FMUL R0, R26, R17 ;  /* 0x000000111a007220 */ /* 0x008fc60000400000 */
[----:B------:R0:W-:Y:S04]  /*58fa0*/  STL [R1+0x4], R2 ;  /* 0x0000040201007387 */ /* 0x0001e80000100800 */
[----:B------:R-:W-:Y:S01]  /*58fb0*/  STL [R1+0x2cb8], R29 ;  /* 0x002cb81d01007387 */ /* 0x000fe20000100800 */
[----:B------:R-:W-:-:S03]  /*58fc0*/  FMUL R10, R26, R16 ;  /* 0x000000101a0a7220 */ /* 0x000fc60000400000 */
[----:B------:R1:W-:Y:S01]  /*58fd0*/  STL [R1], R0 ;  /* 0x0000000001007387 */ /* 0x0003e20000100800 */
[C---:B0-----:R-:W-:Y:S01]  /*58fe0*/  FMUL R2, R26.reuse, R12 ;  /* 0x0000000c1a027220 */ /* 0x041fe20000400000 */
[C---:B------:R-:W-:Y:S01]  /*58ff0*/  FMUL R6, R26.reuse, R7 ;  /* 0x000000071a067220 */ /* 0x040fe20000400000 */
[C---:B------:R-:W-:Y:S01]  /*59000*/  FMUL R14, R26.reuse, R21 ;  /* 0x000000151a0e7220 */ /* 0x040fe20000400000 */
[C---:B------:R-:W-:Y:S01]  /*59010*/  FMUL R18, R26.reuse, R3 ;  /* 0x000000031a127220 */ /* 0x040fe20000400000 */
[C---:B-1----:R-:W-:Y:S02]  /*59020*/  FMUL R0, R26.reuse, R11 ;  /* 0x0000000b1a007220 */ /* 0x042fe40000400000 */
[----:B------:R-:W3:Y:S04]  /*59030*/  LDL.LU R11, [R1+0x2d14] ;  /* 0x002d1400010b7983 */ /* 0x000ee80000300800 */
[----:B------:R-:W2:Y:S01]  /*59040*/  LDL.LU R12, [R1+0x2d10] ;  /* 0x002d1000010c7983 */ /* 0x000ea20000300800 */
[----:B------:R-:W-:-:S03]  /*59050*/  FMUL R9, R26, R22 ;  /* 0x000000161a097220 */ /* 0x000fc60000400000 */
[----:B------:R-:W3:Y:S01]  /*59060*/  LDL.LU R16, [R1+0x2d0c] ;  /* 0x002d0c0001107983 */ /* 0x000ee20000300800 */
[----:B------:R-:W-:-:S03]  /*59070*/  FMUL R17, R26, R23 ;  /* 0x000000171a117220 */ /* 0x000fc60000400000 */
[----:B------:R-:W4:Y:S01]  /*59080*/  LDL.LU R7, [R1+0x2d08] ;  /* 0x002d080001077983 */ /* 0x000f220000300800 */
[----:B------:R-:W-:-:S03]  /*59090*/  FMUL R5, R26, R25 ;  /* 0x000000191a057220 */ /* 0x000fc60000400000 */
[----:B------:R-:W2:Y:S01]  /*590a0*/  LDL.LU R21, [R1+0x2d04] ;  /* 0x002d040001157983 */ /* 0x000ea20000300800 */
[----:B------:R-:W-:-:S03]  /*590b0*/  FMUL R13, R26, R24 ;  /* 0x000000181a0d7220 */ /* 0x000fc60000400000 */
[----:B------:R-:W4:Y:S01]  /*590c0*/  LDL.LU R3, [R1+0x2d00] ;  /* 0x002d000001037983 */ /* 0x000f220000300800 */
[----:B------:R-:W-:-:S03]  /*590d0*/  FMUL R26, R26, R28 ;  /* 0x0000001c1a1a7220 */ /* 0x000fc60000400000 */
[----:B------:R-:W2:Y:S04]  /*590e0*/  LDL.LU R22, [R1+0x2cfc] ;  /* 0x002cfc0001167983 */ /* 0x000ea80000300800 */
[----:B------:R-:W2:Y:S04]  /*590f0*/  LDL.LU R23, [R1+0x2cf8] ;  /* 0x002cf80001177983 */ /* 0x000ea80000300800 */
[----:B------:R-:W2:Y:S04]  /*59100*/  LDL.LU R25, [R1+0x2cf4] ;  /* 0x002cf40001197983 */ /* 0x000ea80000300800 */
[----:B------:R-:W2:Y:S04]  /*59110*/  LDL.LU R24, [R1+0x2cf0] ;  /* 0x002cf00001187983 */ /* 0x000ea80000300800 */
[----:B------:R-:W2:Y:S04]  /*59120*/  LDL.LU R28, [R1+0x2cec] ;  /* 0x002cec00011c7983 */ /* 0x000ea80000300800 */
[----:B------:R-:W3:Y:S01]  /*59130*/  LDL.LU R29, [R1+0x144] ;  /* 0x00014400011d7983 */ /* 0x000ee20000300800 */
[----:B------:R-:W-:-:S02]  /*59140*/  F2FP.F16.F32.PACK_AB R4, R4, R20 ;  /* 0x000000140404723e */ /* 0x000fc400000000ff */
[----:B------:R-:W-:Y:S01]  /*59150*/  F2FP.F16.F32.PACK_AB R9, R9, R13 ;  /* 0x0000000d0909723e */ /* 0x000fe200000000ff */
[----:B---3--:R0:W-:Y:S04]  /*59160*/  STL [R1+0x2cc8], R29 ;  /* 0x002cc81d01007387 */ /* 0x0081e80000100800 */
[----:B0-----:R-:W3:Y:S04]  /*59170*/  LDL.LU R29, [R1+0x20] ;  /* 0x00002000011d7983 */ /* 0x001ee80000300800 */
[----:B------:R-:W3:Y:S01]  /*59180*/  LDL.LU R20, [R1+0x2c] ;  /* 0x00002c0001147983 */ /* 0x000ee20000300800 */
[----:B------:R-:W-:-:S02]  /*59190*/  F2FP.F16.F32.PACK_AB R16, R16, R11 ;  /* 0x0000000b1010723e */ /* 0x000fc400000000ff */
[----:B------:R-:W0:Y:S01]  /*591a0*/  S2R R11, SR_TID.X ;  /* 0x00000000000b7919 */ /* 0x000e220000002100 */
[----:B----4-:R-:W-:Y:S02]  /*591b0*/  F2FP.F16.F32.PACK_AB R13, R3, R7 ;  /* 0x00000007030d723e */ /* 0x010fe400000000ff */
[----:B--2---:R-:W-:Y:S02]  /*591c0*/  F2FP.F16.F32.PACK_AB R12, R12, R27 ;  /* 0x0000001b0c0c723e */ /* 0x004fe400000000ff */
[----:B------:R-:W2:Y:S01]  /*591d0*/  LDL.LU R27, [R1+0x18] ;  /* 0x00001800011b7983 */ /* 0x000ea20000300800 */
[----:B------:R-:W-:-:S03]  /*591e0*/  F2FP.F16.F32.PACK_AB R5, R5, R26 ;  /* 0x0000001a0505723e */ /* 0x000fc600000000ff */
[----:B------:R-:W2:Y:S01]  /*591f0*/  LDL.LU R26, [R1+0x24] ;  /* 0x00002400011a7983 */ /* 0x000ea20000300800 */
[C---:B0-----:R-:W-:Y:S02]  /*59200*/  SHF.L.U32 R7, R11.reuse, 0x5, RZ ;  /* 0x000000050b077819 */ /* 0x041fe400000006ff */
[C---:B------:R-:W-:Y:S02]  /*59210*/  LOP3.LUT R3, R11.reuse, 0x1c, RZ, 0xc0, !PT ;  /* 0x0000001c0b037812 */ /* 0x040fe400078ec0ff */
[----:B------:R-:W-:Y:S02]  /*59220*/  LOP3.LUT R11, R11, 0x18, RZ, 0xc0, !PT ;  /* 0x000000180b0b7812 */ /* 0x000fe400078ec0ff */
[----:B------:R-:W-:-:S04]  /*59230*/  LOP3.LUT R7, R7, 0xc60, RZ, 0xc0, !PT ;  /* 0x00000c6007077812 */ /* 0x000fc800078ec0ff */
[----:B------:R-:W-:Y:S02]  /*59240*/  LEA R11, R11, R7, 0x9 ;  /* 0x000000070b0b7211 */ /* 0x000fe400078e48ff */
[----:B------:R-:W-:Y:S02]  /*59250*/  F2FP.F16.F32.PACK_AB R7, R15, R19 ;  /* 0x000000130f07723e */ /* 0x000fe400000000ff */
[----:B---3--:R-:W-:Y:S02]  /*59260*/  F2FP.F16.F32.PACK_AB R19, R20, R29 ;  /* 0x0000001d1413723e */ /* 0x008fe400000000ff */
[----:B------:R-:W3:Y:S04]  /*59270*/  LDL.LU R29, [R1+0x1c4] ;  /* 0x0001c400011d7983 */ /* 0x000ee80000300800 */
[----:B---3--:R0:W-:Y:S04]  /*59280*/  STL [R1+0x2ccc], R29 ;  /* 0x002ccc1d01007387 */ /* 0x0081e80000100800 */
[----:B0-----:R-:W3:Y:S04]  /*59290*/  LDL.LU R29, [R1+0x64] ;  /* 0x00006400011d7983 */ /* 0x001ee80000300800 */
        /* <DEDUP_REMOVED lines=9> */
[----:B0-----:R-:W3:Y:S01]  /*59330*/  LDL.LU R29, [R1+0x1ac] ;  /* 0x0001ac00011d7983 */ /* 0x001ee20000300800 */
[----:B------:R-:W-:-:S03]  /*59340*/  SHF.L.U32 R3, R3, 0x2, RZ ;  /* 0x0000000203037819 */ /* 0x000fc600000006ff */
[----:B---3--:R0:W-:Y:S04]  /*59350*/  STL [R1+0x2ce4], R29 ;  /* 0x002ce41d01007387 */ /* 0x0081e80000100800 */
[----:B0-----:R-:W3:Y:S01]  /*59360*/  LDL.LU R29, [R1+0x44] ;  /* 0x00004400011d7983 */ /* 0x001ee20000300800 */
[----:B------:R-:W-:Y:S02]  /*59370*/  LOP3.LUT R3, R11, R3, RZ, 0x3c, !PT ;  /* 0x000000030b037212 */ /* 0x000fe400078e3cff */
[----:B------:R-:W-:Y:S01]  /*59380*/  F2FP.F16.F32.PACK_AB R11, R0, R2 ;  /* 0x00000002000b723e */ /* 0x000fe200000000ff */
[----:B---3--:R0:W-:Y:S04]  /*59390*/  STL [R1+0x2ce8], R29 ;  /* 0x002ce81d01007387 */ /* 0x0081e80000100800 */
[----:B0-----:R-:W3:Y:S04]  /*593a0*/  LDL.LU R29, [R1+0x40] ;  /* 0x00004000011d7983 */ /* 0x001ee80000300800 */
[----:B------:R-:W4:Y:S04]  /*593b0*/  LDL.LU R0, [R1+0x1d0] ;  /* 0x0001d00001007983 */ /* 0x000f280000300800 */
[----:B------:R-:W2:Y:S04]  /*593c0*/  LDL.LU R20, [R1+0x1e0] ;  /* 0x0001e00001147983 */ /* 0x000ea80000300800 */
[----:B--2---:R0:W-:Y:S04]  /*593d0*/  STL [R1+0x2cc0], R20 ;  /* 0x002cc01401007387 */ /* 0x0041e80000100800 */
[----:B0-----:R-:W2:Y:S01]  /*593e0*/  LDL.LU R20, [R1+0x78] ;  /* 0x0000780001147983 */ /* 0x001ea20000300800 */
[----:B------:R-:W-:-:S02]  /*593f0*/  F2FP.F16.F32.PACK_AB R6, R6, R18 ;  /* 0x000000120606723e */ /* 0x000fc400000000ff */
[----:B------:R-:W-:Y:S02]  /*59400*/  F2FP.F16.F32.PACK_AB R18, R28, R25 ;  /* 0x000000191c12723e */ /* 0x000fe400000000ff */
[----:B------:R-:W-:Y:S02]  /*59410*/  F2FP.F16.F32.PACK_AB R10, R10, R14 ;  /* 0x0000000e0a0a723e */ /* 0x000fe400000000ff */
[----:B------:R-:W-:Y:S02]  /*59420*/  F2FP.F16.F32.PACK_AB R14, R24, R23 ;  /* 0x00000017180e723e */ /* 0x000fe400000000ff */
[----:B------:R-:W-:Y:S02]  /*59430*/  F2FP.F16.F32.PACK_AB R8, R8, R17 ;  /* 0x000000110808723e */ /* 0x000fe400000000ff */
[----:B------:R-:W-:Y:S02]  /*59440*/  F2FP.F16.F32.PACK_AB R17, R22, R21 ;  /* 0x000000151611723e */ /* 0x000fe400000000ff */
[----:B------:R-:W-:Y:S01]  /*59450*/  F2FP.F16.F32.PACK_AB R15, R26, R27 ;  /* 0x0000001b1a0f723e */ /* 0x000fe200000000ff */
[----:B------:R-:W-:Y:S04]  /*59460*/  STS.128 [R3+UR6], R4 ;  /* 0x0000000403007988 */ /* 0x000fe80008000c06 */
[----:B--2---:R0:W-:Y:S04]  /*59470*/  STL [R1+0x2cc4], R20 ;  /* 0x002cc41401007387 */ /* 0x0041e80000100800 */
[----:B0-----:R-:W2:Y:S04]  /*59480*/  LDL.LU R20, [R1+0x74] ;  /* 0x0000740001147983 */ /* 0x001ea80000300800 */
[----:B------:R-:W4:Y:S04]  /*59490*/  LDL.LU R2, [R1+0x1e4] ;  /* 0x0001e40001027983 */ /* 0x000f280000300800 */
[----:B------:R-:W4:Y:S04]  /*594a0*/  LDL.LU R25, [R1+0x1f4] ;  /* 0x0001f40001197983 */ /* 0x000f280000300800 */
[----:B------:R-:W4:Y:S04]  /*594b0*/  LDL.LU R28, [R1+0x1f0] ;  /* 0x0001f000011c7983 */ /* 0x000f280000300800 */
[----:B------:R-:W4:Y:S04]  /*594c0*/  LDL.LU R23, [R1+0x1d8] ;  /* 0x0001d80001177983 */ /* 0x000f280000300800 */
[----:B------:R-:W4:Y:S04]  /*594d0*/  LDL R24, [R1+0x140] ;  /* 0x0001400001187983 */ /* 0x000f280000100800 */
[----:B------:R-:W4:Y:S04]  /*594e0*/  LDL.LU R21, [R1+0x1d4] ;  /* 0x0001d40001157983 */ /* 0x000f280000300800 */
[----:B------:R-:W4:Y:S04]  /*594f0*/  LDL R22, [R1+0x13c] ;  /* 0x00013c0001167983 */ /* 0x000f280000100800 */
[----:B------:R-:W4:Y:S04]  /*59500*/  LDL.LU R26, [R1+0x1dc] ;  /* 0x0001dc00011a7983 */ /* 0x000f280000300800 */
[----:B------:R-:W4:Y:S04]  /*59510*/  LDL R27, [R1+0x138] ;  /* 0x00013800011b7983 */ /* 0x000f280000100800 */
[----:B------:R-:W3:Y:S04]  /*59520*/  LDL.LU R4, [R1+0x38] ;  /* 0x0000380001047983 */ /* 0x000ee80000300800 */
[----:B------:R-:W2:Y:S04]  /*59530*/  LDL.LU R5, [R1+0x48] ;  /* 0x0000480001057983 */ /* 0x000ea80000300800 */
[----:B------:R-:W4:Y:S04]  /*59540*/  LDL.LU R6, [R1+0x58] ;  /* 0x0000580001067983 */ /* 0x000f280000300800 */
[----:B------:R-:W4:Y:S04]  /*59550*/  LDL.LU R7, [R1+0x6c] ;  /* 0x00006c0001077983 */ /* 0x000f280000300800 */
[----:B------:R0:W-:Y:S04]  /*59560*/  STS.128 [R3+UR6+0x200], R8 ;  /* 0x0002000803007988 */ /* 0x0001e80008000c06 */
[----:B------:R1:W-:Y:S04]  /*59570*/  STS.128 [R3+UR6+0x80], R12 ;  /* 0x0000800c03007988 */ /* 0x0003e80008000c06 */
[----:B------:R1:W-:Y:S04]  /*59580*/  STS.128 [R3+UR6+0x280], R16 ;  /* 0x0002801003007988 */ /* 0x0003e80008000c06 */
[----:B0-----:R-:W2:Y:S04]  /*59590*/  LDL.LU R8, [R1+0x3c] ;  /* 0x00003c0001087983 */ /* 0x001ea80000300800 */
[----:B------:R-:W4:Y:S04]  /*595a0*/  LDL.LU R9, [R1+0x4c] ;  /* 0x00004c0001097983 */ /* 0x000f280000300800 */
[----:B------:R-:W4:Y:S04]  /*595b0*/  LDL.LU R10, [R1+0x5c] ;  /* 0x00005c00010a7983 */ /* 0x000f280000300800 */
[----:B------:R-:W4:Y:S04]  /*595c0*/  LDL.LU R11, [R1+0x70] ;  /* 0x00007000010b7983 */ /* 0x000f280000300800 */
[----:B-1----:R-:W4:Y:S04]  /*595d0*/  LDL.LU R12, [R1+0x80] ;  /* 0x00008000010c7983 */ /* 0x002f280000300800 */
[----:B------:R-:W4:Y:S04]  /*595e0*/  LDL.LU R13, [R1+0x1b0] ;  /* 0x0001b000010d7983 */ /* 0x000f280000300800 */
[----:B------:R-:W4:Y:S04]  /*595f0*/  LDL.LU R14, [R1+0x1bc] ;  /* 0x0001bc00010e7983 */ /* 0x000f280000300800 */
[----:B------:R-:W4:Y:S04]  /*59600*/  LDL.LU R15, [R1+0x1e8] ;  /* 0x0001e800010f7983 */ /* 0x000f280000300800 */
[----:B------:R-:W4:Y:S04]  /*59610*/  LDL.LU R16, [R1+0x1b8] ;  /* 0x0001b80001107983 */ /* 0x000f280000300800 */
[----:B------:R-:W4:Y:S04]  /*59620*/  LDL.LU R17, [R1+0x1cc] ;  /* 0x0001cc0001117983 */ /* 0x000f280000300800 */
[----:B------:R-:W4:Y:S04]  /*59630*/  LDL.LU R18, [R1+0x1c8] ;  /* 0x0001c80001127983 */ /* 0x000f280000300800 */
[----:B------:R-:W4:Y:S01]  /*59640*/  LDL.LU R19, [R1+0x1ec] ;  /* 0x0001ec0001137983 */ /* 0x000f220000300800 */
[----:B---3--:R-:W-:-:S03]  /*59650*/  F2FP.F16.F32.PACK_AB R4, R29, R4 ;  /* 0x000000041d04723e */ /* 0x008fc600000000ff */
[----:B------:R-:W2:Y:S02]  /*59660*/  LDL.LU R29, [R1+0x2ce8] ;  /* 0x002ce800011d7983 */ /* 0x000ea40000300800 */
[----:B--2---:R-:W-:Y:S02]  /*59670*/  F2FP.F16.F32.PACK_AB R8, R29, R8 ;  /* 0x000000081d08723e */ /* 0x004fe400000000ff */
[----:B------:R-:W4:Y:S02]  /*59680*/  LDL.LU R29, [R1+0x2ce4] ;  /* 0x002ce400011d7983 */ /* 0x000f240000300800 */
[----:B----4-:R-:W-:Y:S02]  /*59690*/  F2FP.F16.F32.PACK_AB R12, R29, R12 ;  /* 0x0000000c1d0c723e */ /* 0x010fe400000000ff */
[----:B------:R-:W2:Y:S02]  /*596a0*/  LDL.LU R29, [R1+0x2ce0] ;  /* 0x002ce000011d7983 */ /* 0x000ea40000300800 */
[----:B--2---:R-:W-:-:S02]  /*596b0*/  F2FP.F16.F32.PACK_AB R5, R29, R5 ;  /* 0x000000051d05723e */ /* 0x004fc400000000ff */
[----:B------:R-:W2:Y:S02]  /*596c0*/  LDL.LU R29, [R1+0x2cdc] ;  /* 0x002cdc00011d7983 */ /* 0x000ea40000300800 */
[----:B--2---:R-:W-:Y:S02]  /*596d0*/  F2FP.F16.F32.PACK_AB R9, R29, R9 ;  /* 0x000000091d09723e */ /* 0x004fe400000000ff */
[----:B------:R-:W2:Y:S02]  /*596e0*/  LDL.LU R29, [R1+0x2cd8] ;  /* 0x002cd800011d7983 */ /* 0x000ea40000300800 */
[----:B--2---:R-:W-:Y:S02]  /*596f0*/  F2FP.F16.F32.PACK_AB R13, R29, R13 ;  /* 0x0000000d1d0d723e */ /* 0x004fe400000000ff */
[----:B------:R-:W2:Y:S02]  /*59700*/  LDL.LU R29, [R1+0x2cd4] ;  /* 0x002cd400011d7983 */ /* 0x000ea40000300800 */
[----:B--2---:R-:W-:-:S02]  /*59710*/  F2FP.F16.F32.PACK_AB R6, R29, R6 ;  /* 0x000000061d06723e */ /* 0x004fc400000000ff */
[----:B------:R-:W2:Y:S02]  /*59720*/  LDL.LU R29, [R1+0x2cd0] ;  /* 0x002cd000011d7983 */ /* 0x000ea40000300800 */
[----:B--2---:R-:W-:Y:S02]  /*59730*/  F2FP.F16.F32.PACK_AB R10, R29, R10 ;  /* 0x0000000a1d0a723e */ /* 0x004fe400000000ff */
[----:B------:R-:W2:Y:S01]  /*59740*/  LDL.LU R29, [R1+0x2ccc] ;  /* 0x002ccc00011d7983 */ /* 0x000ea20000300800 */
[----:B------:R-:W-:Y:S02]  /*59750*/  F2FP.F16.F32.PACK_AB R7, R20, R7 ;  /* 0x000000071407723e */ /* 0x000fe400000000ff */
[----:B--2---:R-:W-:Y:S02]  /*59760*/  F2FP.F16.F32.PACK_AB R14, R29, R14 ;  /* 0x0000000e1d0e723e */ /* 0x004fe400000000ff */
[----:B------:R-:W2:Y:S04]  /*59770*/  LDL.LU R29, [R1+0x2cc8] ;  /* 0x002cc800011d7983 */ /* 0x000ea80000300800 */
[----:B------:R-:W3:Y:S04]  /*59780*/  LDL.LU R20, [R1+0x2cc4] ;  /* 0x002cc40001147983 */ /* 0x000ee80000300800 */
[----:B------:R0:W-:Y:S01]  /*59790*/  STS.128 [R3+UR6+0x100], R4 ;  /* 0x0001000403007988 */ /* 0x0001e20008000c06 */
[----:B------:R-:W-:-:S02]  /*597a0*/  F2FP.F16.F32.PACK_AB R17, R17, R18 ;  /* 0x000000121111723e */ /* 0x000fc400000000ff */
[----:B------:R-:W-:Y:S02]  /*597b0*/  F2FP.F16.F32.PACK_AB R18, R19, R2 ;  /* 0x000000021312723e */ /* 0x000fe400000000ff */
[----:B------:R-:W-:Y:S02]  /*597c0*/  IADD3 R2, R24, -R23, RZ ;  /* 0x8000001718027210 */ /* 0x000fe40007ffe0ff */
[----:B---3--:R-:W-:Y:S02]  /*597d0*/  F2FP.F16.F32.PACK_AB R11, R20, R11 ;  /* 0x0000000b140b723e */ /* 0x008fe400000000ff */
[----:B------:R-:W3:Y:S04]  /*597e0*/  LDL.LU R20, [R1+0x2cc0] ;  /* 0x002cc00001147983 */ /* 0x000ee80000300800 */
[----:B0-----:R-:W4:Y:S04]  /*597f0*/  LDL.LU R7, [R1+0x1c0] ;  /* 0x0001c00001077983 */ /* 0x001f280000300800 */
[----:B------:R-:W4:Y:S01]  /*59800*/  LDL.LU R24, [R1+0x4] ;  /* 0x0000040001187983 */ /* 0x000f220000300800 */
[----:B--2---:R-:W-:-:S04]  /*59810*/  IMAD.IADD R0, R29, 0x1, -R0 ;  /* 0x000000011d007824 */ /* 0x004fc800078e0a00 */
[----:B------:R-:W-:Y:S01]  /*59820*/  FADD R0, R0, -1 ;  /* 0xbf80000000007421 */ /* 0x000fe20000000000 */
[----:B------:R-:W-:Y:S01]  /*59830*/  F2FP.F16.F32.PACK_AB R19, R25, R28 ;  /* 0x0000001c1913723e */ /* 0x000fe200000000ff */
[----:B------:R-:W-:Y:S01]  /*59840*/  STS.128 [R3+UR6+0x300], R8 ;  /* 0x0003000803007988 */ /* 0x000fe20008000c06 */
[----:B------:R-:W-:Y:S02]  /*59850*/  IADD3 R6, R27, -R26, RZ ;  /* 0x8000001a1b067210 */ /* 0x000fe40007ffe0ff */
[----:B------:R-:W-:Y:S01]  /*59860*/  IADD3 R4, R22, -R21, RZ ;  /* 0x8000001516047210 */ /* 0x000fe20007ffe0ff */
[----:B------:R-:W-:Y:S02]  /*59870*/  FADD R2, R2, -1 ;  /* 0xbf80000002027421 */ /* 0x000fe40000000000 */
[----:B------:R-:W-:Y:S02]  /*59880*/  FADD R6, R6, -1 ;  /* 0xbf80000006067421 */ /* 0x000fe40000000000 */
[----:B------:R-:W-:Y:S01]  /*59890*/  FADD R4, R4, -1 ;  /* 0xbf80000004047421 */ /* 0x000fe20000000000 */
[----:B---3--:R-:W-:-:S02]  /*598a0*/  F2FP.F16.F32.PACK_AB R15, R15, R20 ;  /* 0x000000140f0f723e */ /* 0x008fc400000000ff */
[----:B------:R-:W-:-:S05]  /*598b0*/  MOV R20, 0x3dc6b27f ;  /* 0x3dc6b27f00147802 */ /* 0x000fca0000000f00 */
[----:B------:R-:W-:-:S04]  /*598c0*/  FFMA.FTZ R5, R0, R20, -0.16845393180847167969 ;  /* 0xbe2c7f3000057423 */ /* 0x000fc80000010014 */
[----:B------:R-:W-:Y:S01]  /*598d0*/  FFMA.FTZ R5, R0, R5, 0.1716887056827545166 ;  /* 0x3e2fcf2a00057423 */ /* 0x000fe20000010005 */
[----:B----4-:R-:W-:-:S03]  /*598e0*/  F2FP.F16.F32.PACK_AB R16, R7, R16 ;  /* 0x000000100710723e */ /* 0x010fc600000000ff */
[----:B------:R-:W-:-:S04]  /*598f0*/  FFMA.FTZ R5, R0, R5, -0.17900948226451873779 ;  /* 0xbe374e4300057423 */ /* 0x000fc80000010005 */
[----:B------:R-:W-:-:S04]  /*59900*/  FFMA.FTZ R7, R0, R5, 0.20512372255325317383 ;  /* 0x3e520bf400077423 */ /* 0x000fc80000010005 */
[----:B------:R-:W-:-:S04]  /*59910*/  FFMA.FTZ R7, R0, R7, -0.24046532809734344482 ;  /* 0xbe763c8b00077423 */ /* 0x000fc80000010007 */
[C---:B------:R-:W-:Y:S01]  /*59920*/  FFMA.FTZ R7, R0.reuse, R7, 0.28857114911079406738 ;  /* 0x3e93bf9900077423 */ /* 0x040fe20000010007 */
[----:B------:R0:W-:Y:S03]  /*59930*/  STL [R1+0x2cbc], R24 ;  /* 0x002cbc1801007387 */ /* 0x0001e60000100800 */
[C---:B------:R-:W-:Y:S01]  /*59940*/  FFMA.FTZ R7, R0.reuse, R7, -0.36067417263984680176 ;  /* 0xbeb8aa4900077423 */ /* 0x040fe20000010007 */
[----:B------:R1:W-:Y:S03]  /*59950*/  STS.128 [R3+UR6+0x180], R12 ;  /* 0x0001800c03007988 */ /* 0x0003e60008000c06 */
[C---:B------:R-:W-:Y:S01]  /*59960*/  FFMA.FTZ R7, R0.reuse, R7, 0.48089820146560668945 ;  /* 0x3ef6384a00077423 */ /* 0x040fe20000010007 */
[----:B0-----:R-:W2:Y:S03]  /*59970*/  LDL R24, [R1+0x140] ;  /* 0x0001400001187983 */ /* 0x001ea60000100800 */
[C---:B------:R-:W-:Y:S01]  /*59980*/  FFMA.FTZ R7, R0.reuse, R7, -0.72134751081466674805 ;  /* 0xbf38aa3b00077423 */ /* 0x040fe20000010007 */
[----:B-1----:R-:W3:Y:S04]  /*59990*/  LDL.LU R12, [R1+0x14] ;  /* 0x00001400010c7983 */ /* 0x002ee80000300800 */
[----:B------:R-:W3:Y:S04]  /*599a0*/  LDL.LU R25, [R1+0xc] ;  /* 0x00000c0001197983 */ /* 0x000ee80000300800 */
[----:B------:R-:W4:Y:S04]  /*599b0*/  LDL.LU R13, [R1+0x1c] ;  /* 0x00001c00010d7983 */ /* 0x000f280000300800 */
[----:B------:R-:W4:Y:S04]  /*599c0*/  LDL.LU R14, [R1+0x10] ;  /* 0x00001000010e7983 */ /* 0x000f280000300800 */
[----:B------:R-:W4:Y:S04]  /*599d0*/  LDL.LU R15, [R1+0x34] ;  /* 0x00003400010f7983 */ /* 0x000f280000300800 */
[----:B------:R-:W4:Y:S01]  /*599e0*/  LDL.LU R26, [R1+0x28] ;  /* 0x00002800011a7983 */ /* 0x000f220000300800 */
[----:B------:R-:W-:-:S03]  /*599f0*/  FMUL R7, R0, R7 ;  /* 0x0000000700077220 */ /* 0x000fc60000400000 */
[----:B------:R-:W4:Y:S04]  /*59a00*/  LDL.LU R10, [R1+0x68] ;  /* 0x00006800010a7983 */ /* 0x000f280000300800 */
[----:B------:R-:W4:Y:S04]  /*59a10*/  LDL.LU R11, [R1+0x30] ;  /* 0x00003000010b7983 */ /* 0x000f280000300800 */
[----:B------:R-:W4:Y:S04]  /*59a20*/  LDL.LU R28, [R1+0x88] ;  /* 0x00008800011c7983 */ /* 0x000f280000300800 */
[----:B------:R-:W4:Y:S01]  /*59a30*/  LDL.LU R27, [R1+0x7c] ;  /* 0x00007c00011b7983 */ /* 0x000f220000300800 */
[----:B------:R-:W-:-:S03]  /*59a40*/  FMUL R7, R0, R7 ;  /* 0x0000000700077220 */ /* 0x000fc60000400000 */
[----:B------:R-:W4:Y:S04]  /*59a50*/  LDL.LU R23, [R1+0x8c] ;  /* 0x00008c0001177983 */ /* 0x000f280000300800 */
[----:B------:R-:W4:Y:S04]  /*59a60*/  LDL.LU R21, [R1+0x84] ;  /* 0x0000840001157983 */ /* 0x000f280000300800 */
[----:B------:R-:W4:Y:S04]  /*59a70*/  LDL R22, [R1+0x228] ;  /* 0x0002280001167983 */ /* 0x000f280000100800 */
[----:B------:R0:W-:Y:S01]  /*59a80*/  STS.128 [R3+UR6+0x380], R16 ;  /* 0x0003801003007988 */ /* 0x0001e20008000c06 */
[-C--:B------:R-:W-:Y:S01]  /*59a90*/  FFMA.FTZ R5, R2, R20.reuse, -0.16845393180847167969 ;  /* 0xbe2c7f3002057423 */ /* 0x080fe20000010014 */
[-C--:B------:R-:W-:Y:S01]  /*59aa0*/  FFMA.FTZ R8, R4, R20.reuse, -0.16845393180847167969 ;  /* 0xbe2c7f3004087423 */ /* 0x080fe20000010014 */
[----:B------:R-:W-:Y:S01]  /*59ab0*/  FFMA.FTZ R9, R6, R20, -0.16845393180847167969 ;  /* 0xbe2c7f3006097423 */ /* 0x000fe20000010014 */
[----:B------:R-:W-:Y:S01]  /*59ac0*/  FFMA.FTZ R7, R0, 1.4426950216293334961, R7 ;  /* 0x3fb8aa3b00077823 */ /* 0x000fe20000010007 */
[----:B0-----:R-:W3:Y:S04]  /*59ad0*/  LDL.LU R16, [R1+0x13c] ;  /* 0x00013c0001107983 */ /* 0x001ee80000300800 */
[----:B------:R-:W4:Y:S04]  /*59ae0*/  LDL.LU R17, [R1+0x138] ;  /* 0x0001380001117983 */ /* 0x000f280000300800 */
[----:B------:R-:W4:Y:S04]  /*59af0*/  LDL.LU R18, [R1+0x8] ;  /* 0x0000080001127983 */ /* 0x000f280000300800 */
[----:B------:R-:W4:Y:S04]  /*59b00*/  LDL.LU R19, [R1] ;  /* 0x0000000001137983 */ /* 0x000f280000300800 */
[----:B------:R-:W4:Y:S04]  /*59b10*/  LDL.LU R20, [R1+0x204] ;  /* 0x0002040001147983 */ /* 0x000f280000300800 */
[----:B------:R-:W3:Y:S01]  /*59b20*/  LDL.LU R0, [R1+0x208] ;  /* 0x0002080001007983 */ /* 0x000ee20000300800 */
[----:B------:R-:W-:Y:S01]  /*59b30*/  FFMA.FTZ R5, R2, R5, 0.1716887056827545166 ;  /* 0x3e2fcf2a02057423 */ /* 0x000fe20000010005 */
[----:B------:R-:W-:Y:S01]  /*59b40*/  FFMA.FTZ R9, R6, R9, 0.1716887056827545166 ;  /* 0x3e2fcf2a06097423 */ /* 0x000fe20000010009 */
[----:B------:R-:W-:-:S02]  /*59b50*/  FFMA.FTZ R8, R4, R8, 0.1716887056827545166 ;  /* 0x3e2fcf2a04087423 */ /* 0x000fc40000010008 */
[----:B------:R-:W-:Y:S01]  /*59b60*/  FFMA.FTZ R5, R2, R5, -0.17900948226451873779 ;  /* 0xbe374e4302057423 */ /* 0x000fe20000010005 */
[----:B------:R-:W-:Y:S01]  /*59b70*/  FFMA.FTZ R9, R6, R9, -0.17900948226451873779 ;  /* 0xbe374e4306097423 */ /* 0x000fe20000010009 */
[----:B------:R-:W-:Y:S02]  /*59b80*/  FFMA.FTZ R8, R4, R8, -0.17900948226451873779 ;  /* 0xbe374e4304087423 */ /* 0x000fe40000010008 */
[----:B------:R-:W-:Y:S01]  /*59b90*/  FFMA.FTZ R5, R2, R5, 0.20512372255325317383 ;  /* 0x3e520bf402057423 */ /* 0x000fe20000010005 */
[----:B------:R-:W-:Y:S01]  /*59ba0*/  FFMA.FTZ R9, R6, R9, 0.20512372255325317383 ;  /* 0x3e520bf406097423 */ /* 0x000fe20000010009 */
[----:B------:R-:W-:Y:S02]  /*59bb0*/  FFMA.FTZ R8, R4, R8, 0.20512372255325317383 ;  /* 0x3e520bf404087423 */ /* 0x000fe40000010008 */
[----:B------:R-:W-:Y:S01]  /*59bc0*/  FFMA.FTZ R5, R2, R5, -0.24046532809734344482 ;  /* 0xbe763c8b02057423 */ /* 0x000fe20000010005 */
[----:B------:R-:W-:Y:S01]  /*59bd0*/  FFMA.FTZ R9, R6, R9, -0.24046532809734344482 ;  /* 0xbe763c8b06097423 */ /* 0x000fe20000010009 */
[----:B------:R-:W-:-:S02]  /*59be0*/  FFMA.FTZ R8, R4, R8, -0.24046532809734344482 ;  /* 0xbe763c8b04087423 */ /* 0x000fc40000010008 */
[----:B------:R-:W-:Y:S01]  /*59bf0*/  FFMA.FTZ R5, R2, R5, 0.28857114911079406738 ;  /* 0x3e93bf9902057423 */ /* 0x000fe20000010005 */
[----:B------:R-:W-:Y:S01]  /*59c00*/  FFMA.FTZ R9, R6, R9, 0.28857114911079406738 ;  /* 0x3e93bf9906097423 */ /* 0x000fe20000010009 */
[----:B------:R-:W-:Y:S02]  /*59c10*/  FFMA.FTZ R8, R4, R8, 0.28857114911079406738 ;  /* 0x3e93bf9904087423 */ /* 0x000fe40000010008 */
[----:B------:R-:W-:Y:S01]  /*59c20*/  FFMA.FTZ R5, R2, R5, -0.36067417263984680176 ;  /* 0xbeb8aa4902057423 */ /* 0x000fe20000010005 */
[----:B------:R-:W-:Y:S01]  /*59c30*/  FFMA.FTZ R9, R6, R9, -0.36067417263984680176 ;  /* 0xbeb8aa4906097423 */ /* 0x000fe20000010009 */
[----:B------:R-:W-:Y:S02]  /*59c40*/  FFMA.FTZ R8, R4, R8, -0.36067417263984680176 ;  /* 0xbeb8aa4904087423 */ /* 0x000fe40000010008 */
[----:B------:R-:W-:Y:S01]  /*59c50*/  FFMA.FTZ R5, R2, R5, 0.48089820146560668945 ;  /* 0x3ef6384a02057423 */ /* 0x000fe20000010005 */
[----:B------:R-:W-:Y:S01]  /*59c60*/  FFMA.FTZ R9, R6, R9, 0.48089820146560668945 ;  /* 0x3ef6384a06097423 */ /* 0x000fe20000010009 */
[----:B------:R-:W-:-:S02]  /*59c70*/  FFMA.FTZ R8, R4, R8, 0.48089820146560668945 ;  /* 0x3ef6384a04087423 */ /* 0x000fc40000010008 */
[----:B------:R-:W-:Y:S01]  /*59c80*/  FFMA.FTZ R5, R2, R5, -0.72134751081466674805 ;  /* 0xbf38aa3b02057423 */ /* 0x000fe20000010005 */
[----:B------:R-:W-:Y:S01]  /*59c90*/  FFMA.FTZ R9, R6, R9, -0.72134751081466674805 ;  /* 0xbf38aa3b06097423 */ /* 0x000fe20000010009 */
[----:B------:R-:W-:Y:S02]  /*59ca0*/  FFMA.FTZ R8, R4, R8, -0.72134751081466674805 ;  /* 0xbf38aa3b04087423 */ /* 0x000fe40000010008 */
[----:B------:R-:W-:Y:S01]  /*59cb0*/  FMUL R5, R2, R5 ;  /* 0x0000000502057220 */ /* 0x000fe20000400000 */
[----:B------:R-:W-:Y:S01]  /*59cc0*/  FMUL R9, R6, R9 ;  /* 0x0000000906097220 */ /* 0x000fe20000400000 */
[----:B------:R-:W-:Y:S02]  /*59cd0*/  FMUL R8, R4, R8 ;  /* 0x0000000804087220 */ /* 0x000fe40000400000 */
[----:B------:R-:W-:Y:S01]  /*59ce0*/  FMUL R5, R2, R5 ;  /* 0x0000000502057220 */ /* 0x000fe20000400000 */
[----:B------:R-:W-:Y:S01]  /*59cf0*/  FMUL R9, R6, R9 ;  /* 0x0000000906097220 */ /* 0x000fe20000400000 */
[----:B------:R-:W-:-:S02]  /*59d00*/  FMUL R8, R4, R8 ;  /* 0x0000000804087220 */ /* 0x000fc40000400000 */
[----:B------:R-:W-:Y:S01]  /*59d10*/  FFMA.FTZ R5, R2, 1.4426950216293334961, R5 ;  /* 0x3fb8aa3b02057823 */ /* 0x000fe20000010005 */
[----:B------:R-:W-:Y:S01]  /*59d20*/  FFMA.FTZ R9, R6, 1.4426950216293334961, R9 ;  /* 0x3fb8aa3b06097823 */ /* 0x000fe20000010009 */
[----:B------:R-:W-:Y:S01]  /*59d30*/  FFMA.FTZ R8, R4, 1.4426950216293334961, R8 ;  /* 0x3fb8aa3b04087823 */ /* 0x000fe20000010008 */
[C---:B------:R-:W-:Y:S02]  /*59d40*/  ISETP.GE.U32.AND P4, PT, R29.reuse, 0x7f800000, PT ;  /* 0x7f8000001d00780c */ /* 0x040fe40003f86070 */
[----:B------:R-:W-:Y:S02]  /*59d50*/  FSETP.NEU.AND P2, PT, R29, RZ, PT ;  /* 0x000000ff1d00720b */ /* 0x000fe40003f4d000 */
[----:B--2---:R-:W-:Y:S02]  /*59d60*/  ISETP.GE.U32.AND P5, PT, R24, 0x7f800000, PT ;  /* 0x7f8000001800780c */ /* 0x004fe40003fa6070 */
[----:B------:R-:W2:Y:S04]  /*59d70*/  LDL.LU R24, [R1+0x2cbc] ;  /* 0x002cbc0001187983 */ /* 0x000ea80000300800 */
[----:B------:R-:W2:Y:S04]  /*59d80*/  LDL.LU R2, [R1+0x1fc] ;  /* 0x0001fc0001027983 */ /* 0x000ea80000300800 */
[----:B------:R-:W2:Y:S01]  /*59d90*/  LDL.LU R6, [R1+0x200] ;  /* 0x0002000001067983 */ /* 0x000ea20000300800 */
[----:B---3--:R-:W-:-:S03]  /*59da0*/  FADD R4, R0, R7 ;  /* 0x0000000700047221 */ /* 0x008fc60000000000 */
[----:B------:R-:W3:Y:S01]  /*59db0*/  LDL.LU R7, [R1+0x140] ;  /* 0x0001400001077983 */ /* 0x000ee20000300800 */
[----:B------:R-:W-:-:S04]  /*59dc0*/  @P4 IMAD.MOV.U32 R0, RZ, RZ, 0x7f800000 ;  /* 0x7f800000ff004424 */ /* 0x000fc800078e00ff */
[----:B------:R-:W-:Y:S02]  /*59dd0*/  @P4 FFMA.FTZ R4, R29, R0, +INF ;  /* 0x7f8000001d044423 */ /* 0x000fe40000010000 */
[----:B------:R-:W3:Y:S01]  /*59de0*/  LDL.LU R29, [R1+0x2cb8] ;  /* 0x002cb800011d7983 */ /* 0x000ee20000300800 */
[----:B------:R-:W-:Y:S02]  /*59df0*/  ISETP.GE.U32.AND P3, PT, R16, 0x7f800000, PT ;  /* 0x7f8000001000780c */ /* 0x000fe40003f66070 */
[----:B----4-:R-:W-:Y:S01]  /*59e00*/  ISETP.GE.U32.AND P1, PT, R17, 0x7f800000, PT ;  /* 0x7f8000001100780c */ /* 0x010fe20003f26070 */
[----:B------:R0:W-:Y:S01]  /*59e10*/  STL [R1+0x240], R4 ;  /* 0x0002400401007387 */ /* 0x0001e20000100800 */
[----:B------:R-:W-:Y:S01]  /*59e20*/  FADD R20, R20, R5 ;  /* 0x0000000514147221 */ /* 0x000fe20000000000 */
[----:B------:R-:W-:-:S08]  /*59e30*/  F2FP.F16.F32.PACK_AB R25, R12, R25 ;  /* 0x000000190c19723e */ /* 0x000fd000000000ff */
[----:B------:R-:W-:Y:S02]  /*59e40*/  @P3 MOV R0, 0x7f800000 ;  /* 0x7f80000000003802 */ /* 0x000fe40000000f00 */
[----:B0-----:R-:W-:Y:S02]  /*59e50*/  @P1 MOV R4, 0x7f800000 ;  /* 0x7f80000000041802 */ /* 0x001fe40000000f00 */
[----:B------:R-:W-:Y:S02]  /*59e60*/  F2FP.F16.F32.PACK_AB R26, R15, R26 ;  /* 0x0000001a0f1a723e */ /* 0x000fe400000000ff */
[----:B------:R-:W-:Y:S01]  /*59e70*/  F2FP.F16.F32.PACK_AB R27, R28, R27 ;  /* 0x0000001b1c1b723e */ /* 0x000fe200000000ff */
[----:B--2---:R-:W-:Y:S01]  /*59e80*/  FADD R5, R2, R9 ;  /* 0x0000000902057221 */ /* 0x004fe20000000000 */
[----:B------:R-:W-:Y:S01]  /*59e90*/  @P5 MOV R2, 0x7f800000 ;  /* 0x7f80000000025802 */ /* 0x000fe20000000f00 */
[C---:B------:R-:W-:Y:S01]  /*59ea0*/  @P1 FFMA.FTZ R5, R17.reuse, R4, +INF ;  /* 0x7f80000011051423 */ /* 0x040fe20000010004 */
[----:B------:R-:W-:Y:S01]  /*59eb0*/  FADD R6, R6, R8 ;  /* 0x0000000806067221 */ /* 0x000fe20000000000 */
[----:B------:R-:W-:Y:S01]  /*59ec0*/  @P3 FFMA.FTZ R6, R16, R0, +INF ;  /* 0x7f80000010063423 */ /* 0x000fe20000010000 */
[----:B------:R-:W-:Y:S01]  /*59ed0*/  BAR.SYNC.DEFER_BLOCKING 0x0 ;  /* 0x0000000000007b1d */ /* 0x000fe20000010000 */
[----:B------:R-:W-:-:S02]  /*59ee0*/  FSETP.NEU.AND P3, PT, R17, RZ, PT ;  /* 0x000000ff1100720b */ /* 0x000fc40003f6d000 */
[----:B------:R-:W-:-:S03]  /*59ef0*/  F2FP.F16.F32.PACK_AB R17, R13, R14 ;  /* 0x0000000e0d11723e */ /* 0x000fc600000000ff */
[----:B------:R-:W0:Y:S01]  /*59f00*/  LDS.128 R12, [R22+UR6] ;  /* 0x00000006160c7984 */ /* 0x000e220008000c00 */
[----:B---3--:R-:W-:Y:S01]  /*59f10*/  @P5 FFMA.FTZ R20, R7, R2, +INF ;  /* 0x7f80000007145423 */ /* 0x008fe20000010002 */
[----:B------:R-:W-:Y:S02]  /*59f20*/  FSETP.NEU.AND P5, PT, R16, RZ, PT ;  /* 0x000000ff1000720b */ /* 0x000fe40003fad000 */
[----:B------:R-:W-:Y:S02]  /*59f30*/  F2FP.F16.F32.PACK_AB R16, R18, R19 ;  /* 0x000000131210723e */ /* 0x000fe400000000ff */
[----:B------:R-:W-:Y:S02]  /*59f40*/  F2FP.F16.F32.PACK_AB R18, R10, R11 ;  /* 0x0000000b0a12723e */ /* 0x000fe400000000ff */
[----:B------:R-:W1:Y:S01]  /*59f50*/  LDS.128 R8, [R22+UR6+0x400] ;  /* 0x0004000616087984 */ /* 0x000e620008000c00 */
[----:B------:R-:W-:-:S03]  /*59f60*/  F2FP.F16.F32.PACK_AB R24, R24, R29 ;  /* 0x0000001d1818723e */ /* 0x000fc600000000ff */
[----:B------:R-:W-:Y:S01]  /*59f70*/  STL [R1+0x23c], R20 ;  /* 0x00023c1401007387 */ /* 0x000fe20000100800 */
[----:B------:R-:W-:-:S03]  /*59f80*/  F2FP.F16.F32.PACK_AB R19, R23, R21 ;  /* 0x000000151713723e */ /* 0x000fc600000000ff */
[----:B------:R-:W-:Y:S04]  /*59f90*/  STL [R1+0x238], R6 ;  /* 0x0002380601007387 */ /* 0x000fe80000100800 */
[----:B------:R-:W-:Y:S04]  /*59fa0*/  STL [R1+0x234], R5 ;  /* 0x0002340501007387 */ /* 0x000fe80000100800 */
[----:B------:R-:W-:Y:S04]  /*59fb0*/  STL.64 [R1+0x2ca0], R26 ;  /* 0x002ca01a01007387 */ /* 0x000fe80000100a00 */
[----:B------:R2:W-:Y:S04]  /*59fc0*/  STL.64 [R1+0x2c98], R24 ;  /* 0x002c981801007387 */ /* 0x0005e80000100a00 */
[----:B------:R-:W-:Y:S04]  /*59fd0*/  STL.64 [R1+0x2cb0], R18 ;  /* 0x002cb01201007387 */ /* 0x000fe80000100a00 */
[----:B------:R-:W-:Y:S01]  /*59fe0*/  STL.64 [R1+0x2ca8], R16 ;  /* 0x002ca81001007387 */ /* 0x000fe20000100a00 */
[----:B--2---:R-:W-:-:S03]  /*59ff0*/  LOP3.LUT R24, R22, 0x40, RZ, 0x3c, !PT ;  /* 0x0000004016187812 */ /* 0x004fc600078e3cff */
[----:B0-----:R-:W-:Y:S04]  /*5a000*/  STL [R1+0x2c70], R12 ;  /* 0x002c700c01007387 */ /* 0x001fe80000100800 */
[----:B------:R-:W-:Y:S04]  /*5a010*/  STL [R1+0x50], R24 ;  /* 0x0000501801007387 */ /* 0x000fe80000100800 */
[----:B------:R-:W-:Y:S04]  /*5a020*/  STL [R1+0x2c68], R13 ;  /* 0x002c680d01007387 */ /* 0x000fe80000100800 */
[----:B------:R-:W-:Y:S04]  /*5a030*/  STL [R1+0x2c5c], R14 ;  /* 0x002c5c0e01007387 */ /* 0x000fe80000100800 */
[----:B------:R-:W-:Y:S04]  /*5a040*/  STL [R1+0x2c4c], R15 ;  /* 0x002c4c0f01007387 */ /* 0x000fe80000100800 */
[----:B-1----:R-:W-:Y:S04]  /*5a050*/  STL [R1+0x2c74], R8 ;  /* 0x002c740801007387 */ /* 0x002fe80000100800 */
[----:B------:R-:W-:Y:S01]  /*5a060*/  STL [R1+0x2c64], R9 ;  /* 0x002c640901007387 */ /* 0x000fe20000100800 */
[----:B------:R-:W-:-:S03]  /*5a070*/  FSETP.NEU.AND P4, PT, R7, RZ, PT ;  /* 0x000000ff0700720b */ /* 0x000fc60003f8d000 */
[----:B------:R-:W-:Y:S04]  /*5a080*/  STL [R1+0x2c58], R10 ;  /* 0x002c580a01007387 */ /* 0x000fe80000100800 */
[----:B------:R-:W-:Y:S04]  /*5a090*/  STL [R1+0x2c50], R11 ;  /* 0x002c500b01007387 */ /* 0x000fe80000100800 */
[----:B------:R-:W0:Y:S04]  /*5a0a0*/  LDS.128 R8, [R22+UR6+0x800] ;  /* 0x0008000616087984 */ /* 0x000e280008000c00 */
[----:B------:R-:W1:Y:S04]  /*5a0b0*/  LDS.128 R4, [R22+UR6+0xc00] ;  /* 0x000c000616047984 */ /* 0x000e680008000c00 */
[----:B------:R-:W-:Y:S04]  /*5a0c0*/  LDS.128 R16, [R24+UR6+0x400] ;  /* 0x0004000618107984 */ /* 0x000fe80008000c00 */
[----:B0-----:R-:W-:Y:S04]  /*5a0d0*/  STL.64 [R1+0x10], R8 ;  /* 0x0000100801007387 */ /* 0x001fe80000100a00 */
[----:B------:R0:W-:Y:S04]  /*5a0e0*/  STL.64 [R1+0x18], R10 ;  /* 0x0000180a01007387 */ /* 0x0001e80000100a00 */
[----:B-1----:R-:W-:Y:S04]  /*5a0f0*/  STL [R1+0x3c], R7 ;  /* 0x00003c0701007387 */ /* 0x002fe80000100800 */
[----:B------:R-:W2:Y:S01]  /*5a100*/  LDL.LU R20, [R1+0x94] ;  /* 0x0000940001147983 */ /* 0x000ea20000300800 */
[----:B------:R-:W-:Y:S01]  /*5a110*/  MOV R13, R4 ;  /* 0x00000004000d7202 */ /* 0x000fe20000000f00 */
[----:B------:R-:W-:Y:S01]  /*5a120*/  IMAD.MOV.U32 R14, RZ, RZ, R5 ;  /* 0x000000ffff0e7224 */ /* 0x000fe200078e0005 */
[----:B0-----:R-:W-:-:S02]  /*5a130*/  MOV R11, R6 ;  /* 0x00000006000b7202 */ /* 0x001fc40000000f00 */
[----:B------:R-:W0:Y:S04]  /*5a140*/  LDS.128 R4, [R24+UR6] ;  /* 0x0000000618047984 */ /* 0x000e280008000c00 */
[----:B--2---:R1:W-:Y:S04]  /*5a150*/  STL [R1+0x2c90], R20 ;  /* 0x002c901401007387 */ /* 0x0043e80000100800 */
[----:B-1----:R-:W2:Y:S04]  /*5a160*/  LDL.LU R20, [R1+0x98] ;  /* 0x0000980001147983 */ /* 0x002ea80000300800 */
[----:B------:R-:W3:Y:S04]  /*5a170*/  LDL.LU R29, [R1+0xac] ;  /* 0x0000ac00011d7983 */ /* 0x000ee80000300800 */
[----:B------:R-:W3:Y:S04]  /*5a180*/  LDL.LU R21, [R1+0xa4] ;  /* 0x0000a40001157983 */ /* 0x000ee80000300800 */
[----:B------:R-:W4:Y:S04]  /*5a190*/  LDL.LU R0, [R1+0xb4] ;  /* 0x0000b40001007983 */ /* 0x000f280000300800 */
[----:B------:R-:W4:Y:S04]  /*5a1a0*/  LDL.LU R28, [R1+0xb0] ;  /* 0x0000b000011c7983 */ /* 0x000f280000300800 */
[----:B------:R-:W3:Y:S04]  /*5a1b0*/  LDL.LU R22, [R1+0xb8] ;  /* 0x0000b80001167983 */ /* 0x000ee80000300800 */
[----:B------:R-:W4:Y:S04]  /*5a1c0*/  LDL.LU R23, [R1+0xc4] ;  /* 0x0000c40001177983 */ /* 0x000f280000300800 */
[----:B------:R-:W4:Y:S04]  /*5a1d0*/  LDL.LU R8, [R1+0xe8] ;  /* 0x0000e80001087983 */ /* 0x000f280000300800 */
[----:B------:R-:W4:Y:S04]  /*5a1e0*/  LDL.LU R12, [R1+0x20c] ;  /* 0x00020c00010c7983 */ /* 0x000f280000300800 */
[----:B------:R-:W4:Y:S04]  /*5a1f0*/  LDL.LU R2, [R1+0xf8] ;  /* 0x0000f80001027983 */ /* 0x000f280000300800 */
[----:B------:R1:W-:Y:S04]  /*5a200*/  STL [R1+0x2c78], R13 ;  /* 0x002c780d01007387 */ /* 0x0003e80000100800 */
[----:B-1----:R-:W4:Y:S04]  /*5a210*/  LDL.LU R13, [R1+0xf0] ;  /* 0x0000f000010d7983 */ /* 0x002f280000300800 */
[----:B------:R-:W-:Y:S04]  /*5a220*/  STL [R1+0x2c6c], R14 ;  /* 0x002c6c0e01007387 */ /* 0x000fe80000100800 */
[----:B------:R-:W-:Y:S04]  /*5a230*/  STL [R1+0x2c60], R11 ;  /* 0x002c600b01007387 */ /* 0x000fe80000100800 */
[----:B0-----:R-:W-:Y:S04]  /*5a240*/  STL [R1+0x2c84], R4 ;  /* 0x002c840401007387 */ /* 0x001fe80000100800 */
[----:B------:R0:W-:Y:S04]  /*5a250*/  STL [R1+0x2c80], R5 ;  /* 0x002c800501007387 */ /* 0x0001e80000100800 */
[----:B0-----:R-:W4:Y:S04]  /*5a260*/  LDL.LU R5, [R1+0xd8] ;  /* 0x0000d80001057983 */ /* 0x001f280000300800 */
[----:B------:R0:W-:Y:S04]  /*5a270*/  STL [R1+0x2c7c], R6 ;  /* 0x002c7c0601007387 */ /* 0x0001e80000100800 */
[----:B0-----:R-:W4:Y:S04]  /*5a280*/  LDL.LU R6, [R1+0xe0] ;  /* 0x0000e00001067983 */ /* 0x001f280000300800 */
[----:B------:R-:W-:Y:S04]  /*5a290*/  STL [R1+0x2c54], R7 ;  /* 0x002c540701007387 */ /* 0x000fe80000100800 */
[----:B------:R-:W-:Y:S04]  /*5a2a0*/  STL.64 [R1], R16 ;  /* 0x0000001001007387 */ /* 0x000fe80000100a00 */
[----:B------:R-:W-:Y:S04]  /*5a2b0*/  STL.64 [R1+0x8], R18 ;  /* 0x0000081201007387 */ /* 0x000fe80000100a00 */
[----:B------:R-:W0:Y:S04]  /*5a2c0*/  LDS.128 R16, [R24+UR6+0x800] ;  /* 0x0008000618107984 */ /* 0x000e280008000c00 */
[----:B------:R-:W1:Y:S01]  /*5a2d0*/  LDS.128 R24, [R24+UR6+0xc00] ;  /* 0x000c000618187984 */ /* 0x000e620008000c00 */
[----:B0-----:R-:W-:Y:S01]  /*5a2e0*/  MOV R14, R16 ;  /* 0x00000010000e7202 */ /* 0x001fe20000000f00 */
[----:B------:R-:W-:Y:S01]  /*5a2f0*/  IMAD.MOV.U32 R7, RZ, RZ, R18 ;  /* 0x000000ffff077224 */ /* 0x000fe200078e0012 */
[----:B------:R-:W-:-:S02]  /*5a300*/  MOV R4, R19 ;  /* 0x0000001300047202 */ /* 0x000fc40000000f00 */
[----:B------:R-:W-:Y:S01]  /*5a310*/  MOV R11, R17 ;  /* 0x00000011000b7202 */ /* 0x000fe20000000f00 */
[----:B------:R-:W2:Y:S04]  /*5a320*/  LDL.LU.64 R18, [R1+0x2cb0] ;  /* 0x002cb00001127983 */ /* 0x000ea80000300a00 */
[----:B------:R-:W2:Y:S04]  /*5a330*/  LDL.LU.64 R16, [R1+0x2ca8] ;  /* 0x002ca80001107983 */ /* 0x000ea80000300a00 */
[----:B------:R0:W-:Y:S01]  /*5a340*/  STL [R1+0x2c8c], R14 ;  /* 0x002c8c0e01007387 */ /* 0x0001e20000100800 */
[----:B-1----:R-:W-:-:S02]  /*5a350*/  MOV R15, R26 ;  /* 0x0000001a000f7202 */ /* 0x002fc40000000f00 */
[----:B------:R-:W-:Y:S01]  /*5a360*/  MOV R9, R24 ;  /* 0x0000001800097202 */ /* 0x000fe20000000f00 */
[----:B------:R-:W-:Y:S01]  /*5a370*/  BAR.SYNC.DEFER_BLOCKING 0x0 ;  /* 0x0000000000007b1d */ /* 0x000fe20000010000 */
[----:B------:R-:W-:-:S05]  /*5a380*/  MOV R10, R25 ;  /* 0x00000019000a7202 */ /* 0x000fca0000000f00 */
[----:B0-----:R-:W3:Y:S04]  /*5a390*/  LDL.LU R14, [R1+0xbc] ;  /* 0x0000bc00010e7983 */ /* 0x001ee80000300800 */
[----:B------:R0:W-:Y:S04]  /*5a3a0*/  STL [R1+0x2c88], R4 ;  /* 0x002c880401007387 */ /* 0x0001e80000100800 */
[----:B0-----:R-:W4:Y:S04]  /*5a3b0*/  LDL.LU R4, [R1+0xa0] ;  /* 0x0000a00001047983 */ /* 0x001f280000300800 */
[----:B------:R0:W-:Y:S04]  /*5a3c0*/  STL [R1+0x4c], R27 ;  /* 0x00004c1b01007387 */ /* 0x0001e80000100800 */
[----:B0-----:R-:W3:Y:S04]  /*5a3d0*/  LDL.LU.64 R26, [R1+0x2ca0] ;  /* 0x002ca000011a7983 */ /* 0x001ee80000300a00 */
[----:B------:R-:W3:Y:S04]  /*5a3e0*/  LDL.LU.64 R24, [R1+0x2c98] ;  /* 0x002c980001187983 */ /* 0x000ee80000300a00 */
[----:B--2---:R-:W-:Y:S04]  /*5a3f0*/  STS.128 [R3+UR6+0x200], R16 ;  /* 0x0002001003007988 */ /* 0x004fe80008000c06 */
[----:B---3--:R0:W-:Y:S04]  /*5a400*/  STS.128 [R3+UR6], R24 ;  /* 0x0000001803007988 */ /* 0x0081e80008000c06 */
[----:B0-----:R-:W2:Y:S04]  /*5a410*/  LDL.LU R24, [R1+0xc0] ;  /* 0x0000c00001187983 */ /* 0x001ea80000300800 */
[----:B------:R-:W4:Y:S04]  /*5a420*/  LDL.LU R25, [R1+0xcc] ;  /* 0x0000cc0001197983 */ /* 0x000f280000300800 */
[----:B------:R-:W3:Y:S04]  /*5a430*/  LDL.LU R26, [R1+0xd4] ;  /* 0x0000d400011a7983 */ /* 0x000ee80000300800 */
[----:B------:R-:W3:Y:S04]  /*5a440*/  LDL.LU R27, [R1+0xd0] ;  /* 0x0000d000011b7983 */ /* 0x000ee80000300800 */
[----:B------:R-:W2:Y:S04]  /*5a450*/  LDL.LU R16, [R1+0x90] ;  /* 0x0000900001107983 */ /* 0x000ea80000300800 */
[----:B------:R-:W3:Y:S04]  /*5a460*/  LDL.LU R17, [R1+0x9c] ;  /* 0x00009c0001117983 */ /* 0x000ee80000300800 */
[----:B------:R-:W3:Y:S04]  /*5a470*/  LDL.LU R18, [R1+0xa8] ;  /* 0x0000a80001127983 */ /* 0x000ee80000300800 */
[----:B------:R-:W3:Y:S01]  /*5a480*/  LDL.LU R19, [R1+0xc8] ;  /* 0x0000c80001137983 */ /* 0x000ee20000300800 */
[----:B--2---:R-:W-:-:S03]  /*5a490*/  F2FP.F16.F32.PACK_AB R16, R20, R16 ;  /* 0x000000101410723e */ /* 0x004fc600000000ff */
[----:B------:R-:W2:Y:S01]  /*5a4a0*/  LDL.LU R20, [R1+0x2c90] ;  /* 0x002c900001147983 */ /* 0x000ea20000300800 */
[----:B------:R-:W-:Y:S02]  /*5a4b0*/  F2FP.F16.F32.PACK_AB R22, R14, R22 ;  /* 0x000000160e16723e */ /* 0x000fe400000000ff */
[----:B----4-:R-:W-:Y:S02]  /*5a4c0*/  F2FP.F16.F32.PACK_AB R23, R25, R23 ;  /* 0x000000171917723e */ /* 0x010fe400000000ff */
[----:B------:R-:W-:Y:S02]  /*5a4d0*/  F2FP.F16.F32.PACK_AB R25, R6, R5 ;  /* 0x000000050619723e */ /* 0x000fe400000000ff */
[----:B---3--:R-:W-:Y:S02]  /*5a4e0*/  F2FP.F16.F32.PACK_AB R19, R19, R24 ;  /* 0x000000181313723e */ /* 0x008fe400000000ff */
[----:B------:R-:W-:Y:S02]  /*5a4f0*/  F2FP.F16.F32.PACK_AB R24, R26, R27 ;  /* 0x0000001b1a18723e */ /* 0x000fe400000000ff */
[----:B------:R-:W-:-:S02]  /*5a500*/  F2FP.F16.F32.PACK_AB R26, R13, R8 ;  /* 0x000000080d1a723e */ /* 0x000fc400000000ff */
[----:B------:R-:W-:Y:S02]  /*5a510*/  F2FP.F16.F32.PACK_AB R21, R29, R21 ;  /* 0x000000151d15723e */ /* 0x000fe400000000ff */
[----:B------:R-:W-:-:S05]  /*5a520*/  F2FP.F16.F32.PACK_AB R27, R12, R2 ;  /* 0x000000020c1b723e */ /* 0x000fca00000000ff */
[----:B------:R0:W-:Y:S01]  /*5a530*/  STS.128 [R3+UR6+0x100], R24 ;  /* 0x0001001803007988 */ /* 0x0001e20008000c06 */
[----:B------:R-:W1:Y:S01]  /*5a540*/  S2R R2, SR_CTAID.X ;  /* 0x0000000000027919 */ /* 0x000e620000002500 */
[----:B0-----:R-:W0:Y:S01]  /*5a550*/  S2R R27, SR_TID.X ;  /* 0x00000000001b7919 */ /* 0x001e220000002100 */
[----:B-1----:R-:W-:-:S04]  /*5a560*/  SHF.L.U32 R2, R2, 0x5, RZ ;  /* 0x0000000502027819 */ /* 0x002fc800000006ff */
[----:B0-----:R-:W-:Y:S02]  /*5a570*/  LOP3.LUT R2, R2, 0x1f, R27, 0xf8, !PT ;  /* 0x0000001f02027812 */ /* 0x001fe400078ef81b */
[----:B--2---:R-:W-:Y:S02]  /*5a580*/  F2FP.F16.F32.PACK_AB R20, R17, R20 ;  /* 0x000000141114723e */ /* 0x004fe400000000ff */
[----:B------:R-:W-:Y:S02]  /*5a590*/  F2FP.F16.F32.PACK_AB R17, R18, R4 ;  /* 0x000000041211723e */ /* 0x000fe400000000ff */
[----:B------:R-:W-:Y:S02]  /*5a5a0*/  F2FP.F16.F32.PACK_AB R18, R0, R28 ;  /* 0x0000001c0012723e */ /* 0x000fe400000000ff */
[----:B------:R-:W2:Y:S01]  /*5a5b0*/  LDL.LU R0, [R1+0x214] ;  /* 0x0002140001007983 */ /* 0x000ea20000300800 */
[----:B------:R-:W0:Y:S03]  /*5a5c0*/  LDC.64 R28, c[0x0][0x228] ;  /* 0x00008a00ff1c7b82 */ /* 0x000e260000000a00 */
[----:B------:R-:W3:Y:S04]  /*5a5d0*/  LDL.LU R14, [R1+0xe4] ;  /* 0x0000e400010e7983 */ /* 0x000ee80000300800 */
[----:B------:R-:W4:Y:S04]  /*5a5e0*/  LDL.LU R4, [R1+0xf4] ;  /* 0x0000f40001047983 */ /* 0x000f280000300800 */
[----:B------:R-:W2:Y:S04]  /*5a5f0*/  LDL.LU R5, [R1+0x224] ;  /* 0x0002240001057983 */ /* 0x000ea80000300800 */
[----:B------:R-:W2:Y:S04]  /*5a600*/  LDL.LU R6, [R1+0x230] ;  /* 0x0002300001067983 */ /* 0x000ea80000300800 */
[----:B------:R-:W2:Y:S04]  /*5a610*/  LDL.LU R13, [R1+0x250] ;  /* 0x00025000010d7983 */ /* 0x000ea80000300800 */
[----:B------:R-:W2:Y:S04]  /*5a620*/  LDL.LU R8, [R1+0x258] ;  /* 0x0002580001087983 */ /* 0x000ea80000300800 */
[----:B------:R-:W2:Y:S04]  /*5a630*/  LDL.LU R12, [R1+0x268] ;  /* 0x00026800010c7983 */ /* 0x000ea80000300800 */
[----:B------:R1:W-:Y:S04]  /*5a640*/  STS.128 [R3+UR6+0x80], R16 ;  /* 0x0000801003007988 */ /* 0x0003e80008000c06 */
[----:B------:R0:W-:Y:S04]  /*5a650*/  STS.128 [R3+UR6+0x280], R20 ;  /* 0x0002801403007988 */ /* 0x0001e80008000c06 */
[----:B-1----:R-:W2:Y:S04]  /*5a660*/  LDL.LU R16, [R1+0x218] ;  /* 0x0002180001107983 */ /* 0x002ea80000300800 */
[----:B------:R-:W2:Y:S04]  /*5a670*/  LDL.LU R17, [R1+0x24c] ;  /* 0x00024c0001117983 */ /* 0x000ea80000300800 */
[----:B------:R-:W2:Y:S04]  /*5a680*/  LDL.LU R18, [R1+0x25c] ;  /* 0x00025c0001127983 */ /* 0x000ea80000300800 */
[----:B------:R-:W2:Y:S04]  /*5a690*/  LDL.LU R19, [R1+0x26c] ;  /* 0x00026c0001137983 */ /* 0x000ea80000300800 */
[----:B0-----:R-:W2:Y:S04]  /*5a6a0*/  LDL.LU R20, [R1+0x21c] ;  /* 0x00021c0001147983 */ /* 0x001ea80000300800 */
[----:B------:R-:W2:Y:S04]  /*5a6b0*/  LDL.LU R21, [R1+0x244] ;  /* 0x0002440001157983 */ /* 0x000ea80000300800 */
[----:B------:R-:W2:Y:S04]  /*5a6c0*/  LDL.LU R22, [R1+0x254] ;  /* 0x0002540001167983 */ /* 0x000ea80000300800 */
[----:B------:R-:W2:Y:S04]  /*5a6d0*/  LDL.LU R23, [R1+0x264] ;  /* 0x0002640001177983 */ /* 0x000ea80000300800 */
[----:B------:R-:W3:Y:S04]  /*5a6e0*/  LDL.LU R24, [R1+0xdc] ;  /* 0x0000dc0001187983 */ /* 0x000ee80000300800 */
[----:B------:R-:W4:Y:S04]  /*5a6f0*/  LDL.LU R25, [R1+0xec] ;  /* 0x0000ec0001197983 */ /* 0x000f280000300800 */
[----:B------:R-:W2:Y:S04]  /*5a700*/  LDL.LU R26, [R1+0x210] ;  /* 0x00021000011a7983 */ /* 0x000ea80000300800 */
[----:B------:R-:W2:Y:S01]  /*5a710*/  LDL.LU R27, [R1+0xfc] ;  /* 0x0000fc00011b7983 */ /* 0x000ea20000300800 */
[----:B---3--:R-:W-:-:S03]  /*5a720*/  F2FP.F16.F32.PACK_AB R24, R14, R24 ;  /* 0x000000180e18723e */ /* 0x008fc600000000ff */
[----:B------:R-:W3:Y:S01]  /*5a730*/  LDL.LU R14, [R1+0x2c8c] ;  /* 0x002c8c00010e7983 */ /* 0x000ee20000300800 */
[----:B----4-:R-:W-:-:S03]  /*5a740*/  F2FP.F16.F32.PACK_AB R25, R4, R25 ;  /* 0x000000190419723e */ /* 0x010fc600000000ff */
[----:B------:R-:W4:Y:S01]  /*5a750*/  LDL.LU R4, [R1+0x2c88] ;  /* 0x002c880001047983 */ /* 0x000f220000300800 */
[----:B--2---:R-:W-:Y:S02]  /*5a760*/  F2FP.F16.F32.PACK_AB R26, R26, R27 ;  /* 0x0000001b1a1a723e */ /* 0x004fe400000000ff */
[----:B------:R-:W-:Y:S02]  /*5a770*/  F2FP.F16.F32.PACK_AB R27, R16, R0 ;  /* 0x00000000101b723e */ /* 0x000fe400000000ff */
[----:B------:R-:W2:Y:S01]  /*5a780*/  LDL.LU R16, [R1+0x220] ;  /* 0x0002200001107983 */ /* 0x000ea20000300800 */
[----:B------:R-:W-:Y:S01]  /*5a790*/  UIMAD UR4, UR7, UR4, URZ ;  /* 0x00000004070472a4 */ /* 0x000fe2000f8e023f */
[----:B------:R-:W-:-:S03]  /*5a7a0*/  IMAD R2, R2, UR5, RZ ;  /* 0x0000000502027c24 */ /* 0x000fc6000f8e02ff */
[----:B------:R-:W-:Y:S01]  /*5a7b0*/  USHF.L.U32 UR8, UR4, 0x1, URZ ;  /* 0x0000000104087899 */ /* 0x000fe2000800063f */
[----:B------:R-:W-:Y:S01]  /*5a7c0*/  IMAD.SHL.U32 R0, R2, 0x2, RZ ;  /* 0x0000000202007824 */ /* 0x000fe200078e00ff */
[----:B------:R0:W-:Y:S04]  /*5a7d0*/  STS.128 [R3+UR6+0x300], R24 ;  /* 0x0003001803007988 */ /* 0x0001e80008000c06 */
[----:B------:R-:W-:Y:S01]  /*5a7e0*/  IADD3 R0, P1, P6, R0, UR8, R28 ;  /* 0x0000000800007c10 */ /* 0x000fe2000fe3e01c */
[----:B------:R-:W-:Y:S01]  /*5a7f0*/  UIMAD.WIDE UR4, UR4, 0x2, URZ ;  /* 0x00000002040478a5 */ /* 0x000fe2000f8e023f */
[----:B------:R-:W-:-:S05]  /*5a800*/  IMAD.HI R2, R2, 0x2, RZ ;  /* 0x0000000202027827 */ /* 0x000fca00078e02ff */
[----:B------:R-:W-:Y:S01]  /*5a810*/  IADD3.X R2, R2, UR5, R29, P1, P6 ;  /* 0x0000000502027c10 */ /* 0x000fe20008fec41d */
[----:B------:R-:W-:Y:S01]  /*5a820*/  ULDC UR4, c[0x0][0x27c] ;  /* 0x00009f0000047ab9 */ /* 0x000fe20000000800 */
[----:B------:R-:W-:Y:S02]  /*5a830*/  F2FP.F16.F32.PACK_AB R20, R5, R20 ;  /* 0x000000140514723e */ /* 0x000fe400000000ff */
[----:B------:R-:W-:Y:S02]  /*5a840*/  F2FP.F16.F32.PACK_AB R17, R13, R17 ;  /* 0x000000110d11723e */ /* 0x000fe400000000ff */
[----:B------:R-:W-:Y:S02]  /*5a850*/  F2FP.F16.F32.PACK_AB R22, R8, R22 ;  /* 0x000000160816723e */ /* 0x000fe400000000ff */
[----:B------:R-:W-:Y:S02]  /*5a860*/  F2FP.F16.F32.PACK_AB R23, R12, R23 ;  /* 0x000000170c17723e */ /* 0x000fe400000000ff */
[----:B----4-:R-:W-:-:S02]  /*5a870*/  MOV R28, R4 ;  /* 0x00000004001c7202 */ /* 0x010fc40000000f00 */
[----:B------:R-:W4:Y:S04]  /*5a880*/  LDL.LU R4, [R1+0x2c84] ;  /* 0x002c840001047983 */ /* 0x000f280000300800 */
[----:B0-----:R-:W3:Y:S04]  /*5a890*/  LDL.LU R27, [R1+0x3c] ;  /* 0x00003c00011b7983 */ /* 0x001ee80000300800 */
[----:B------:R-:W4:Y:S04]  /*5a8a0*/  LDL.LU R25, [R1+0x248] ;  /* 0x0002480001197983 */ /* 0x000f280000300800 */
[----:B------:R-:W3:Y:S04]  /*5a8b0*/  LDL.LU R26, [R1+0x260] ;  /* 0x00026000011a7983 */ /* 0x000ee80000300800 */
[----:B------:R-:W3:Y:S01]  /*5a8c0*/  LDL.LU R29, [R1+0x270] ;  /* 0x00027000011d7983 */ /* 0x000ee20000300800 */
[----:B--2---:R-:W-:-:S03]  /*5a8d0*/  F2FP.F16.F32.PACK_AB R16, R6, R16 ;  /* 0x000000100610723e */ /* 0x004fc600000000ff */
[----:B------:R-:W2:Y:S04]  /*5a8e0*/  LDL.LU R5, [R1+0x2c80] ;  /* 0x002c800001057983 */ /* 0x000ea80000300800 */
[----:B------:R-:W2:Y:S04]  /*5a8f0*/  LDL.LU R6, [R1+0x2c7c] ;  /* 0x002c7c0001067983 */ /* 0x000ea80000300800 */
[----:B------:R-:W2:Y:S04]  /*5a900*/  LDL.LU R13, [R1+0x2c78] ;  /* 0x002c7800010d7983 */ /* 0x000ea80000300800 */
[----:B------:R-:W2:Y:S04]  /*5a910*/  LDL.LU R8, [R1+0x2c74] ;  /* 0x002c740001087983 */ /* 0x000ea80000300800 */
[----:B------:R-:W2:Y:S01]  /*5a920*/  LDL.LU R12, [R1+0x2c70] ;  /* 0x002c7000010c7983 */ /* 0x000ea20000300800 */
[----:B------:R-:W-:-:S02]  /*5a930*/  MOV R24, R28 ;  /* 0x0000001c00187202 */ /* 0x000fc40000000f00 */
[----:B------:R-:W0:Y:S01]  /*5a940*/  LDC R28, c[0x0][0x278] ;  /* 0x00009e00ff1c7b82 */ /* 0x000e220000000800 */
[----:B----4-:R-:W-:Y:S02]  /*5a950*/  F2FP.F16.F32.PACK_AB R21, R25, R21 ;  /* 0x000000151915723e */ /* 0x010fe400000000ff */
[----:B------:R-:W1:Y:S01]  /*5a960*/  S2R R25, SR_TID.X ;  /* 0x0000000000197919 */ /* 0x000e620000002100 */
[----:B---3--:R-:W-:Y:S02]  /*5a970*/  F2FP.F16.F32.PACK_AB R18, R26, R18 ;  /* 0x000000121a12723e */ /* 0x008fe400000000ff */
[----:B------:R-:W-:Y:S01]  /*5a980*/  F2FP.F16.F32.PACK_AB R19, R29, R19 ;  /* 0x000000131d13723e */ /* 0x000fe200000000ff */
[----:B------:R3:W-:Y:S04]  /*5a990*/  STS.128 [R3+UR6+0x180], R20 ;  /* 0x0001801403007988 */ /* 0x0007e80008000c06 */
[----:B------:R4:W-:Y:S01]  /*5a9a0*/  STS.128 [R3+UR6+0x380], R16 ;  /* 0x0003801003007988 */ /* 0x0009e20008000c06 */
[----:B------:R-:W-:-:S02]  /*5a9b0*/  MOV R29, R24 ;  /* 0x00000018001d7202 */ /* 0x000fc40000000f00 */
[----:B-1----:R-:W-:-:S04]  /*5a9c0*/  SHF.R.U32.HI R25, RZ, 0x5, R25 ;  /* 0x00000005ff197819 */ /* 0x002fc80000011619 */
[----:B------:R-:W-:-:S05]  /*5a9d0*/  SGXT.U32 R25, R25, 0x2 ;  /* 0x000000021919781a */ /* 0x000fca0000000000 */
[----:B0-----:R-:W-:-:S05]  /*5a9e0*/  IMAD R25, R25, R28, RZ ;  /* 0x0000001c19197224 */ /* 0x001fca00078e02ff */
[----:B------:R-:W-:Y:S01]  /*5a9f0*/  LEA R26, R28, R25, 0x2 ;  /* 0x000000191c1a7211 */ /* 0x000fe200078e10ff */
[----:B------:R-:W-:Y:S01]  /*5aa00*/  BAR.SYNC.DEFER_BLOCKING 0x0 ;  /* 0x0000000000007b1d */ /* 0x000fe20000010000 */
[----:B------:R-:W-:-:S03]  /*5aa10*/  LEA R24, P1, R25, R0, 0x1 ;  /* 0x0000000019187211 */ /* 0x000fc600078208ff */
[----:B---3--:R-:W-:Y:S01]  /*5aa20*/  IMAD R22, R28, 0x4, R26 ;  /* 0x000000041c167824 */ /* 0x008fe200078e021a */
[----:B------:R-:W-:Y:S02]  /*5aa30*/  LEA R20, P6, R26, R0, 0x1 ;  /* 0x000000001a147211 */ /* 0x000fe400078c08ff */
[----:B------:R-:W-:Y:S02]  /*5aa40*/  LEA.HI.X.SX32 R25, R25, R2, 0x1, P1 ;  /* 0x0000000219197211 */ /* 0x000fe400008f0eff */
[----:B----4-:R-:W-:Y:S02]  /*5aa50*/  LEA R3, R28, R22, 0x2 ;  /* 0x000000161c037211 */ /* 0x010fe400078e10ff */
[----:B------:R-:W-:Y:S02]  /*5aa60*/  LEA.HI.X.SX32 R21, R26, R2, 0x1, P6 ;  /* 0x000000021a157211 */ /* 0x000fe400030f0eff */
[----:B------:R-:W-:Y:S01]  /*5aa70*/  LEA R23, R28, R3, 0x2 ;  /* 0x000000031c177211 */ /* 0x000fe200078e10ff */
[----:B------:R-:W3:Y:S01]  /*5aa80*/  LDL.LU R26, [R1+0x10] ;  /* 0x00001000011a7983 */ /* 0x000ee20000300800 */
[----:B------:R-:W-:-:S04]  /*5aa90*/  LEA R16, P1, R22, R0, 0x1 ;  /* 0x0000000016107211 */ /* 0x000fc800078208ff */
[----:B------:R-:W-:Y:S01]  /*5aaa0*/  LEA.HI.X.SX32 R17, R22, R2, 0x1, P1 ;  /* 0x0000000216117211 */ /* 0x000fe200008f0eff */
[----:B--2---:R-:W-:Y:S04]  /*5aab0*/  STG.E.U16 desc[UR10][R24.64], R12 ;  /* 0x0000000c18007986 */ /* 0x004fe8000c10150a */
[----:B------:R0:W-:Y:S01]  /*5aac0*/  STG.E.U16 desc[UR10][R20.64], R4 ;  /* 0x0000000414007986 */ /* 0x0001e2000c10150a */
[----:B------:R-:W-:Y:S02]  /*5aad0*/  LEA R22, R28, R23, 0x2 ;  /* 0x000000171c167211 */ /* 0x000fe400078e10ff */
[----:B0-----:R-:W-:-:S04]  /*5aae0*/  LEA R20, P6, R23, R0, 0x1 ;  /* 0x0000000017147211 */ /* 0x001fc800078c08ff */
[----:B------:R-:W-:Y:S02]  /*5aaf0*/  LEA.HI.X.SX32 R21, R23, R2, 0x1, P6 ;  /* 0x0000000217157211 */ /* 0x000fe400030f0eff */
[----:B------:R-:W2:Y:S01]  /*5ab00*/  LDL.LU R23, [R1] ;  /* 0x0000000001177983 */ /* 0x000ea20000300800 */
[----:B------:R-:W-:-:S03]  /*5ab10*/  LEA R18, P1, R3, R0, 0x1 ;  /* 0x0000000003127211 */ /* 0x000fc600078208ff */
[----:B------:R0:W-:Y:S01]  /*5ab20*/  STG.E.U16 desc[UR10][R16.64], R8 ;  /* 0x0000000810007986 */ /* 0x0001e2000c10150a */
[----:B------:R-:W-:Y:S02]  /*5ab30*/  LEA.HI.X.SX32 R19, R3, R2, 0x1, P1 ;  /* 0x0000000203137211 */ /* 0x000fe400008f0eff */
[----:B------:R-:W-:Y:S02]  /*5ab40*/  LEA R3, R28, R22, 0x2 ;  /* 0x000000161c037211 */ /* 0x000fe400078e10ff */
[----:B0-----:R-:W-:-:S04]  /*5ab50*/  LEA R16, P1, R22, R0, 0x1 ;  /* 0x0000000016107211 */ /* 0x001fc800078208ff */
[----:B------:R-:W-:Y:S01]  /*5ab60*/  LEA.HI.X.SX32 R17, R22, R2, 0x1, P1 ;  /* 0x0000000216117211 */ /* 0x000fe200008f0eff */
[----:B------:R-:W-:Y:S01]  /*5ab70*/  IMAD R22, R28, 0x4, R3 ;  /* 0x000000041c167824 */ /* 0x000fe200078e0203 */
[----:B------:R-:W-:Y:S02]  /*5ab80*/  PRMT R4, R12, 0x7632, R4 ;  /* 0x000076320c047816 */ /* 0x000fe40000000004 */
[----:B------:R-:W-:Y:S01]  /*5ab90*/  PRMT R8, R8, 0x7632, R8 ;  /* 0x0000763208087816 */ /* 0x000fe20000000008 */
[----:B--2---:R0:W-:Y:S04]  /*5aba0*/  STG.E.U16 desc[UR10][R18.64], R23 ;  /* 0x0000001712007986 */ /* 0x0041e8000c10150a */
[----:B---3--:R1:W-:Y:S01]  /*5abb0*/  STG.E.U16 desc[UR10][R20.64], R26 ;  /* 0x0000001a14007986 */ /* 0x0083e2000c10150a */
[----:B0-----:R-:W-:-:S04]  /*5abc0*/  LEA R18, P1, R3, R0, 0x1 ;  /* 0x0000000003127211 */ /* 0x001fc800078208ff */
[----:B------:R-:W-:Y:S02]  /*5abd0*/  LEA.HI.X.SX32 R19, R3, R2, 0x1, P1 ;  /* 0x0000000203137211 */ /* 0x000fe400008f0eff */
[----:B-1----:R-:W-:Y:S02]  /*5abe0*/  LEA R20, P1, R22, R0, 0x1 ;  /* 0x0000000016147211 */ /* 0x002fe400078208ff */
[----:B------:R-:W-:Y:S01]  /*5abf0*/  LEA R3, R28, R22, 0x2 ;  /* 0x000000161c037211 */ /* 0x000fe200078e10ff */
[----:B------:R0:W-:Y:S01]  /*5ac00*/  STG.E.U16 desc[UR10][R16.64], R14 ;  /* 0x0000000e10007986 */ /* 0x0001e2000c10150a */
[----:B------:R-:W-:Y:S02]  /*5ac10*/  LEA.HI.X.SX32 R21, R22, R2, 0x1, P1 ;  /* 0x0000000216157211 */ /* 0x000fe400008f0eff */
[----:B------:R-:W-:Y:S01]  /*5ac20*/  LEA R12, R28, R3, 0x2 ;  /* 0x000000031c0c7211 */ /* 0x000fe200078e10ff */
[----:B------:R1:W-:Y:S01]  /*5ac30*/  STG.E.U16 desc[UR10][R18.64], R13 ;  /* 0x0000000d12007986 */ /* 0x0003e2000c10150a */
[----:B0-----:R-:W-:-:S04]  /*5ac40*/  LEA R16, P1, R3, R0, 0x1 ;  /* 0x0000000003107211 */ /* 0x001fc800078208ff */
[----:B------:R-:W-:Y:S02]  /*5ac50*/  LEA.HI.X.SX32 R17, R3, R2, 0x1, P1 ;  /* 0x0000000203117211 */ /* 0x000fe400008f0eff */
[----:B-1----:R-:W-:Y:S02]  /*5ac60*/  LEA R18, P1, R12, R0, 0x1 ;  /* 0x000000000c127211 */ /* 0x002fe400078208ff */
[----:B------:R-:W-:Y:S01]  /*5ac70*/  LEA R3, R28, R12, 0x2 ;  /* 0x0000000c1c037211 */ /* 0x000fe200078e10ff */
[----:B------:R-:W-:Y:S01]  /*5ac80*/  STG.E.U16 desc[UR10][R20.64], R9 ;  /* 0x0000000914007986 */ /* 0x000fe2000c10150a */
[----:B------:R-:W-:Y:S02]  /*5ac90*/  LEA.HI.X.SX32 R19, R12, R2, 0x1, P1 ;  /* 0x000000020c137211 */ /* 0x000fe400008f0eff */
[----:B------:R-:W-:Y:S01]  /*5aca0*/  PRMT R12, R4, 0x7632, R12 ;  /* 0x00007632040c7816 */ /* 0x000fe2000000000c */
[----:B------:R0:W-:Y:S04]  /*5acb0*/  STG.E.U16 desc[UR10][R16.64], R4 ;  /* 0x0000000410007986 */ /* 0x0001e8000c10150a */
[----:B------:R1:W-:Y:S01]  /*5acc0*/  STG.E.U16 desc[UR10][R18.64], R12 ;  /* 0x0000000c12007986 */ /* 0x0003e2000c10150a */
[----:B0-----:R-:W-:-:S02]  /*5acd0*/  LEA R16, P1, R3, R0, 0x1 ;  /* 0x0000000003107211 */ /* 0x001fc400078208ff */
[----:B------:R-:W-:Y:S02]  /*5ace0*/  LEA R4, R28, R3, 0x2 ;  /* 0x000000031c047211 */ /* 0x000fe400078e10ff */
[----:B------:R-:W-:Y:S02]  /*5acf0*/  LEA.HI.X.SX32 R17, R3, R2, 0x1, P1 ;  /* 0x0000000203117211 */ /* 0x000fe400008f0eff */
[----:B-1----:R-:W-:Y:S01]  /*5ad00*/  LEA R18, P1, R4, R0, 0x1 ;  /* 0x0000000004127211 */ /* 0x002fe200078208ff */
[--C-:B------:R-:W-:Y:S02]  /*5ad10*/  IMAD R3, R28, 0x4, R4.reuse ;  /* 0x000000041c037824 */ /* 0x100fe400078e0204 */
[----:B------:R0:W-:Y:S01]  /*5ad20*/  STG.E.U16 desc[UR10][R16.64], R8 ;  /* 0x0000000810007986 */ /* 0x0001e2000c10150a */
[----:B------:R-:W-:Y:S02]  /*5ad30*/  LEA.HI.X.SX32 R19, R4, R2, 0x1, P1 ;  /* 0x0000000204137211 */ /* 0x000fe400008f0eff */
[----:B------:R-:W-:-:S02]  /*5ad40*/  PRMT R4, R23, 0x7632, R4 ;  /* 0x0000763217047816 */ /* 0x000fc40000000004 */
[----:B------:R-:W-:-:S03]  /*5ad50*/  LEA R12, R28, R3, 0x2 ;  /* 0x000000031c0c7211 */ /* 0x000fc600078e10ff */
[----:B------:R1:W-:Y:S01]  /*5ad60*/  STG.E.U16 desc[UR10][R18.64], R4 ;  /* 0x0000000412007986 */ /* 0x0003e2000c10150a */
[C---:B0-----:R-:W-:Y:S02]  /*5ad70*/  LEA R16, P1, R3.reuse, R0, 0x1 ;  /* 0x0000000003107211 */ /* 0x041fe400078208ff */
[----:B------:R-:W-:Y:S02]  /*5ad80*/  PRMT R8, R26, 0x7632, R8 ;  /* 0x000076321a087816 */ /* 0x000fe40000000008 */
[----:B------:R-:W-:Y:S02]  /*5ad90*/  LEA.HI.X.SX32 R17, R3, R2, 0x1, P1 ;  /* 0x0000000203117211 */ /* 0x000fe400008f0eff */
[----:B-1----:R-:W-:Y:S02]  /*5ada0*/  LEA R18, P1, R12, R0, 0x1 ;  /* 0x000000000c127211 */ /* 0x002fe400078208ff */
[----:B------:R-:W-:Y:S01]  /*5adb0*/  LEA R4, R28, R12, 0x2 ;  /* 0x0000000c1c047211 */ /* 0x000fe200078e10ff */
[----:B------:R0:W-:Y:S01]  /*5adc0*/  STG.E.U16 desc[UR10][R16.64], R8 ;  /* 0x0000000810007986 */ /* 0x0001e2000c10150a */
[----:B------:R-:W-:-:S02]  /*5add0*/  LEA.HI.X.SX32 R19, R12, R2, 0x1, P1 ;  /* 0x000000020c137211 */ /* 0x000fc400008f0eff */
[----:B------:R-:W-:Y:S02]  /*5ade0*/  LEA R3, R28, R4, 0x2 ;  /* 0x000000041c037211 */ /* 0x000fe400078e10ff */
[----:B------:R-:W-:Y:S02]  /*5adf0*/  PRMT R12, R14, 0x7632, R12 ;  /* 0x000076320e0c7816 */ /* 0x000fe4000000000c */
[----:B------:R-:W2:Y:S01]  /*5ae00*/  LDL.LU R14, [R1+0x2c6c] ;  /* 0x002c6c00010e7983 */ /* 0x000ea20000300800 */
[C---:B0-----:R-:W-:Y:S02]  /*5ae10*/  LEA R16, P1, R4.reuse, R0, 0x1 ;  /* 0x0000000004107211 */ /* 0x041fe400078208ff */
[----:B------:R-:W-:Y:S02]  /*5ae20*/  PRMT R8, R13, 0x7632, R8 ;  /* 0x000076320d087816 */ /* 0x000fe40000000008 */
[----:B------:R-:W-:Y:S01]  /*5ae30*/  LEA.HI.X.SX32 R17, R4, R2, 0x1, P1 ;  /* 0x0000000204117211 */ /* 0x000fe200008f0eff */
[----:B------:R-:W3:Y:S01]  /*5ae40*/  LDL.LU R13, [R1+0x2c68] ;  /* 0x002c6800010d7983 */ /* 0x000ee20000300800 */
[----:B------:R-:W-:-:S02]  /*5ae50*/  LEA R20, P1, R3, R0, 0x1 ;  /* 0x0000000003147211 */ /* 0x000fc400078208ff */
[----:B------:R-:W-:Y:S01]  /*5ae60*/  LEA R4, R28, R3, 0x2 ;  /* 0x000000031c047211 */ /* 0x000fe200078e10ff */
[----:B------:R-:W4:Y:S01]  /*5ae70*/  LDL.LU R23, [R1+0x4] ;  /* 0x0000040001177983 */ /* 0x000f220000300800 */
[----:B------:R-:W-:Y:S02]  /*5ae80*/  LEA.HI.X.SX32 R21, R3, R2, 0x1, P1 ;  /* 0x0000000203157211 */ /* 0x000fe400008f0eff */
[----:B------:R-:W-:Y:S01]  /*5ae90*/  PRMT R3, R9, 0x7632, R3 ;  /* 0x0000763209037816 */ /* 0x000fe20000000003 */
[----:B------:R-:W2:Y:S04]  /*5aea0*/  LDL.LU R26, [R1+0x14] ;  /* 0x00001400011a7983 */ /* 0x000ea80000300800 */
[----:B------:R-:W4:Y:S04]  /*5aeb0*/  LDL.LU R9, [R1+0x2c64] ;  /* 0x002c640001097983 */ /* 0x000f280000300800 */
[----:B------:R-:W-:Y:S04]  /*5aec0*/  STG.E.U16 desc[UR10][R18.64], R12 ;  /* 0x0000000c12007986 */ /* 0x000fe8000c10150a */
[----:B------:R0:W-:Y:S04]  /*5aed0*/  STG.E.U16 desc[UR10][R16.64], R8 ;  /* 0x0000000810007986 */ /* 0x0001e8000c10150a */
[----:B------:R1:W-:Y:S01]  /*5aee0*/  STG.E.U16 desc[UR10][R20.64], R3 ;  /* 0x0000000314007986 */ /* 0x0003e2000c10150a */
[----:B0-----:R-:W-:Y:S01]  /*5aef0*/  LEA R16, P6, R4, R0, 0x1 ;  /* 0x0000000004107211 */ /* 0x001fe200078c08ff */
[----:B------:R-:W-:-:S03]  /*5af00*/  IMAD R8, R28, 0x4, R4 ;  /* 0x000000041c087824 */ /* 0x000fc600078e0204 */
[----:B------:R-:W-:Y:S02]  /*5af10*/  LEA.HI.X.SX32 R17, R4, R2, 0x1, P6 ;  /* 0x0000000204117211 */ /* 0x000fe400030f0eff */
[----:B------:R-:W-:Y:S02]  /*5af20*/  LEA R4, R28, R8, 0x2 ;  /* 0x000000081c047211 */ /* 0x000fe400078e10ff */
[----:B------:R-:W-:Y:S02]  /*5af30*/  LEA R18, P1, R8, R0, 0x1 ;  /* 0x0000000008127211 */ /* 0x000fe400078208ff */
[----:B-1----:R-:W-:Y:S02]  /*5af40*/  LEA R3, R28, R4, 0x2 ;  /* 0x000000041c037211 */ /* 0x002fe400078e10ff */
[----:B------:R-:W-:Y:S02]  /*5af50*/  LEA.HI.X.SX32 R19, R8, R2, 0x1, P1 ;  /* 0x0000000208137211 */ /* 0x000fe400008f0eff */
[----:B------:R-:W-:-:S02]  /*5af60*/  LEA R20, P1, R4, R0, 0x1 ;  /* 0x0000000004147211 */ /* 0x000fc400078208ff */
[----:B------:R-:W-:Y:S02]  /*5af70*/  LEA R8, R28, R3, 0x2 ;  /* 0x000000031c087211 */ /* 0x000fe400078e10ff */
[----:B------:R-:W-:Y:S02]  /*5af80*/  LEA.HI.X.SX32 R21, R4, R2, 0x1, P1 ;  /* 0x0000000204157211 */ /* 0x000fe400008f0eff */
[----:B------:R-:W-:Y:S01]  /*5af90*/  LEA R4, R28, R8, 0x2 ;  /* 0x000000081c047211 */ /* 0x000fe200078e10ff */
[----:B---3--:R-:W-:Y:S04]  /*5afa0*/  STG.E.U16 desc[UR10][R16.64], R13 ;  /* 0x0000000d10007986 */ /* 0x008fe8000c10150a */
[----:B------:R0:W-:Y:S04]  /*5afb0*/  STG.E.U16 desc[UR10][R18.64], R5 ;  /* 0x0000000512007986 */ /* 0x0001e8000c10150a */
[----:B----4-:R1:W-:Y:S01]  /*5afc0*/  STG.E.U16 desc[UR10][R20.64], R9 ;  /* 0x0000000914007986 */ /* 0x0103e2000c10150a */
[----:B0-----:R-:W-:-:S02]  /*5afd0*/  LEA R18, P1, R3, R0, 0x1 ;  /* 0x0000000003127211 */ /* 0x001fc400078208ff */
[----:B------:R-:W-:Y:S02]  /*5afe0*/  LEA R16, P6, R8, R0, 0x1 ;  /* 0x0000000008107211 */ /* 0x000fe400078c08ff */
[----:B------:R-:W-:Y:S01]  /*5aff0*/  LEA.HI.X.SX32 R19, R3, R2, 0x1, P1 ;  /* 0x0000000203137211 */ /* 0x000fe200008f0eff */
[----:B------:R-:W-:Y:S01]  /*5b000*/  IMAD R3, R28, 0x4, R4 ;  /* 0x000000041c037824 */ /* 0x000fe200078e0204 */
[----:B-1----:R-:W-:-:S03]  /*5b010*/  LEA R20, P1, R4, R0, 0x1 ;  /* 0x0000000004147211 */ /* 0x002fc600078208ff */
[----:B------:R0:W-:Y:S01]  /*5b020*/  STG.E.U16 desc[UR10][R18.64], R23 ;  /* 0x0000001712007986 */ /* 0x0001e2000c10150a */
[-C--:B------:R-:W-:Y:S02]  /*5b030*/  LEA.HI.X.SX32 R17, R8, R2.reuse, 0x1, P6 ;  /* 0x0000000208117211 */ /* 0x080fe400030f0eff */
[----:B------:R-:W-:Y:S02]  /*5b040*/  LEA.HI.X.SX32 R21, R4, R2, 0x1, P1 ;  /* 0x0000000204157211 */ /* 0x000fe400008f0eff */
[----:B------:R-:W-:Y:S01]  /*5b050*/  LEA R4, R28, R3, 0x2 ;  /* 0x000000031c047211 */ /* 0x000fe200078e10ff */
[----:B--2---:R1:W-:Y:S01]  /*5b060*/  STG.E.U16 desc[UR10][R16.64], R26 ;  /* 0x0000001a10007986 */ /* 0x0043e2000c10150a */
[----:B0-----:R-:W-:-:S04]  /*5b070*/  LEA R18, P1, R3, R0, 0x1 ;  /* 0x0000000003127211 */ /* 0x001fc800078208ff */
[----:B------:R-:W-:Y:S02]  /*5b080*/  LEA.HI.X.SX32 R19, R3, R2, 0x1, P1 ;  /* 0x0000000203137211 */ /* 0x000fe400008f0eff */
[----:B-1----:R-:W-:Y:S02]  /*5b090*/  LEA R16, P1, R4, R0, 0x1 ;  /* 0x0000000004107211 */ /* 0x002fe400078208ff */
[----:B------:R-:W-:Y:S02]  /*5b0a0*/  LEA R3, R28, R4, 0x2 ;  /* 0x000000041c037211 */ /* 0x000fe400078e10ff */
[----:B------:R-:W-:Y:S02]  /*5b0b0*/  LEA.HI.X.SX32 R17, R4, R2, 0x1, P1 ;  /* 0x0000000204117211 */ /* 0x000fe400008f0eff */
[----:B------:R-:W-:Y:S01]  /*5b0c0*/  LEA R12, P1, R3, R0, 0x1 ;  /* 0x00000000030c7211 */ /* 0x000fe200078208ff */
[----:B------:R-:W-:Y:S01]  /*5b0d0*/  STG.E.U16 desc[UR10][R20.64], R11 ;  /* 0x0000000b14007986 */ /* 0x000fe2000c10150a */
[----:B------:R-:W-:-:S02]  /*5b0e0*/  LEA R4, R28, R3, 0x2 ;  /* 0x000000031c047211 */ /* 0x000fc400078e10ff */
[----:B------:R-:W-:Y:S01]  /*5b0f0*/  PRMT R5, R13, 0x7632, R5 ;  /* 0x000076320d057816 */ /* 0x000fe20000000005 */
[----:B------:R-:W-:Y:S01]  /*5b100*/  STG.E.U16 desc[UR10][R18.64], R14 ;  /* 0x0000000e12007986 */ /* 0x000fe2000c10150a */
[----:B------:R-:W-:Y:S02]  /*5b110*/  LEA.HI.X.SX32 R13, R3, R2, 0x1, P1 ;  /* 0x00000002030d7211 */ /* 0x000fe400008f0eff */
[----:B------:R-:W-:Y:S01]  /*5b120*/  LEA R3, R28, R4, 0x2 ;  /* 0x000000041c037211 */ /* 0x000fe200078e10ff */
[----:B------:R0:W-:Y:S01]  /*5b130*/  STG.E.U16 desc[UR10][R16.64], R10 ;  /* 0x0000000a10007986 */ /* 0x0001e2000c10150a */
[----:B------:R-:W-:-:S03]  /*5b140*/  PRMT R8, R5, 0x7632, R8 ;  /* 0x0000763205087816 */ /* 0x000fc60000000008 */
[----:B------:R1:W-:Y:S01]  /*5b150*/  STG.E.U16 desc[UR10][R12.64], R5 ;  /* 0x000000050c007986 */ /* 0x0003e2000c10150a */
[----:B0-----:R-:W-:-:S04]  /*5b160*/  LEA R16, P1, R4, R0, 0x1 ;  /* 0x0000000004107211 */ /* 0x001fc800078208ff */
[----:B------:R-:W-:Y:S02]  /*5b170*/  LEA.HI.X.SX32 R17, R4, R2, 0x1, P1 ;  /* 0x0000000204117211 */ /* 0x000fe400008f0eff */
[----:B-1----:R-:W-:Y:S01]  /*5b180*/  PRMT R12, R9, 0x7632, R12 ;  /* 0x00007632090c7816 */ /* 0x002fe2000000000c */
[C---:B------:R-:W-:Y:S01]  /*5b190*/  IMAD R9, R28.reuse, 0x4, R3 ;  /* 0x000000041c097824 */ /* 0x040fe200078e0203 */
[C---:B------:R-:W-:Y:S01]  /*5b1a0*/  LEA R4, P1, R3.reuse, R0, 0x1 ;  /* 0x0000000003047211 */ /* 0x040fe200078208ff */
[----:B------:R0:W-:Y:S03]  /*5b1b0*/  STG.E.U16 desc[UR10][R16.64], R8 ;  /* 0x0000000810007986 */ /* 0x0001e6000c10150a */
[----:B------:R-:W-:Y:S02]  /*5b1c0*/  LEA.HI.X.SX32 R5, R3, R2, 0x1, P1 ;  /* 0x0000000203057211 */ /* 0x000fe400008f0eff */
[----:B------:R-:W-:-:S03]  /*5b1d0*/  LEA R3, R28, R9, 0x2 ;  /* 0x000000091c037211 */ /* 0x000fc600078e10ff */
[----:B------:R1:W-:Y:S01]  /*5b1e0*/  STG.E.U16 desc[UR10][R4.64], R12 ;  /* 0x0000000c04007986 */ /* 0x0003e2000c10150a */
[----:B0-----:R-:W-:Y:S02]  /*5b1f0*/  LEA R8, P1, R9, R0, 0x1 ;  /* 0x0000000009087211 */ /* 0x001fe400078208ff */
[----:B------:R-:W-:Y:S02]  /*5b200*/  PRMT R16, R23, 0x7632, R16 ;  /* 0x0000763217107816 */ /* 0x000fe40000000010 */
[----:B------:R-:W-:Y:S01]  /*5b210*/  LEA.HI.X.SX32 R9, R9, R2, 0x1, P1 ;  /* 0x0000000209097211 */ /* 0x000fe200008f0eff */
[----:B------:R-:W2:Y:S01]  /*5b220*/  LDL.LU R23, [R1+0x8] ;  /* 0x0000080001177983 */ /* 0x000ea20000300800 */
[C---:B-1----:R-:W-:Y:S02]  /*5b230*/  LEA R4, P1, R3.reuse, R0, 0x1 ;  /* 0x0000000003047211 */ /* 0x042fe400078208ff */
[----:B------:R-:W-:Y:S01]  /*5b240*/  LEA R12, R28, R3, 0x2 ;  /* 0x000000031c0c7211 */ /* 0x000fe200078e10ff */
[----:B------:R0:W-:Y:S01]  /*5b250*/  STG.E.U16 desc[UR10][R8.64], R16 ;  /* 0x0000001008007986 */ /* 0x0001e2000c10150a */
[----:B------:R-:W-:-:S02]  /*5b260*/  LEA.HI.X.SX32 R5, R3, R2, 0x1, P1 ;  /* 0x0000000203057211 */ /* 0x000fc400008f0eff */
[----:B------:R-:W-:Y:S02]  /*5b270*/  LEA R3, R28, R12, 0x2 ;  /* 0x0000000c1c037211 */ /* 0x000fe400078e10ff */
[----:B------:R-:W-:Y:S02]  /*5b280*/  PRMT R13, R26, 0x7632, R13 ;  /* 0x000076321a0d7816 */ /* 0x000fe4000000000d */
[----:B------:R-:W3:Y:S01]  /*5b290*/  LDL.LU R26, [R1+0x18] ;  /* 0x00001800011a7983 */ /* 0x000ee20000300800 */
[C---:B0-----:R-:W-:Y:S02]  /*5b2a0*/  LEA R8, P1, R12.reuse, R0, 0x1 ;  /* 0x000000000c087211 */ /* 0x041fe400078208ff */
[----:B------:R-:W-:Y:S02]  /*5b2b0*/  PRMT R16, R11, 0x7632, R16 ;  /* 0x000076320b107816 */ /* 0x000fe40000000010 */
[----:B------:R-:W-:Y:S01]  /*5b2c0*/  LEA.HI.X.SX32 R9, R12, R2, 0x1, P1 ;  /* 0x000000020c097211 */ /* 0x000fe200008f0eff */
[----:B------:R-:W4:Y:S01]  /*5b2d0*/  LDL.LU R11, [R1+0x2c60] ;  /* 0x002c6000010b7983 */ /* 0x000f220000300800 */
[----:B------:R-:W-:-:S02]  /*5b2e0*/  LEA R12, P1, R3, R0, 0x1 ;  /* 0x00000000030c7211 */ /* 0x000fc400078208ff */
[----:B------:R-:W-:Y:S01]  /*5b2f0*/  PRMT R18, R14, 0x7632, R18 ;  /* 0x000076320e127816 */ /* 0x000fe20000000012 */
[----:B------:R0:W-:Y:S04]  /*5b300*/  STG.E.U16 desc[UR10][R4.64], R13 ;  /* 0x0000000d04007986 */ /* 0x0001e8000c10150a */
[----:B------:R-:W2:Y:S04]  /*5b310*/  LDL.LU R14, [R1+0x2c5c] ;  /* 0x002c5c00010e7983 */ /* 0x000ea80000300800 */
[----:B------:R-:W-:Y:S01]  /*5b320*/  STG.E.U16 desc[UR10][R8.64], R16 ;  /* 0x0000001008007986 */ /* 0x000fe2000c10150a */
[----:B0-----:R-:W-:-:S05]  /*5b330*/  LEA.HI.X.SX32 R13, R3, R2, 0x1, P1 ;  /* 0x00000002030d7211 */ /* 0x001fca00008f0eff */
[----:B------:R0:W-:Y:S02]  /*5b340*/  STG.E.U16 desc[UR10][R12.64], R18 ;  /* 0x000000120c007986 */ /* 0x0001e4000c10150a */
[----:B0-----:R-:W-:Y:S02]  /*5b350*/  PRMT R18, R10, 0x7632, R18 ;  /* 0x000076320a127816 */ /* 0x001fe40000000012 */
[----:B------:R-:W3:Y:S01]  /*5b360*/  LDL.LU R10, [R1+0x2c58] ;  /* 0x002c5800010a7983 */ /* 0x000ee20000300800 */
[----:B------:R-:W-:-:S05]  /*5b370*/  LEA R17, R28, R3, 0x2 ;  /* 0x000000031c117211 */ /* 0x000fca00078e10ff */
[----:B------:R-:W-:-:S05]  /*5b380*/  IMAD R4, R28, 0x4, R17 ;  /* 0x000000041c047824 */ /* 0x000fca00078e0211 */
[----:B------:R-:W-:-:S04]  /*5b390*/  LEA R5, R28, R4, 0x2 ;  /* 0x000000041c057211 */ /* 0x000fc800078e10ff */
[----:B------:R-:W-:-:S04]  /*5b3a0*/  LEA R9, R28, R5, 0x2 ;  /* 0x000000051c097211 */ /* 0x000fc800078e10ff */
[----:B------:R-:W-:Y:S02]  /*5b3b0*/  LEA R3, R28, R9, 0x2 ;  /* 0x000000091c037211 */ /* 0x000fe400078e10ff */
[CC--:B------:R-:W-:Y:S02]  /*5b3c0*/  LEA R16, P1, R17.reuse, R0.reuse, 0x1 ;  /* 0x0000000011107211 */ /* 0x0c0fe400078208ff */
[----:B------:R-:W-:Y:S02]  /*5b3d0*/  LEA R12, P6, R4, R0, 0x1 ;  /* 0x00000000040c7211 */ /* 0x000fe400078c08ff */
[----:B------:R-:W-:Y:S02]  /*5b3e0*/  LEA R8, R28, R3, 0x2 ;  /* 0x000000031c087211 */ /* 0x000fe400078e10ff */
[-C--:B------:R-:W-:Y:S02]  /*5b3f0*/  LEA.HI.X.SX32 R17, R17, R2.reuse, 0x1, P1 ;  /* 0x0000000211117211 */ /* 0x080fe400008f0eff */
[----:B------:R-:W-:Y:S01]  /*5b400*/  LEA.HI.X.SX32 R13, R4, R2, 0x1, P6 ;  /* 0x00000002040d7211 */ /* 0x000fe200030f0eff */
[----:B------:R-:W-:Y:S01]  /*5b410*/  IMAD R19, R28, 0x4, R8 ;  /* 0x000000041c137824 */ /* 0x000fe200078e0208 */
[C---:B------:R-:W-:Y:S01]  /*5b420*/  LEA R4, P1, R5.reuse, R0, 0x1 ;  /* 0x0000000005047211 */ /* 0x040fe200078208ff */
[----:B------:R0:W-:Y:S03]  /*5b430*/  STG.E.U16 desc[UR10][R16.64], R18 ;  /* 0x0000001210007986 */ /* 0x0001e6000c10150a */
[----:B------:R-:W-:-:S02]  /*5b440*/  LEA.HI.X.SX32 R5, R5, R2, 0x1, P1 ;  /* 0x0000000205057211 */ /* 0x000fc400008f0eff */
[C---:B------:R-:W-:Y:S02]  /*5b450*/  LEA R20, R28.reuse, R19, 0x2 ;  /* 0x000000131c147211 */ /* 0x040fe400078e10ff */
[C---:B0-----:R-:W-:Y:S02]  /*5b460*/  LEA R16, P1, R9.reuse, R0, 0x1 ;  /* 0x0000000009107211 */ /* 0x041fe400078208ff */
[C---:B------:R-:W-:Y:S02]  /*5b470*/  LEA R21, R28.reuse, R20, 0x2 ;  /* 0x000000141c157211 */ /* 0x040fe400078e10ff */
[----:B------:R-:W-:Y:S02]  /*5b480*/  LEA.HI.X.SX32 R17, R9, R2, 0x1, P1 ;  /* 0x0000000209117211 */ /* 0x000fe400008f0eff */
[----:B------:R-:W-:Y:S02]  /*5b490*/  LEA R9, R28, R21, 0x2 ;  /* 0x000000151c097211 */ /* 0x000fe400078e10ff */
[----:B------:R-:W-:Y:S01]  /*5b4a0*/  PRMT R24, R15, 0x7632, R24 ;  /* 0x000076320f187816 */ /* 0x000fe20000000018 */
[----:B--2---:R0:W-:Y:S04]  /*5b4b0*/  STG.E.U16 desc[UR10][R12.64], R14 ;  /* 0x0000000e0c007986 */ /* 0x0041e8000c10150a */
[----:B------:R1:W-:Y:S01]  /*5b4c0*/  STG.E.U16 desc[UR10][R4.64], R6 ;  /* 0x0000000604007986 */ /* 0x0003e2000c10150a */
[----:B0-----:R-:W-:-:S04]  /*5b4d0*/  LEA R12, P6, R3, R0, 0x1 ;  /* 0x00000000030c7211 */ /* 0x001fc800078c08ff */
[----:B------:R-:W-:Y:S02]  /*5b4e0*/  LEA.HI.X.SX32 R13, R3, R2, 0x1, P6 ;  /* 0x00000002030d7211 */ /* 0x000fe400030f0eff */
[----:B-1----:R-:W-:-:S04]  /*5b4f0*/  LEA R4, P1, R8, R0, 0x1 ;  /* 0x0000000008047211 */ /* 0x002fc800078208ff */
[----:B------:R-:W-:Y:S02]  /*5b500*/  LEA.HI.X.SX32 R5, R8, R2, 0x1, P1 ;  /* 0x0000000208057211 */ /* 0x000fe400008f0eff */
[----:B------:R-:W-:Y:S01]  /*5b510*/  LEA R18, P1, R19, R0, 0x1 ;  /* 0x0000000013127211 */ /* 0x000fe200078208ff */
[----:B---3--:R-:W-:Y:S01]  /*5b520*/  STG.E.U16 desc[UR10][R16.64], R10 ;  /* 0x0000000a10007986 */ /* 0x008fe2000c10150a */
[----:B------:R-:W-:-:S03]  /*5b530*/  LEA R3, R28, R9, 0x2 ;  /* 0x000000091c037211 */ /* 0x000fc600078e10ff */
[----:B------:R0:W-:Y:S01]  /*5b540*/  STG.E.U16 desc[UR10][R12.64], R23 ;  /* 0x000000170c007986 */ /* 0x0001e2000c10150a */
[----:B------:R-:W-:-:S03]  /*5b550*/  LEA.HI.X.SX32 R19, R19, R2, 0x1, P1 ;  /* 0x0000000213137211 */ /* 0x000fc600008f0eff */
[----:B------:R1:W-:Y:S01]  /*5b560*/  STG.E.U16 desc[UR10][R4.64], R26 ;  /* 0x0000001a04007986 */ /* 0x0003e2000c10150a */
[----:B------:R-:W-:Y:S01]  /*5b570*/  IMAD R8, R28, 0x4, R3 ;  /* 0x000000041c087824 */ /* 0x000fe200078e0203 */
[----:B0-----:R-:W-:-:S04]  /*5b580*/  LEA R12, P6, R20, R0, 0x1 ;  /* 0x00000000140c7211 */ /* 0x001fc800078c08ff */
[----:B------:R-:W-:Y:S02]  /*5b590*/  LEA.HI.X.SX32 R13, R20, R2, 0x1, P6 ;  /* 0x00000002140d7211 */ /* 0x000fe400030f0eff */
[C---:B-1----:R-:W-:Y:S01]  /*5b5a0*/  LEA R4, P1, R21.reuse, R0, 0x1 ;  /* 0x0000000015047211 */ /* 0x042fe200078208ff */
[----:B------:R-:W-:Y:S03]  /*5b5b0*/  STG.E.U16 desc[UR10][R18.64], R7 ;  /* 0x0000000712007986 */ /* 0x000fe6000c10150a */
[----:B------:R-:W-:Y:S01]  /*5b5c0*/  LEA.HI.X.SX32 R5, R21, R2, 0x1, P1 ;  /* 0x0000000215057211 */ /* 0x000fe200008f0eff */
[----:B----4-:R0:W-:Y:S01]  /*5b5d0*/  STG.E.U16 desc[UR10][R12.64], R11 ;  /* 0x0000000b0c007986 */ /* 0x0101e2000c10150a */
[----:B------:R-:W-:Y:S02]  /*5b5e0*/  LEA R16, R28, R8, 0x2 ;  /* 0x000000081c107211 */ /* 0x000fe400078e10ff */
[----:B------:R-:W-:Y:S01]  /*5b5f0*/  PRMT R10, R14, 0x7632, R10 ;  /* 0x000076320e0a7816 */ /* 0x000fe2000000000a */
[----:B------:R1:W-:Y:S01]  /*5b600*/  STG.E.U16 desc[UR10][R4.64], R15 ;  /* 0x0000000f04007986 */ /* 0x0003e2000c10150a */
[----:B------:R-:W-:-:S02]  /*5b610*/  LEA R17, R28, R16, 0x2 ;  /* 0x000000101c117211 */ /* 0x000fc400078e10ff */
[----:B0-----:R-:W-:-:S04]  /*5b620*/  LEA R12, P1, R9, R0, 0x1 ;  /* 0x00000000090c7211 */ /* 0x001fc800078208ff */
[----:B------:R-:W-:Y:S02]  /*5b630*/  LEA.HI.X.SX32 R13, R9, R2, 0x1, P1 ;  /* 0x00000002090d7211 */ /* 0x000fe400008f0eff */
[C---:B-1----:R-:W-:Y:S02]  /*5b640*/  LEA R4, P1, R3.reuse, R0, 0x1 ;  /* 0x0000000003047211 */ /* 0x042fe400078208ff */
[----:B------:R-:W-:Y:S01]  /*5b650*/  PRMT R6, R6, 0x7632, R6 ;  /* 0x0000763206067816 */ /* 0x000fe20000000006 */
[----:B------:R0:W-:Y:S01]  /*5b660*/  STG.E.U16 desc[UR10][R12.64], R10 ;  /* 0x0000000a0c007986 */ /* 0x0001e2000c10150a */
[----:B------:R-:W-:Y:S02]  /*5b670*/  LEA.HI.X.SX32 R5, R3, R2, 0x1, P1 ;  /* 0x0000000203057211 */ /* 0x000fe400008f0eff */
[----:B------:R-:W-:-:S03]  /*5b680*/  LEA R20, R28, R17, 0x2 ;  /* 0x000000111c147211 */ /* 0x000fc600078e10ff */
[----:B------:R1:W-:Y:S01]  /*5b690*/  STG.E.U16 desc[UR10][R4.64], R6 ;  /* 0x0000000604007986 */ /* 0x0003e2000c10150a */
[----:B------:R-:W-:Y:S02]  /*5b6a0*/  LEA R18, R28, R20, 0x2 ;  /* 0x000000141c127211 */ /* 0x000fe400078e10ff */
[----:B0-----:R-:W-:-:S04]  /*5b6b0*/  LEA R12, P1, R8, R0, 0x1 ;  /* 0x00000000080c7211 */ /* 0x001fc800078208ff */
[----:B------:R-:W-:Y:S02]  /*5b6c0*/  LEA.HI.X.SX32 R13, R8, R2, 0x1, P1 ;  /* 0x00000002080d7211 */ /* 0x000fe400008f0eff */
[----:B-1----:R-:W-:Y:S01]  /*5b6d0*/  LEA R4, P1, R16, R0, 0x1 ;  /* 0x0000000010047211 */ /* 0x002fe200078208ff */
[----:B------:R-:W-:Y:S01]  /*5b6e0*/  IMAD R19, R28, 0x4, R18 ;  /* 0x000000041c137824 */ /* 0x000fe200078e0212 */
[----:B------:R-:W-:Y:S02]  /*5b6f0*/  PRMT R6, R10, 0x7632, R6 ;  /* 0x000076320a067816 */ /* 0x000fe40000000006 */
[----:B------:R-:W-:Y:S02]  /*5b700*/  LEA.HI.X.SX32 R5, R16, R2, 0x1, P1 ;  /* 0x0000000210057211 */ /* 0x000fe400008f0eff */
[----:B------:R-:W-:Y:S01]  /*5b710*/  LEA R16, P1, R17, R0, 0x1 ;  /* 0x0000000011107211 */ /* 0x000fe200078208ff */
[----:B------:R0:W-:Y:S01]  /*5b720*/  STG.E.U16 desc[UR10][R12.64], R6 ;  /* 0x000000060c007986 */ /* 0x0001e2000c10150a */
[----:B------:R-:W-:-:S02]  /*5b730*/  PRMT R10, R23, 0x7632, R10 ;  /* 0x00007632170a7816 */ /* 0x000fc4000000000a */
[C---:B------:R-:W-:Y:S02]  /*5b740*/  LEA R9, R28.reuse, R19, 0x2 ;  /* 0x000000131c097211 */ /* 0x040fe400078e10ff */
[----:B------:R-:W-:Y:S01]  /*5b750*/  LEA.HI.X.SX32 R17, R17, R2, 0x1, P1 ;  /* 0x0000000211117211 */ /* 0x000fe200008f0eff */
[----:B------:R1:W-:Y:S01]  /*5b760*/  STG.E.U16 desc[UR10][R4.64], R10 ;  /* 0x0000000a04007986 */ /* 0x0003e2000c10150a */
[----:B------:R-:W-:Y:S02]  /*5b770*/  LEA R14, R28, R9, 0x2 ;  /* 0x000000091c0e7211 */ /* 0x000fe400078e10ff */
[----:B------:R-:W-:Y:S02]  /*5b780*/  PRMT R22, R26, 0x7632, R22 ;  /* 0x000076321a167816 */ /* 0x000fe40000000016 */
[----:B0-----:R-:W-:-:S04]  /*5b790*/  LEA R12, P1, R20, R0, 0x1 ;  /* 0x00000000140c7211 */ /* 0x001fc800078208ff */
[----:B------:R-:W-:Y:S02]  /*5b7a0*/  LEA.HI.X.SX32 R13, R20, R2, 0x1, P1 ;  /* 0x00000002140d7211 */ /* 0x000fe400008f0eff */
[----:B-1----:R-:W-:Y:S01]  /*5b7b0*/  PRMT R10, R7, 0x7632, R10 ;  /* 0x00007632070a7816 */ /* 0x002fe2000000000a */
[----:B------:R-:W-:Y:S01]  /*5b7c0*/  STG.E.U16 desc[UR10][R16.64], R22 ;  /* 0x0000001610007986 */ /* 0x000fe2000c10150a */
[----:B------:R-:W-:-:S03]  /*5b7d0*/  LEA R3, R28, R14, 0x2 ;  /* 0x0000000e1c037211 */ /* 0x000fc600078e10ff */
[----:B------:R0:W-:Y:S01]  /*5b7e0*/  STG.E.U16 desc[UR10][R12.64], R10 ;  /* 0x0000000a0c007986 */ /* 0x0001e2000c10150a */
[----:B------:R-:W-:-:S03]  /*5b7f0*/  LEA R8, R28, R3, 0x2 ;  /* 0x000000031c087211 */ /* 0x000fc600078e10ff */
[----:B------:R-:W2:Y:S02]  /*5b800*/  LDL.LU R7, [R1+0x2c54] ;  /* 0x002c540001077983 */ /* 0x000ea40000300800 */
[----:B------:R-:W-:Y:S01]  /*5b810*/  IMAD R21, R28, 0x4, R8 ;  /* 0x000000041c157824 */ /* 0x000fe200078e0208 */
[----:B0-----:R-:W-:Y:S02]  /*5b820*/  PRMT R10, R11, 0x7632, R10 ;  /* 0x000076320b0a7816 */ /* 0x001fe4000000000a */
[----:B------:R-:W3:Y:S04]  /*5b830*/  LDL.LU R11, [R1+0x2c50] ;  /* 0x002c5000010b7983 */ /* 0x000ee80000300800 */
[----:B------:R-:W4:Y:S01]  /*5b840*/  LDL.LU R15, [R1+0x2c4c] ;  /* 0x002c4c00010f7983 */ /* 0x000f220000300800 */
[----:B------:R-:W-:-:S02]  /*5b850*/  LEA R16, P1, R18, R0, 0x1 ;  /* 0x0000000012107211 */ /* 0x000fc400078208ff */
[----:B------:R-:W-:Y:S02]  /*5b860*/  LEA R6, R28, R21, 0x2 ;  /* 0x000000151c067211 */ /* 0x000fe400078e10ff */
[----:B------:R-:W-:Y:S02]  /*5b870*/  LEA.HI.X.SX32 R17, R18, R2, 0x1, P1 ;  /* 0x0000000212117211 */ /* 0x000fe400008f0eff */
[----:B------:R-:W-:-:S03]  /*5b880*/  LEA R5, R28, R6, 0x2 ;  /* 0x000000061c057211 */ /* 0x000fc600078e10ff */
[----:B------:R0:W-:Y:S01]  /*5b890*/  STG.E.U16 desc[UR10][R16.64], R10 ;  /* 0x0000000a10007986 */ /* 0x0001e2000c10150a */
[----:B------:R-:W-:-:S05]  /*5b8a0*/  LEA R4, R28, R5, 0x2 ;  /* 0x000000051c047211 */ /* 0x000fca00078e10ff */
[C---:B------:R-:W-:Y:S01]  /*5b8b0*/  IMAD R23, R28.reuse, 0x4, R4 ;  /* 0x000000041c177824 */ /* 0x040fe200078e0204 */
[----:B0-----:R-:W0:Y:S04]  /*5b8c0*/  LDC R10, c[0x0][0x278] ;  /* 0x00009e00ff0a7b82 */ /* 0x001e280000000800 */
[C---:B------:R-:W-:Y:S02]  /*5b8d0*/  LEA R20, R28.reuse, R23, 0x2 ;  /* 0x000000171c147211 */ /* 0x040fe400078e10ff */
[----:B------:R-:W-:Y:S02]  /*5b8e0*/  MOV R26, R27 ;  /* 0x0000001b001a7202 */ /* 0x000fe40000000f00 */
[----:B------:R-:W-:-:S04]  /*5b8f0*/  LEA R27, R28, R20, 0x2 ;  /* 0x000000141c1b7211 */ /* 0x000fc800078e10ff */
[----:B------:R-:W-:-:S05]  /*5b900*/  LEA R22, R28, R27, 0x2 ;  /* 0x0000001b1c167211 */ /* 0x000fca00078e10ff */
[----:B------:R1:W-:Y:S01]  /*5b910*/  STL [R1+0x2c48], R22 ;  /* 0x002c481601007387 */ /* 0x0003e20000100800 */
[----:B0-----:R-:W-:-:S03]  /*5b920*/  LEA R28, R10, R22, 0x2 ;  /* 0x000000160a1c7211 */ /* 0x001fc600078e10ff */
[----:B-1----:R-:W3:Y:S01]  /*5b930*/  LDL.LU R22, [R1+0xc] ;  /* 0x00000c0001167983 */ /* 0x002ee20000300800 */
[----:B------:R-:W-:-:S04]  /*5b940*/  LEA R18, P1, R19, R0, 0x1 ;  /* 0x0000000013127211 */ /* 0x000fc800078208ff */
[----:B------:R-:W-:Y:S02]  /*5b950*/  LEA.HI.X.SX32 R19, R19, R2, 0x1, P1 ;  /* 0x0000000213137211 */ /* 0x000fe400008f0eff */
[----:B------:R-:W-:-:S04]  /*5b960*/  LEA R12, P1, R9, R0, 0x1 ;  /* 0x00000000090c7211 */ /* 0x000fc800078208ff */
[----:B------:R-:W-:Y:S02]  /*5b970*/  LEA.HI.X.SX32 R13, R9, R2, 0x1, P1 ;  /* 0x00000002090d7211 */ /* 0x000fe400008f0eff */
[C---:B------:R-:W-:Y:S01]  /*5b980*/  LEA R16, P1, R14.reuse, R0, 0x1 ;  /* 0x000000000e107211 */ /* 0x040fe200078208ff */
[----:B------:R0:W-:Y:S03]  /*5b990*/  STG.E.U16 desc[UR10][R18.64], R24 ;  /* 0x0000001812007986 */ /* 0x0001e6000c10150a */
[----:B------:R-:W-:Y:S01]  /*5b9a0*/  LEA.HI.X.SX32 R17, R14, R2, 0x1, P1 ;  /* 0x000000020e117211 */ /* 0x000fe200008f0eff */
[----:B0-----:R-:W-:Y:S01]  /*5b9b0*/  IMAD.MOV.U32 R24, RZ, RZ, R29 ;  /* 0x000000ffff187224 */ /* 0x001fe200078e001d */
[----:B------:R-:W-:-:S04]  /*5b9c0*/  LEA R29, R10, R28, 0x2 ;  /* 0x0000001c0a1d7211 */ /* 0x000fc800078e10ff */
[----:B------:R-:W-:-:S04]  /*5b9d0*/  LEA R9, R10, R29, 0x2 ;  /* 0x0000001d0a097211 */ /* 0x000fc800078e10ff */
[----:B------:R-:W-:-:S05]  /*5b9e0*/  LEA R9, R10, R9, 0x2 ;  /* 0x000000090a097211 */ /* 0x000fca00078e10ff */
[----:B------:R-:W-:Y:S01]  /*5b9f0*/  IMAD R9, R10, 0x4, R9 ;  /* 0x000000040a097824 */ /* 0x000fe200078e0209 */
[----:B------:R-:W-:Y:S01]  /*5ba00*/  MOV R14, R24 ;  /* 0x00000018000e7202 */ /* 0x000fe20000000f00 */
[----:B----4-:R-:W-:Y:S04]  /*5ba10*/  STG.E.U16 desc[UR10][R12.64], R15 ;  /* 0x0000000f0c007986 */ /* 0x010fe8000c10150a */
[----:B--2---:R0:W-:Y:S02]  /*5ba20*/  STG.E.U16 desc[UR10][R16.64], R7 ;  /* 0x0000000710007986 */ /* 0x0041e4000c10150a */
[----:B0-----:R-:W0:Y:S01]  /*5ba30*/  LDC R17, c[0x0][0x278] ;  /* 0x00009e00ff117b82 */ /* 0x001e220000000800 */
[----:B------:R-:W-:Y:S02]  /*5ba40*/  PRMT R18, R7, 0x7632, R18 ;  /* 0x0000763207127816 */ /* 0x000fe40000000012 */
[----:B------:R-:W-:-:S02]  /*5ba50*/  LEA R12, P1, R3, R0, 0x1 ;  /* 0x00000000030c7211 */ /* 0x000fc400078208ff */
[----:B------:R-:W-:Y:S01]  /*5ba60*/  PRMT R19, R15, 0x7632, R19 ;  /* 0x000076320f137816 */ /* 0x000fe20000000013 */
[----:B------:R1:W-:Y:S01]  /*5ba70*/  STL.S16 [R1+0x20], R18 ;  /* 0x0000201201007387 */ /* 0x0003e20000100600 */
[----:B------:R-:W-:Y:S02]  /*5ba80*/  LEA.HI.X.SX32 R13, R3, R2, 0x1, P1 ;  /* 0x00000002030d7211 */ /* 0x000fe400008f0eff */
[----:B------:R-:W-:Y:S02]  /*5ba90*/  PRMT R15, R19, 0x7610, R15 ;  /* 0x00007610130f7816 */ /* 0x000fe4000000000f */
[----:B-1----:R-:W-:-:S04]  /*5baa0*/  LEA R18, P1, R8, R0, 0x1 ;  /* 0x0000000008127211 */ /* 0x002fc800078208ff */
[----:B------:R-:W-:Y:S02]  /*5bab0*/  LEA.HI.X.SX32 R19, R8, R2, 0x1, P1 ;  /* 0x0000000208137211 */ /* 0x000fe400008f0eff */
[-C--:B------:R-:W-:Y:S02]  /*5bac0*/  LEA R10, P1, R21, R0.reuse, 0x1 ;  /* 0x00000000150a7211 */ /* 0x080fe400078208ff */
[----:B0-----:R-:W-:Y:S02]  /*5bad0*/  LEA R3, R17, R9, 0x2 ;  /* 0x0000000911037211 */ /* 0x001fe400078e10ff */
[----:B------:R-:W-:Y:S01]  /*5bae0*/  LEA R8, P6, R6, R0, 0x1 ;  /* 0x0000000006087211 */ /* 0x000fe200078c08ff */
[----:B---3--:R0:W-:Y:S01]  /*5baf0*/  STG.E.U16 desc[UR10][R12.64], R11 ;  /* 0x0000000b0c007986 */ /* 0x0081e2000c10150a */
[----:B------:R-:W-:Y:S02]  /*5bb00*/  PRMT R7, R11, 0x7632, R7 ;  /* 0x000076320b077816 */ /* 0x000fe40000000007 */
[----:B------:R-:W-:Y:S01]  /*5bb10*/  LEA R24, R17, R3, 0x2 ;  /* 0x0000000311187211 */ /* 0x000fe200078e10ff */
[----:B------:R1:W-:Y:S04]  /*5bb20*/  STL [R1+0x4], R9 ;  /* 0x0000040901007387 */ /* 0x0003e80000100800 */
[----:B------:R2:W-:Y:S01]  /*5bb30*/  STL.S16 [R1+0x24], R7 ;  /* 0x0000240701007387 */ /* 0x0005e20000100600 */
[----:B0-----:R-:W-:-:S02]  /*5bb40*/  LEA.HI.X.SX32 R11, R21, R2, 0x1, P1 ;  /* 0x00000002150b7211 */ /* 0x001fc400008f0eff */
[----:B-1----:R-:W-:Y:S01]  /*5bb50*/  LEA.HI.X.SX32 R9, R6, R2, 0x1, P6 ;  /* 0x0000000206097211 */ /* 0x002fe200030f0eff */
[----:B------:R-:W-:Y:S01]  /*5bb60*/  STL [R1+0x2c38], R3 ;  /* 0x002c380301007387 */ /* 0x000fe20000100800 */
[-C--:B------:R-:W-:Y:S01]  /*5bb70*/  LEA R16, P1, R5, R0.reuse, 0x1 ;  /* 0x0000000005107211 */ /* 0x080fe200078208ff */
[----:B------:R-:W0:Y:S01]  /*5bb80*/  LDC R21, c[0x0][0x278] ;  /* 0x00009e00ff157b82 */ /* 0x000e220000000800 */
[C---:B------:R-:W-:Y:S02]  /*5bb90*/  LEA R12, P6, R4.reuse, R0, 0x1 ;  /* 0x00000000040c7211 */ /* 0x040fe400078c08ff */
[----:B--2---:R-:W-:Y:S01]  /*5bba0*/  LEA R7, R17, R24, 0x2 ;  /* 0x0000001811077211 */ /* 0x004fe200078e10ff */
[----:B------:R1:W-:Y:S01]  /*5bbb0*/  STL [R1+0x2c3c], R24 ;  /* 0x002c3c1801007387 */ /* 0x0003e20000100800 */
[-C--:B------:R-:W-:Y:S02]  /*5bbc0*/  LEA.HI.X.SX32 R17, R5, R2.reuse, 0x1, P1 ;  /* 0x0000000205117211 */ /* 0x080fe400008f0eff */
[----:B------:R-:W-:Y:S01]  /*5bbd0*/  LEA.HI.X.SX32 R13, R4, R2, 0x1, P6 ;  /* 0x00000002040d7211 */ /* 0x000fe200030f0eff */
[----:B------:R2:W-:Y:S01]  /*5bbe0*/  STG.E.U16 desc[UR10][R18.64], R22 ;  /* 0x0000001612007986 */ /* 0x0005e2000c10150a */
[----:B------:R-:W-:-:S03]  /*5bbf0*/  PRMT R25, R22, 0x7632, R25 ;  /* 0x0000763216197816 */ /* 0x000fc60000000019 */
[----:B-1----:R-:W3:Y:S04]  /*5bc00*/  LDL.LU R24, [R1+0x1c] ;  /* 0x00001c0001187983 */ /* 0x002ee80000300800 */
[----:B------:R-:W-:Y:S04]  /*5bc10*/  STL.64 [R1+0x2c40], R10 ;  /* 0x002c400a01007387 */ /* 0x000fe80000100a00 */
[----:B------:R-:W-:Y:S04]  /*5bc20*/  STL.64 [R1+0x2c30], R8 ;  /* 0x002c300801007387 */ /* 0x000fe80000100a00 */
[----:B------:R1:W-:Y:S04]  /*5bc30*/  STL.64 [R1+0x10], R16 ;  /* 0x0000101001007387 */ /* 0x0003e80000100a00 */
[----:B------:R-:W-:Y:S04]  /*5bc40*/  STL.64 [R1+0x2c00], R12 ;  /* 0x002c000c01007387 */ /* 0x000fe80000100a00 */
[----:B--2---:R-:W2:Y:S01]  /*5bc50*/  LDL.LU R22, [R1+0x2c48] ;  /* 0x002c480001167983 */ /* 0x004ea20000300800 */
[----:B------:R-:W-:Y:S01]  /*5bc60*/  IMAD.MOV.U32 R3, RZ, RZ, R14 ;  /* 0x000000ffff037224 */ /* 0x000fe200078e000e */
[----:B------:R-:W-:-:S02]  /*5bc70*/  LEA R14, P1, R23, R0, 0x1 ;  /* 0x00000000170e7211 */ /* 0x000fc400078208ff */
[C---:B-1----:R-:W-:Y:S02]  /*5bc80*/  LEA R16, P6, R20.reuse, R0, 0x1 ;  /* 0x0000000014107211 */ /* 0x042fe400078c08ff */
[----:B------:R-:W-:Y:S02]  /*5bc90*/  PRMT R11, R15, 0x7610, R11 ;  /* 0x000076100f0b7816 */ /* 0x000fe4000000000b */
[-C--:B------:R-:W-:Y:S02]  /*5bca0*/  LEA.HI.X.SX32 R15, R23, R2.reuse, 0x1, P1 ;  /* 0x00000002170f7211 */ /* 0x080fe400008f0eff */
[----:B------:R-:W-:-:S03]  /*5bcb0*/  LEA.HI.X.SX32 R17, R20, R2, 0x1, P6 ;  /* 0x0000000214117211 */ /* 0x000fc600030f0eff */
[----:B------:R1:W-:Y:S01]  /*5bcc0*/  STL [R1+0x2bf8], R15 ;  /* 0x002bf80f01007387 */ /* 0x0003e20000100800 */
[----:B------:R-:W-:-:S04]  /*5bcd0*/  LEA R18, P1, R27, R0, 0x1 ;  /* 0x000000001b127211 */ /* 0x000fc800078208ff */
[----:B------:R-:W-:Y:S01]  /*5bce0*/  LEA.HI.X.SX32 R19, R27, R2, 0x1, P1 ;  /* 0x000000021b137211 */ /* 0x000fe200008f0eff */
[----:B-1----:R-:W4:Y:S04]  /*5bcf0*/  LDL.LU R15, [R1+0x4] ;  /* 0x00000400010f7983 */ /* 0x002f280000300800 */
[----:B------:R1:W-:Y:S04]  /*5bd00*/  STL.64 [R1+0x2be8], R16 ;  /* 0x002be81001007387 */ /* 0x0003e80000100a00 */
[----:B------:R-:W-:Y:S01]  /*5bd10*/  STL.64 [R1+0x2be0], R18 ;  /* 0x002be01201007387 */ /* 0x000fe20000100a00 */
[----:B-1----:R-:W1:Y:S03]  /*5bd20*/  LDC R16, c[0x0][0x278] ;  /* 0x00009e00ff107b82 */ /* 0x002e660000000800 */
[----:B------:R0:W-:Y:S02]  /*5bd30*/  STL.64 [R1+0x2c10], R18 ;  /* 0x002c101201007387 */ /* 0x0001e40000100a00 */
[----:B0-----:R-:W-:-:S04]  /*5bd40*/  LEA R6, R21, R7, 0x2 ;  /* 0x0000000715067211 */ /* 0x001fc800078e10ff */
[C---:B------:R-:W-:Y:S01]  /*5bd50*/  LEA R5, R21.reuse, R6, 0x2 ;  /* 0x0000000615057211 */ /* 0x040fe200078e10ff */
[----:B------:R-:W0:Y:S03]  /*5bd60*/  LDC R19, c[0x0][0x278] ;  /* 0x00009e00ff137b82 */ /* 0x000e260000000800 */
[----:B------:R-:W-:Y:S02]  /*5bd70*/  LEA R4, R21, R5, 0x2 ;  /* 0x0000000515047211 */ /* 0x000fe400078e10ff */
[----:B------:R-:W-:Y:S02]  /*5bd80*/  PRMT R17, R25, 0x7610, R17 ;  /* 0x0000761019117816 */ /* 0x000fe40000000011 */
[----:B------:R-:W-:Y:S02]  /*5bd90*/  MOV R8, R26 ;  /* 0x0000001a00087202 */ /* 0x000fe40000000f00 */
[----:B-1----:R-:W-:-:S05]  /*5bda0*/  LEA R25, R16, R4, 0x2 ;  /* 0x0000000410197211 */ /* 0x002fca00078e10ff */
[----:B------:R-:W-:-:S05]  /*5bdb0*/  IMAD R26, R16, 0x4, R25 ;  /* 0x00000004101a7824 */ /* 0x000fca00078e0219 */
[----:B0-----:R-:W-:Y:S02]  /*5bdc0*/  LEA R27, R19, R26, 0x2 ;  /* 0x0000001a131b7211 */ /* 0x001fe400078e10ff */
[----:B--2---:R-:W-:-:S04]  /*5bdd0*/  LEA R20, P6, R22, R0, 0x1 ;  /* 0x0000000016147211 */ /* 0x004fc800078c08ff */
[----:B------:R-:W-:Y:S02]  /*5bde0*/  LEA.HI.X.SX32 R21, R22, R2, 0x1, P6 ;  /* 0x0000000216157211 */ /* 0x000fe400030f0eff */
[CC--:B------:R-:W-:Y:S02]  /*5bdf0*/  LEA R22, P1, R28.reuse, R0.reuse, 0x1 ;  /* 0x000000001c167211 */ /* 0x0c0fe400078208ff */
[----:B------:R-:W-:Y:S01]  /*5be00*/  LEA R10, P6, R29, R0, 0x1 ;  /* 0x000000001d0a7211 */ /* 0x000fe200078c08ff */
[----:B------:R0:W-:Y:S01]  /*5be10*/  STL.64 [R1+0x2bc8], R20 ;  /* 0x002bc81401007387 */ /* 0x0001e20000100a00 */
[----:B------:R-:W-:-:S05]  /*5be20*/  LEA.HI.X.SX32 R23, R28, R2, 0x1, P1 ;  /* 0x000000021c177211 */ /* 0x000fca00008f0eff */
[----:B------:R-:W-:Y:S01]  /*5be30*/  STL.64 [R1+0x2bc0], R22 ;  /* 0x002bc01601007387 */ /* 0x000fe20000100a00 */
[----:B0-----:R-:W-:Y:S02]  /*5be40*/  PRMT R20, R11, 0x7610, R20 ;  /* 0x000076100b147816 */ /* 0x001fe40000000014 */
[----:B------:R-:W-:Y:S01]  /*5be50*/  LEA.HI.X.SX32 R11, R29, R2, 0x1, P6 ;  /* 0x000000021d0b7211 */ /* 0x000fe200030f0eff */
[----:B------:R-:W-:Y:S04]  /*5be60*/  STL.64 [R1+0x2c08], R22 ;  /* 0x002c081601007387 */ /* 0x000fe80000100a00 */
[----:B------:R-:W-:Y:S04]  /*5be70*/  STL.64 [R1+0x2c20], R26 ;  /* 0x002c201a01007387 */ /* 0x000fe80000100a00 */
[----:B------:R0:W-:Y:S04]  /*5be80*/  STL.64 [R1+0x30], R10 ;  /* 0x0000300a01007387 */ /* 0x0001e80000100a00 */
[----:B0-----:R-:W2:Y:S01]  /*5be90*/  LDL.LU.64 R10, [R1+0x2c40] ;  /* 0x002c4000010a7983 */ /* 0x001ea20000300a00 */
[----:B------:R-:W-:-:S02]  /*5bea0*/  LEA R28, R19, R27, 0x2 ;  /* 0x0000001b131c7211 */ /* 0x000fc400078e10ff */
[----:B------:R-:W-:Y:S01]  /*5beb0*/  MOV R27, R3 ;  /* 0x00000003001b7202 */ /* 0x000fe20000000f00 */
[C-C-:B------:R-:W-:Y:S01]  /*5bec0*/  IMAD R3, R16.reuse, 0x4, R29.reuse ;  /* 0x0000000410037824 */ /* 0x140fe200078e021d */
[----:B------:R-:W-:Y:S02]  /*5bed0*/  LEA R26, R16, R29, 0x2 ;  /* 0x0000001d101a7211 */ /* 0x000fe400078e10ff */
[----:B---3--:R-:W-:Y:S02]  /*5bee0*/  PRMT R12, R24, 0x7632, R12 ;  /* 0x00007632180c7816 */ /* 0x008fe4000000000c */
[----:B------:R-:W-:Y:S02]  /*5bef0*/  LEA R26, R16, R26, 0x2 ;  /* 0x0000001a101a7211 */ /* 0x000fe400078e10ff */
[----:B------:R-:W-:Y:S02]  /*5bf00*/  LEA R16, P1, R3, R0, 0x1 ;  /* 0x0000000003107211 */ /* 0x000fe400078208ff */
[----:B------:R-:W-:-:S02]  /*5bf10*/  PRMT R29, R17, 0x7610, R29 ;  /* 0x00007610111d7816 */ /* 0x000fc4000000001d */
[----:B------:R-:W-:Y:S02]  /*5bf20*/  LEA.HI.X.SX32 R17, R3, R2, 0x1, P1 ;  /* 0x0000000203117211 */ /* 0x000fe400008f0eff */
[----:B------:R-:W-:Y:S02]  /*5bf30*/  MOV R23, R8 ;  /* 0x0000000800177202 */ /* 0x000fe40000000f00 */
[----:B------:R-:W-:Y:S02]  /*5bf40*/  PRMT R9, R29, 0x7610, R9 ;  /* 0x000076101d097816 */ /* 0x000fe40000000009 */
[C---:B------:R-:W-:Y:S02]  /*5bf50*/  LEA R8, P6, R26.reuse, R0, 0x1 ;  /* 0x000000001a087211 */ /* 0x040fe400078c08ff */
[----:B------:R-:W-:Y:S02]  /*5bf60*/  PRMT R22, R9, 0x7610, R22 ;  /* 0x0000761009167816 */ /* 0x000fe40000000016 */
[----:B------:R-:W-:Y:S01]  /*5bf70*/  LEA.HI.X.SX32 R9, R26, R2, 0x1, P6 ;  /* 0x000000021a097211 */ /* 0x000fe200030f0eff */
[----:B--2---:R0:W-:Y:S04]  /*5bf80*/  STG.E.U16 desc[UR10][R10.64], R24 ;  /* 0x000000180a007986 */ /* 0x0041e8000c10150a */
[----:B0-----:R-:W2:Y:S04]  /*5bf90*/  LDL.LU R24, [R1+0x2c3c] ;  /* 0x002c3c0001187983 */ /* 0x001ea80000300800 */
[----:B------:R-:W3:Y:S04]  /*5bfa0*/  LDL.LU.64 R10, [R1+0x10] ;  /* 0x00001000010a7983 */ /* 0x000ee80000300a00 */
[----:B------:R-:W2:Y:S04]  /*5bfb0*/  LDL.LU R3, [R1+0x2c38] ;  /* 0x002c380001037983 */ /* 0x000ea80000300800 */
[----:B------:R-:W-:Y:S04]  /*5bfc0*/  STL.64 [R1+0x2c18], R16 ;  /* 0x002c181001007387 */ /* 0x000fe80000100a00 */
[----:B------:R0:W-:Y:S04]  /*5bfd0*/  STL.64 [R1+0x220], R8 ;  /* 0x0002200801007387 */ /* 0x0001e80000100a00 */
[----:B0-----:R-:W2:Y:S01]  /*5bfe0*/  LDL.LU.64 R8, [R1+0x2c30] ;  /* 0x002c300001087983 */ /* 0x001ea20000300a00 */
[----:B------:R-:W-:-:S05]  /*5bff0*/  LEA R29, R19, R28, 0x2 ;  /* 0x0000001c131d7211 */ /* 0x000fca00078e10ff */
[----:B------:R4:W-:Y:S01]  /*5c000*/  STL.64 [R1+0x2c28], R28 ;  /* 0x002c281c01007387 */ /* 0x0009e20000100a00 */
[----:B------:R-:W-:Y:S02]  /*5c010*/  PRMT R21, R27, 0x7632, R21 ;  /* 0x000076321b157816 */ /* 0x000fe40000000015 */
[----:B------:R-:W-:Y:S02]  /*5c020*/  PRMT R18, R20, 0x7610, R18 ;  /* 0x0000761014127816 */ /* 0x000fe40000000012 */
[----:B----4-:R-:W-:Y:S01]  /*5c030*/  LEA R28, P1, R15, R0, 0x1 ;  /* 0x000000000f1c7211 */ /* 0x010fe200078208ff */
[----:B------:R0:W-:Y:S01]  /*5c040*/  STL.S16 [R1+0x38], R21 ;  /* 0x0000381501007387 */ /* 0x0001e20000100600 */
[----:B---3--:R-:W-:Y:S01]  /*5c050*/  IMAD.MOV.U32 R17, RZ, RZ, R11 ;  /* 0x000000ffff117224 */ /* 0x008fe200078e000b */
[----:B------:R-:W-:Y:S02]  /*5c060*/  LEA R11, R19, R29, 0x2 ;  /* 0x0000001d130b7211 */ /* 0x000fe400078e10ff */
[----:B------:R-:W-:-:S02]  /*5c070*/  LEA.HI.X.SX32 R29, R15, R2, 0x1, P1 ;  /* 0x000000020f1d7211 */ /* 0x000fc400008f0eff */
[----:B--2---:R-:W-:-:S03]  /*5c080*/  LEA R20, P6, R3, R0, 0x1 ;  /* 0x0000000003147211 */ /* 0x004fc600078c08ff */
[----:B------:R1:W-:Y:S01]  /*5c090*/  STL.64 [R1+0x210], R28 ;  /* 0x0002101c01007387 */ /* 0x0003e20000100a00 */
[----:B0-----:R-:W-:Y:S02]  /*5c0a0*/  LEA.HI.X.SX32 R21, R3, R2, 0x1, P6 ;  /* 0x0000000203157211 */ /* 0x001fe400030f0eff */
[----:B-1----:R-:W-:-:S03]  /*5c0b0*/  LEA R28, P1, R24, R0, 0x1 ;  /* 0x00000000181c7211 */ /* 0x002fc600078208ff */
[----:B------:R0:W-:Y:S01]  /*5c0c0*/  STL.64 [R1+0x208], R20 ;  /* 0x0002081401007387 */ /* 0x0001e20000100a00 */
[----:B------:R-:W-:-:S03]  /*5c0d0*/  LEA.HI.X.SX32 R29, R24, R2, 0x1, P1 ;  /* 0x00000002181d7211 */ /* 0x000fc600008f0eff */
[----:B------:R-:W2:Y:S04]  /*5c0e0*/  LDL.LU R15, [R1+0x4c] ;  /* 0x00004c00010f7983 */ /* 0x000ea80000300800 */
[----:B------:R1:W-:Y:S01]  /*5c0f0*/  STL.64 [R1+0x200], R28 ;  /* 0x0002001c01007387 */ /* 0x0003e20000100a00 */
[----:B0-----:R-:W-:-:S04]  /*5c100*/  LEA R20, P6, R7, R0, 0x1 ;  /* 0x0000000007147211 */ /* 0x001fc800078c08ff */
[----:B------:R-:W-:Y:S01]  /*5c110*/  LEA.HI.X.SX32 R21, R7, R2, 0x1, P6 ;  /* 0x0000000207157211 */ /* 0x000fe200030f0eff */
[----:B-1----:R-:W-:Y:S01]  /*5c120*/  IMAD.MOV.U32 R29, RZ, RZ, R27 ;  /* 0x000000ffff1d7224 */ /* 0x002fe200078e001b */
[CC--:B------:R-:W-:Y:S02]  /*5c130*/  LEA R28, P1, R6.reuse, R0.reuse, 0x1 ;  /* 0x00000000061c7211 */ /* 0x0c0fe400078208ff */
[C---:B------:R-:W-:Y:S02]  /*5c140*/  LEA R26, P6, R5.reuse, R0, 0x1 ;  /* 0x00000000051a7211 */ /* 0x040fe400078c08ff */
[----:B------:R0:W-:Y:S02]  /*5c150*/  STG.E.U16 desc[UR10][R8.64], R29 ;  /* 0x0000001d08007986 */ /* 0x0001e4000c10150a */
[-C--:B------:R-:W-:Y:S02]  /*5c160*/  LEA.HI.X.SX32 R27, R5, R2.reuse, 0x1, P6 ;  /* 0x00000002051b7211 */ /* 0x080fe400030f0eff */
[----:B------:R-:W-:Y:S01]  /*5c170*/  STL.64 [R1+0x2bf0], R20 ;  /* 0x002bf01401007387 */ /* 0x000fe20000100a00 */
[----:B0-----:R-:W-:-:S05]  /*5c180*/  LEA.HI.X.SX32 R29, R6, R2, 0x1, P1 ;  /* 0x00000002061d7211 */ /* 0x001fca00008f0eff */
[----:B------:R0:W-:Y:S04]  /*5c190*/  STL.64 [R1+0x1f0], R28 ;  /* 0x0001f01c01007387 */ /* 0x0001e80000100a00 */
[----:B0-----:R-:W3:Y:S04]  /*5c1a0*/  LDL.LU.64 R28, [R1+0x2c28] ;  /* 0x002c2800011c7983 */ /* 0x001ee80000300a00 */
[----:B------:R0:W-:Y:S02]  /*5c1b0*/  STL.64 [R1+0x1e8], R26 ;  /* 0x0001e81a01007387 */ /* 0x0001e40000100a00 */
[----:B0-----:R-:W-:-:S04]  /*5c1c0*/  LEA R26, P1, R4, R0, 0x1 ;  /* 0x00000000041a7211 */ /* 0x001fc800078208ff */
[----:B------:R-:W-:-:S05]  /*5c1d0*/  LEA.HI.X.SX32 R27, R4, R2, 0x1, P1 ;  /* 0x00000002041b7211 */ /* 0x000fca00008f0eff */
[----:B------:R0:W-:Y:S04]  /*5c1e0*/  STL.64 [R1+0x1e0], R26 ;  /* 0x0001e01a01007387 */ /* 0x0001e80000100a00 */
[----:B0-----:R-:W4:Y:S01]  /*5c1f0*/  LDL.LU.64 R26, [R1+0x2c20] ;  /* 0x002c2000011a7983 */ /* 0x001f220000300a00 */
[----:B------:R-:W-:Y:S02]  /*5c200*/  MOV R16, R10 ;  /* 0x0000000a00107202 */ /* 0x000fe40000000f00 */
[----:B------:R-:W-:-:S04]  /*5c210*/  LEA R10, R19, R11, 0x2 ;  /* 0x0000000b130a7211 */ /* 0x000fc800078e10ff */
[----:B------:R-:W-:-:S04]  /*5c220*/  LEA R3, R19, R10, 0x2 ;  /* 0x0000000a13037211 */ /* 0x000fc800078e10ff */
[----:B------:R-:W-:Y:S02]  /*5c230*/  LEA R24, R19, R3, 0x2 ;  /* 0x0000000313187211 */ /* 0x000fe400078e10ff */
[----:B------:R-:W-:Y:S02]  /*5c240*/  LEA R8, P6, R25, R0, 0x1 ;  /* 0x0000000019087211 */ /* 0x000fe400078c08ff */
[----:B------:R-:W-:Y:S02]  /*5c250*/  LEA R7, R19, R24, 0x2 ;  /* 0x0000001813077211 */ /* 0x000fe400078e10ff */
[----:B------:R-:W-:Y:S02]  /*5c260*/  LEA.HI.X.SX32 R9, R25, R2, 0x1, P6 ;  /* 0x0000000219097211 */ /* 0x000fe400030f0eff */
[C---:B------:R-:W-:Y:S02]  /*5c270*/  LEA R5, R19.reuse, R7, 0x2 ;  /* 0x0000000713057211 */ /* 0x040fe400078e10ff */
[----:B------:R-:W-:Y:S01]  /*5c280*/  PRMT R21, R18, 0x7610, R21 ;  /* 0x0000761012157816 */ /* 0x000fe20000000015 */
[----:B------:R4:W-:Y:S01]  /*5c290*/  STL.64 [R1+0x1d8], R8 ;  /* 0x0001d80801007387 */ /* 0x0009e20000100a00 */
[----:B------:R-:W-:-:S05]  /*5c2a0*/  LEA R6, R19, R5, 0x2 ;  /* 0x0000000513067211 */ /* 0x000fca00078e10ff */
[----:B------:R-:W-:Y:S01]  /*5c2b0*/  IMAD R4, R19, 0x4, R6 ;  /* 0x0000000413047824 */ /* 0x000fe200078e0206 */
[----:B------:R-:W-:-:S05]  /*5c2c0*/  MOV R25, R23 ;  /* 0x0000001700197202 */ /* 0x000fca0000000f00 */
[----:B------:R0:W-:Y:S01]  /*5c2d0*/  STG.E.U16 desc[UR10][R16.64], R25 ;  /* 0x0000001910007986 */ /* 0x0001e2000c10150a */
[CC--:B----4-:R-:W-:Y:S02]  /*5c2e0*/  LEA R8, P1, R26.reuse, R0.reuse, 0x1 ;  /* 0x000000001a087211 */ /* 0x0d0fe400078208ff */
[C---:B------:R-:W-:Y:S02]  /*5c2f0*/  LEA R18, P6, R27.reuse, R0, 0x1 ;  /* 0x000000001b127211 */ /* 0x040fe400078c08ff */
[-C--:B------:R-:W-:Y:S02]  /*5c300*/  LEA.HI.X.SX32 R9, R26, R2.reuse, 0x1, P1 ;  /* 0x000000021a097211 */ /* 0x080fe400008f0eff */
[----:B------:R-:W-:Y:S01]  /*5c310*/  LEA.HI.X.SX32 R19, R27, R2, 0x1, P6 ;  /* 0x000000021b137211 */ /* 0x000fe200030f0eff */
[----:B------:R-:W1:Y:S02]  /*5c320*/  LDC R26, c[0x0][0x278] ;  /* 0x00009e00ff1a7b82 */ /* 0x000e640000000800 */
[----:B------:R-:W-:Y:S04]  /*5c330*/  STL.64 [R1+0x1d0], R8 ;  /* 0x0001d00801007387 */ /* 0x000fe80000100a00 */
[----:B------:R3:W-:Y:S04]  /*5c340*/  STL.64 [R1+0x1c8], R18 ;  /* 0x0001c81201007387 */ /* 0x0007e80000100a00 */
[----:B0-----:R-:W4:Y:S01]  /*5c350*/  LDL.LU.64 R16, [R1+0x2c18] ;  /* 0x002c180001107983 */ /* 0x001f220000300a00 */
[----:B---3--:R-:W-:-:S04]  /*5c360*/  LEA R18, P1, R28, R0, 0x1 ;  /* 0x000000001c127211 */ /* 0x008fc800078208ff */
[----:B------:R-:W-:-:S05]  /*5c370*/  LEA.HI.X.SX32 R19, R28, R2, 0x1, P1 ;  /* 0x000000021c137211 */ /* 0x000fca00008f0eff */
[----:B------:R0:W-:Y:S04]  /*5c380*/  STL.64 [R1+0x1c0], R18 ;  /* 0x0001c01201007387 */ /* 0x0001e80000100a00 */
[----:B0-----:R-:W3:Y:S01]  /*5c390*/  LDL.LU.64 R18, [R1+0x2c10] ;  /* 0x002c100001127983 */ /* 0x001ee20000300a00 */
[----:B------:R-:W-:Y:S02]  /*5c3a0*/  PRMT R20, R22, 0x7610, R20 ;  /* 0x0000761016147816 */ /* 0x000fe40000000014 */
[----:B------:R-:W-:Y:S02]  /*5c3b0*/  LEA R22, P6, R29, R0, 0x1 ;  /* 0x000000001d167211 */ /* 0x000fe400078c08ff */
[----:B------:R-:W-:Y:S02]  /*5c3c0*/  PRMT R13, R23, 0x7632, R13 ;  /* 0x00007632170d7816 */ /* 0x000fe4000000000d */
[----:B------:R-:W-:-:S05]  /*5c3d0*/  LEA.HI.X.SX32 R23, R29, R2, 0x1, P6 ;  /* 0x000000021d177211 */ /* 0x000fca00030f0eff */
[----:B------:R0:W-:Y:S01]  /*5c3e0*/  STL.64 [R1+0x1b8], R22 ;  /* 0x0001b81601007387 */ /* 0x0001e20000100a00 */
[----:B------:R-:W-:Y:S02]  /*5c3f0*/  PRMT R28, R13, 0x7610, R28 ;  /* 0x000076100d1c7816 */ /* 0x000fe4000000001c */
[----:B0-----:R-:W-:-:S04]  /*5c400*/  LEA R22, P1, R11, R0, 0x1 ;  /* 0x000000000b167211 */ /* 0x001fc800078208ff */
[----:B------:R-:W-:Y:S02]  /*5c410*/  LEA.HI.X.SX32 R23, R11, R2, 0x1, P1 ;  /* 0x000000020b177211 */ /* 0x000fe400008f0eff */
[----:B---3--:R-:W-:Y:S01]  /*5c420*/  PRMT R18, R12, 0x7610, R18 ;  /* 0x000076100c127816 */ /* 0x008fe20000000012 */
[----:B------:R-:W0:Y:S01]  /*5c430*/  LDC R11, c[0x0][0x278] ;  /* 0x00009e00ff0b7b82 */ /* 0x000e220000000800 */
[C---:B------:R-:W-:Y:S01]  /*5c440*/  LEA R12, P6, R10.reuse, R0, 0x1 ;  /* 0x000000000a0c7211 */ /* 0x040fe200078c08ff */
[----:B------:R3:W-:Y:S03]  /*5c450*/  STL.64 [R1+0x1b0], R22 ;  /* 0x0001b01601007387 */ /* 0x0007e60000100a00 */
[----:B------:R-:W-:-:S05]  /*5c460*/  LEA.HI.X.SX32 R13, R10, R2, 0x1, P6 ;  /* 0x000000020a0d7211 */ /* 0x000fca00030f0eff */
[----:B------:R2:W-:Y:S01]  /*5c470*/  STL.64 [R1+0x1a8], R12 ;  /* 0x0001a80c01007387 */ /* 0x0005e20000100a00 */
[----:B---3--:R-:W-:-:S04]  /*5c480*/  LEA R22, P1, R3, R0, 0x1 ;  /* 0x0000000003167211 */ /* 0x008fc800078208ff */
[----:B------:R-:W-:Y:S02]  /*5c490*/  LEA.HI.X.SX32 R23, R3, R2, 0x1, P1 ;  /* 0x0000000203177211 */ /* 0x000fe400008f0eff */
[----:B--2---:R-:W-:-:S03]  /*5c4a0*/  LEA R12, P6, R24, R0, 0x1 ;  /* 0x00000000180c7211 */ /* 0x004fc600078c08ff */
[----:B------:R2:W-:Y:S01]  /*5c4b0*/  STL.64 [R1+0x1a0], R22 ;  /* 0x0001a01601007387 */ /* 0x0005e20000100a00 */
[----:B------:R-:W-:-:S03]  /*5c4c0*/  LEA.HI.X.SX32 R13, R24, R2, 0x1, P6 ;  /* 0x00000002180d7211 */ /* 0x000fc600030f0eff */
[----:B--2---:R-:W2:Y:S04]  /*5c4d0*/  LDL.LU.64 R22, [R1+0x2c08] ;  /* 0x002c080001167983 */ /* 0x004ea80000300a00 */
[----:B------:R3:W-:Y:S04]  /*5c4e0*/  STL.64 [R1+0x198], R12 ;  /* 0x0001980c01007387 */ /* 0x0007e80000100a00 */
[----:B---3--:R-:W3:Y:S01]  /*5c4f0*/  LDL.LU.64 R12, [R1+0x2c00] ;  /* 0x002c0000010c7983 */ /* 0x008ee20000300a00 */
[----:B------:R-:W-:Y:S02]  /*5c500*/  PRMT R27, R15, 0x7632, R27 ;  /* 0x000076320f1b7816 */ /* 0x000fe4000000001b */
[----:B------:R-:W-:-:S02]  /*5c510*/  PRMT R24, R28, 0x7610, R24 ;  /* 0x000076101c187816 */ /* 0x000fc40000000018 */
[----:B------:R-:W-:Y:S02]  /*5c520*/  PRMT R29, R21, 0x7610, R29 ;  /* 0x00007610151d7816 */ /* 0x000fe4000000001d */
[----:B------:R-:W-:Y:S02]  /*5c530*/  PRMT R19, R20, 0x7610, R19 ;  /* 0x0000761014137816 */ /* 0x000fe40000000013 */
[-C--:B------:R-:W-:Y:S02]  /*5c540*/  LEA R28, P1, R7, R0.reuse, 0x1 ;  /* 0x00000000071c7211 */ /* 0x080fe400078208ff */
[----:B------:R-:W-:-:S04]  /*5c550*/  LEA R20, P6, R5, R0, 0x1 ;  /* 0x0000000005147211 */ /* 0x000fc800078c08ff */
[----:B------:R-:W-:Y:S02]  /*5c560*/  LEA.HI.X.SX32 R21, R5, R2, 0x1, P6 ;  /* 0x0000000205157211 */ /* 0x000fe400030f0eff */
[----:B-1----:R-:W-:Y:S01]  /*5c570*/  LEA R8, R26, R4, 0x2 ;  /* 0x000000041a087211 */ /* 0x002fe200078e10ff */
[----:B---3--:R1:W-:Y:S04]  /*5c580*/  STG.E.U16 desc[UR10][R12.64], R15 ;  /* 0x0000000f0c007986 */ /* 0x0083e8000c10150a */
[----:B-1----:R-:W3:Y:S01]  /*5c590*/  LDL.LU R15, [R1+0x2bf8] ;  /* 0x002bf800010f7983 */ /* 0x002ee20000300800 */
[----:B------:R-:W-:Y:S01]  /*5c5a0*/  PRMT R13, R29, 0x7610, R13 ;  /* 0x000076101d0d7816 */ /* 0x000fe2000000000d */
[----:B------:R-:W1:Y:S01]  /*5c5b0*/  LDC R12, c[0x0][0x278] ;  /* 0x00009e00ff0c7b82 */ /* 0x000e620000000800 */
[----:B------:R-:W-:-:S05]  /*5c5c0*/  LEA.HI.X.SX32 R29, R7, R2, 0x1, P1 ;  /* 0x00000002071d7211 */ /* 0x000fca00008f0eff */
[----:B------:R4:W-:Y:S04]  /*5c5d0*/  STL.64 [R1+0x190], R28 ;  /* 0x0001901c01007387 */ /* 0x0009e80000100a00 */
[----:B------:R0:W-:Y:S01]  /*5c5e0*/  STL.64 [R1+0x188], R20 ;  /* 0x0001881401007387 */ /* 0x0001e20000100a00 */
[----:B------:R-:W-:Y:S02]  /*5c5f0*/  LEA R9, R26, R8, 0x2 ;  /* 0x000000081a097211 */ /* 0x000fe400078e10ff */
[----:B----4-:R-:W-:Y:S02]  /*5c600*/  MOV R28, R16 ;  /* 0x00000010001c7202 */ /* 0x010fe40000000f00 */
[-C--:B0-----:R-:W-:Y:S02]  /*5c610*/  LEA R20, P1, R6, R0.reuse, 0x1 ;  /* 0x0000000006147211 */ /* 0x081fe400078208ff */
[----:B------:R-:W-:-:S02]  /*5c620*/  LEA R16, P6, R4, R0, 0x1 ;  /* 0x0000000004107211 */ /* 0x000fc400078c08ff */
[-C--:B------:R-:W-:Y:S02]  /*5c630*/  LEA.HI.X.SX32 R21, R6, R2.reuse, 0x1, P1 ;  /* 0x0000000206157211 */ /* 0x080fe400008f0eff */
[----:B------:R-:W-:Y:S02]  /*5c640*/  MOV R29, R17 ;  /* 0x00000011001d7202 */ /* 0x000fe40000000f00 */
[----:B------:R-:W-:Y:S01]  /*5c650*/  LEA.HI.X.SX32 R17, R4, R2, 0x1, P6 ;  /* 0x0000000204117211 */ /* 0x000fe200030f0eff */
[----:B------:R0:W-:Y:S01]  /*5c660*/  STL.64 [R1+0x180], R20 ;  /* 0x0001801401007387 */ /* 0x0001e20000100a00 */
[----:B------:R-:W-:-:S03]  /*5c670*/  LEA R25, R26, R9, 0x2 ;  /* 0x000000091a197211 */ /* 0x000fc600078e10ff */
[----:B------:R4:W-:Y:S01]  /*5c680*/  STL.64 [R1+0x178], R16 ;  /* 0x0001781001007387 */ /* 0x0009e20000100a00 */
[CC--:B0-----:R-:W-:Y:S02]  /*5c690*/  LEA R20, P1, R8.reuse, R0.reuse, 0x1 ;  /* 0x0000000008147211 */ /* 0x0c1fe400078208ff */
[C---:B----4-:R-:W-:Y:S02]  /*5c6a0*/  LEA R16, P6, R9.reuse, R0, 0x1 ;  /* 0x0000000009107211 */ /* 0x050fe400078c08ff */
[-C--:B------:R-:W-:Y:S02]  /*5c6b0*/  LEA.HI.X.SX32 R21, R8, R2.reuse, 0x1, P1 ;  /* 0x0000000208157211 */ /* 0x080fe400008f0eff */
[----:B------:R-:W-:Y:S01]  /*5c6c0*/  LEA.HI.X.SX32 R17, R9, R2, 0x1, P6 ;  /* 0x0000000209117211 */ /* 0x000fe200030f0eff */
[----:B------:R-:W4:Y:S01]  /*5c6d0*/  LDL.LU.S16 R8, [R1+0x20] ;  /* 0x0000200001087983 */ /* 0x000f220000300600 */
[----:B------:R-:W-:-:S03]  /*5c6e0*/  LEA R26, R26, R25, 0x2 ;  /* 0x000000191a1a7211 */ /* 0x000fc600078e10ff */
[----:B------:R0:W-:Y:S04]  /*5c6f0*/  STL.64 [R1+0x170], R20 ;  /* 0x0001701401007387 */ /* 0x0001e80000100a00 */
[----:B------:R2:W-:Y:S01]  /*5c700*/  STL.64 [R1+0x168], R16 ;  /* 0x0001681001007387 */ /* 0x0005e20000100a00 */
[CC--:B0-----:R-:W-:Y:S02]  /*5c710*/  LEA R20, P1, R25.reuse, R0.reuse, 0x1 ;  /* 0x0000000019147211 */ /* 0x0c1fe400078208ff */
[C---:B--2---:R-:W-:Y:S02]  /*5c720*/  LEA R16, P6, R26.reuse, R0, 0x1 ;  /* 0x000000001a107211 */ /* 0x044fe400078c08ff */
[-C--:B------:R-:W-:Y:S02]  /*5c730*/  LEA.HI.X.SX32 R21, R25, R2.reuse, 0x1, P1 ;  /* 0x0000000219157211 */ /* 0x080fe400008f0eff */
[----:B------:R-:W-:-:S03]  /*5c740*/  LEA.HI.X.SX32 R17, R26, R2, 0x1, P6 ;  /* 0x000000021a117211 */ /* 0x000fc600030f0eff */
[----:B------:R0:W-:Y:S04]  /*5c750*/  STL.64 [R1+0x160], R20 ;  /* 0x0001601401007387 */ /* 0x0001e80000100a00 */
[----:B0-----:R-:W2:Y:S04]  /*5c760*/  LDL.LU.64 R20, [R1+0x2bf0] ;  /* 0x002bf00001147983 */ /* 0x001ea80000300a00 */
[----:B---3--:R0:W-:Y:S02]  /*5c770*/  STG.E.U16 desc[UR10][R14.64], R13 ;  /* 0x0000000d0e007986 */ /* 0x0081e4000c10150a */
[----:B0-----:R-:W-:-:S02]  /*5c780*/  PRMT R14, R24, 0x7610, R14 ;  /* 0x00007610180e7816 */ /* 0x001fc4000000000e */
[----:B------:R-:W3:Y:S04]  /*5c790*/  LDL.LU.64 R24, [R1+0x220] ;  /* 0x0002200001187983 */ /* 0x000ee80000300a00 */
[----:B------:R0:W-:Y:S04]  /*5c7a0*/  STL.64 [R1+0x158], R16 ;  /* 0x0001581001007387 */ /* 0x0001e80000100a00 */
[----:B0-----:R-:W4:Y:S01]  /*5c7b0*/  LDL.LU.64 R16, [R1+0x2be8] ;  /* 0x002be80001107983 */ /* 0x001f220000300a00 */
[----:B------:R-:W-:Y:S01]  /*5c7c0*/  IMAD R10, R11, 0x4, R26 ;  /* 0x000000040b0a7824 */ /* 0x000fe200078e021a */
[----:B------:R-:W-:-:S04]  /*5c7d0*/  PRMT R22, R18, 0x7610, R22 ;  /* 0x0000761012167816 */ /* 0x000fc80000000016 */
[C---:B------:R-:W-:Y:S02]  /*5c7e0*/  LEA R18, P1, R10.reuse, R0, 0x1 ;  /* 0x000000000a127211 */ /* 0x040fe400078208ff */
[----:B------:R-:W-:Y:S02]  /*5c7f0*/  PRMT R23, R19, 0x7610, R23 ;  /* 0x0000761013177816 */ /* 0x000fe40000000017 */
[----:B------:R-:W-:Y:S01]  /*5c800*/  LEA.HI.X.SX32 R19, R10, R2, 0x1, P1 ;  /* 0x000000020a137211 */ /* 0x000fe200008f0eff */
[----:B------:R-:W-:Y:S01]  /*5c810*/  STL.64 [R1+0x2bd0], R26 ;  /* 0x002bd01a01007387 */ /* 0x000fe20000100a00 */
[----:B------:R-:W-:-:S04]  /*5c820*/  LEA R3, R11, R10, 0x2 ;  /* 0x0000000a0b037211 */ /* 0x000fc800078e10ff */
[----:B------:R-:W-:Y:S01]  /*5c830*/  LEA R11, R11, R3, 0x2 ;  /* 0x000000030b0b7211 */ /* 0x000fe200078e10ff */
[----:B----4-:R0:W-:Y:S04]  /*5c840*/  STG.E.U16 desc[UR10][R16.64], R8 ;  /* 0x0000000810007986 */ /* 0x0101e8000c10150a */
[----:B0-----:R-:W4:Y:S04]  /*5c850*/  LDL.LU.S16 R16, [R1+0x24] ;  /* 0x0000240001107983 */ /* 0x001f280000300600 */
[----:B------:R0:W-:Y:S04]  /*5c860*/  STL.64 [R1+0x150], R18 ;  /* 0x0001501201007387 */ /* 0x0001e80000100a00 */
[----:B0-----:R-:W4:Y:S01]  /*5c870*/  LDL.LU.64 R18, [R1+0x2be0] ;  /* 0x002be00001127983 */ /* 0x001f220000300a00 */
[----:B------:R-:W-:Y:S01]  /*5c880*/  LEA R26, P6, R3, R0, 0x1 ;  /* 0x00000000031a7211 */ /* 0x000fe200078c08ff */
[----:B-1----:R-:W-:-:S03]  /*5c890*/  IMAD R7, R12, 0x4, R11 ;  /* 0x000000040c077824 */ /* 0x002fc600078e020b */
[----:B------:R-:W-:Y:S01]  /*5c8a0*/  LEA.HI.X.SX32 R27, R3, R2, 0x1, P6 ;  /* 0x00000002031b7211 */ /* 0x000fe200030f0eff */
[----:B---3--:R0:W-:Y:S04]  /*5c8b0*/  STL.64 [R1+0x2bd8], R24 ;  /* 0x002bd81801007387 */ /* 0x0081e80000100a00 */
[----:B------:R1:W-:Y:S01]  /*5c8c0*/  STL.64 [R1+0x148], R26 ;  /* 0x0001481a01007387 */ /* 0x0003e20000100a00 */
[----:B------:R-:W-:Y:S02]  /*5c8d0*/  LEA R5, R12, R7, 0x2 ;  /* 0x000000070c057211 */ /* 0x000fe400078e10ff */
[-C--:B0-----:R-:W-:Y:S02]  /*5c8e0*/  LEA R24, P6, R7, R0.reuse, 0x1 ;  /* 0x0000000007187211 */ /* 0x081fe400078c08ff */
[----:B-1----:R-:W-:-:S02]  /*5c8f0*/  LEA R26, P1, R11, R0, 0x1 ;  /* 0x000000000b1a7211 */ /* 0x002fc400078208ff */
[-C--:B------:R-:W-:Y:S02]  /*5c900*/  LEA.HI.X.SX32 R25, R7, R2.reuse, 0x1, P6 ;  /* 0x0000000207197211 */ /* 0x080fe400030f0eff */
[----:B------:R-:W-:Y:S01]  /*5c910*/  LEA.HI.X.SX32 R27, R11, R2, 0x1, P1 ;  /* 0x000000020b1b7211 */ /* 0x000fe200008f0eff */
[----:B------:R-:W0:Y:S01]  /*5c920*/  LDC R7, c[0x0][0x278] ;  /* 0x00009e00ff077b82 */ /* 0x000e220000000800 */
[----:B------:R-:W-:-:S03]  /*5c930*/  LEA R4, R12, R5, 0x2 ;  /* 0x000000050c047211 */ /* 0x000fc600078e10ff */
[----:B------:R1:W-:Y:S01]  /*5c940*/  STL.64 [R1+0x140], R26 ;  /* 0x0001401a01007387 */ /* 0x0003e20000100a00 */
[----:B------:R-:W-:-:S03]  /*5c950*/  LEA R6, R12, R4, 0x2 ;  /* 0x000000040c067211 */ /* 0x000fc600078e10ff */
[----:B------:R3:W-:Y:S01]  /*5c960*/  STL.64 [R1+0x138], R24 ;  /* 0x0001381801007387 */ /* 0x0007e20000100a00 */
[-C--:B-1----:R-:W-:Y:S02]  /*5c970*/  LEA R26, P6, R4, R0.reuse, 0x1 ;  /* 0x00000000041a7211 */ /* 0x082fe400078c08ff */
[----:B---3--:R-:W-:-:S04]  /*5c980*/  LEA R24, P1, R5, R0, 0x1 ;  /* 0x0000000005187211 */ /* 0x008fc800078208ff */
[-C--:B------:R-:W-:Y:S02]  /*5c990*/  LEA.HI.X.SX32 R25, R5, R2.reuse, 0x1, P1 ;  /* 0x0000000205197211 */ /* 0x080fe400008f0eff */
[----:B------:R-:W-:-:S03]  /*5c9a0*/  LEA.HI.X.SX32 R27, R4, R2, 0x1, P6 ;  /* 0x00000002041b7211 */ /* 0x000fc600030f0eff */
[----:B------:R1:W-:Y:S04]  /*5c9b0*/  STL.64 [R1+0x130], R24 ;  /* 0x0001301801007387 */ /* 0x0003e80000100a00 */
[----:B-1----:R-:W3:Y:S04]  /*5c9c0*/  LDL.LU.64 R24, [R1+0x2bd8] ;  /* 0x002bd80001187983 */ /* 0x002ee80000300a00 */
[----:B------:R1:W-:Y:S04]  /*5c9d0*/  STL.64 [R1+0x128], R26 ;  /* 0x0001281a01007387 */ /* 0x0003e80000100a00 */
[----:B-1----:R-:W3:Y:S04]  /*5c9e0*/  LDL.LU.64 R26, [R1+0x2bd0] ;  /* 0x002bd000011a7983 */ /* 0x002ee80000300a00 */
[----:B----4-:R2:W-:Y:S02]  /*5c9f0*/  STG.E.U16 desc[UR10][R18.64], R16 ;  /* 0x0000001012007986 */ /* 0x0105e4000c10150a */
[----:B--2---:R-:W-:Y:S01]  /*5ca00*/  IMAD.MOV.U32 R18, RZ, RZ, R20 ;  /* 0x000000ffff127224 */ /* 0x004fe200078e0014 */
[----:B------:R-:W-:-:S02]  /*5ca10*/  LEA R20, P1, R6, R0, 0x1 ;  /* 0x0000000006147211 */ /* 0x000fc400078208ff */
[----:B------:R-:W-:Y:S02]  /*5ca20*/  MOV R19, R21 ;  /* 0x0000001500137202 */ /* 0x000fe40000000f00 */
[----:B------:R-:W-:-:S05]  /*5ca30*/  LEA.HI.X.SX32 R21, R6, R2, 0x1, P1 ;  /* 0x0000000206157211 */ /* 0x000fca00008f0eff */
[----:B------:R1:W-:Y:S04]  /*5ca40*/  STL.64 [R1+0x120], R20 ;  /* 0x0001201401007387 */ /* 0x0003e80000100a00 */
[----:B-1----:R-:W2:Y:S01]  /*5ca50*/  LDL.LU.64 R20, [R1+0x2bc8] ;  /* 0x002bc80001147983 */ /* 0x002ea20000300a00 */
[----:B------:R-:W-:Y:S02]  /*5ca60*/  LEA R9, R12, R6, 0x2 ;  /* 0x000000060c097211 */ /* 0x000fe400078e10ff */
[----:B------:R-:W-:Y:S02]  /*5ca70*/  PRMT R17, R14, 0x7610, R17 ;  /* 0x000076100e117816 */ /* 0x000fe40000000011 */
[----:B------:R-:W-:Y:S02]  /*5ca80*/  LEA R16, P6, R9, R0, 0x1 ;  /* 0x0000000009107211 */ /* 0x000fe400078c08ff */
[----:B------:R-:W-:-:S02]  /*5ca90*/  PRMT R4, R17, 0x7610, R4 ;  /* 0x0000761011047816 */ /* 0x000fc40000000004 */
[----:B------:R-:W-:Y:S02]  /*5caa0*/  PRMT R6, R23, 0x7610, R6 ;  /* 0x0000761017067816 */ /* 0x000fe40000000006 */
[----:B------:R-:W-:-:S05]  /*5cab0*/  LEA.HI.X.SX32 R17, R9, R2, 0x1, P6 ;  /* 0x0000000209117211 */ /* 0x000fca00030f0eff */
[----:B------:R1:W-:Y:S01]  /*5cac0*/  STL.64 [R1+0x118], R16 ;  /* 0x0001181001007387 */ /* 0x0003e20000100a00 */
[----:B------:R-:W-:Y:S01]  /*5cad0*/  IMAD R13, R12, 0x4, R9 ;  /* 0x000000040c0d7824 */ /* 0x000fe200078e0209 */
[----:B------:R-:W-:-:S04]  /*5cae0*/  PRMT R5, R22, 0x7610, R5 ;  /* 0x0000761016057816 */ /* 0x000fc80000000005 */
[----:B------:R-:W-:Y:S02]  /*5caf0*/  LEA R14, R12, R13, 0x2 ;  /* 0x0000000d0c0e7211 */ /* 0x000fe400078e10ff */
[CC--:B------:R-:W-:Y:S02]  /*5cb00*/  LEA R22, P1, R13.reuse, R0.reuse, 0x1 ;  /* 0x000000000d167211 */ /* 0x0c0fe400078208ff */
[----:B-1----:R-:W-:Y:S02]  /*5cb10*/  LEA R16, P6, R14, R0, 0x1 ;  /* 0x000000000e107211 */ /* 0x002fe400078c08ff */
[----:B------:R-:W-:Y:S01]  /*5cb20*/  LEA.HI.X.SX32 R23, R13, R2, 0x1, P1 ;  /* 0x000000020d177211 */ /* 0x000fe200008f0eff */
[----:B--2---:R1:W-:Y:S04]  /*5cb30*/  STG.E.U16 desc[UR10][R20.64], R6 ;  /* 0x0000000614007986 */ /* 0x0043e8000c10150a */
[----:B-1----:R-:W2:Y:S01]  /*5cb40*/  LDL.LU R20, [R1+0x228] ;  /* 0x0002280001147983 */ /* 0x002ea20000300800 */
[----:B------:R-:W-:-:S02]  /*5cb50*/  LEA R10, R12, R14, 0x2 ;  /* 0x0000000e0c0a7211 */ /* 0x000fc400078e10ff */
[----:B------:R-:W-:Y:S01]  /*5cb60*/  LEA.HI.X.SX32 R17, R14, R2, 0x1, P6 ;  /* 0x000000020e117211 */ /* 0x000fe200030f0eff */
[----:B------:R1:W-:Y:S01]  /*5cb70*/  STL.64 [R1+0x110], R22 ;  /* 0x0001101601007387 */ /* 0x0003e20000100a00 */
[----:B------:R-:W-:Y:S02]  /*5cb80*/  LEA R12, R12, R10, 0x2 ;  /* 0x0000000a0c0c7211 */ /* 0x000fe400078e10ff */
[----:B---3--:R-:W-:Y:S02]  /*5cb90*/  PRMT R26, R4, 0x7610, R26 ;  /* 0x00007610041a7816 */ /* 0x008fe4000000001a */
[C---:B0-----:R-:W-:Y:S01]  /*5cba0*/  LEA R8, R7.reuse, R12, 0x2 ;  /* 0x0000000c07087211 */ /* 0x041fe200078e10ff */
[----:B-1----:R-:W3:Y:S04]  /*5cbb0*/  LDL.LU.64 R22, [R1+0x2bc0] ;  /* 0x002bc00001167983 */ /* 0x002ee80000300a00 */
[----:B------:R-:W-:Y:S04]  /*5cbc0*/  STL [R1+0x2bb8], R27 ;  /* 0x002bb81b01007387 */ /* 0x000fe80000100800 */
[----:B------:R0:W-:Y:S04]  /*5cbd0*/  STL.64 [R1+0x108], R16 ;  /* 0x0001081001007387 */ /* 0x0001e80000100a00 */
[----:B------:R1:W-:Y:S01]  /*5cbe0*/  STL.64 [R1+0x2bb0], R24 ;  /* 0x002bb01801007387 */ /* 0x0003e20000100a00 */
[----:B------:R-:W-:-:S02]  /*5cbf0*/  LEA R11, R7, R8, 0x2 ;  /* 0x00000008070b7211 */ /* 0x000fc400078e10ff */
[-C--:B0-----:R-:W-:Y:S02]  /*5cc00*/  LEA R16, P6, R12, R0.reuse, 0x1 ;  /* 0x000000000c107211 */ /* 0x081fe400078c08ff */
[----:B-1----:R-:W-:Y:S02]  /*5cc10*/  LEA R24, P1, R10, R0, 0x1 ;  /* 0x000000000a187211 */ /* 0x002fe400078208ff */
[-C--:B------:R-:W-:Y:S02]  /*5cc20*/  LEA.HI.X.SX32 R17, R12, R2.reuse, 0x1, P6 ;  /* 0x000000020c117211 */ /* 0x080fe400030f0eff */
[----:B------:R-:W-:Y:S01]  /*5cc30*/  LEA.HI.X.SX32 R25, R10, R2, 0x1, P1 ;  /* 0x000000020a197211 */ /* 0x000fe200008f0eff */
[----:B------:R-:W-:Y:S01]  /*5cc40*/  STL [R1+0x2bbc], R26 ;  /* 0x002bbc1a01007387 */ /* 0x000fe20000100800 */
[----:B------:R-:W-:Y:S01]  /*5cc50*/  LEA R3, R7, R11, 0x2 ;  /* 0x0000000b07037211 */ /* 0x000fe200078e10ff */
[----:B------:R-:W0:Y:S02]  /*5cc60*/  LDC R10, c[0x0][0x278] ;  /* 0x00009e00ff0a7b82 */ /* 0x000e240000000800 */
[----:B------:R1:W-:Y:S04]  /*5cc70*/  STL.64 [R1+0x100], R24 ;  /* 0x0001001801007387 */ /* 0x0003e80000100a00 */
[----:B------:R4:W-:Y:S01]  /*5cc80*/  STL.64 [R1+0xf8], R16 ;  /* 0x0000f81001007387 */ /* 0x0009e20000100a00 */
[----:B-1----:R-:W-:-:S02]  /*5cc90*/  LEA R24, P1, R8, R0, 0x1 ;  /* 0x0000000008187211 */ /* 0x002fc400078208ff */
[C---:B----4-:R-:W-:Y:S02]  /*5cca0*/  LEA R16, P6, R11.reuse, R0, 0x1 ;  /* 0x000000000b107211 */ /* 0x050fe400078c08ff */
[-C--:B------:R-:W-:Y:S02]  /*5ccb0*/  LEA.HI.X.SX32 R25, R8, R2.reuse, 0x1, P1 ;  /* 0x0000000208197211 */ /* 0x080fe400008f0eff */
[----:B------:R-:W-:-:S05]  /*5ccc0*/  LEA.HI.X.SX32 R17, R11, R2, 0x1, P6 ;  /* 0x000000020b117211 */ /* 0x000fca00030f0eff */
[----:B------:R-:W-:Y:S04]  /*5ccd0*/  STL.64 [R1+0xe8], R16 ;  /* 0x0000e81001007387 */ /* 0x000fe80000100a00 */
[----:B------:R-:W-:Y:S04]  /*5cce0*/  STL.64 [R1+0xf0], R24 ;  /* 0x0000f01801007387 */ /* 0x000fe80000100a00 */
[----:B--2---:R-:W1:Y:S04]  /*5ccf0*/  LDS.128 R24, [R20+UR6] ;  /* 0x0000000614187984 */ /* 0x004e680008000c00 */
[----:B-1----:R-:W-:Y:S04]  /*5cd00*/  STL.64 [R1+0x10], R24 ;  /* 0x0000101801007387 */ /* 0x002fe80000100a00 */
[----:B------:R1:W-:Y:S04]  /*5cd10*/  STL.64 [R1+0x18], R26 ;  /* 0x0000181a01007387 */ /* 0x0003e80000100a00 */
[----:B-1----:R-:W2:Y:S01]  /*5cd20*/  LDL.LU R26, [R1+0x2bbc] ;  /* 0x002bbc00011a7983 */ /* 0x002ea20000300800 */
[----:B------:R-:W-:-:S02]  /*5cd30*/  LEA R9, R7, R3, 0x2 ;  /* 0x0000000307097211 */ /* 0x000fc400078e10ff */
[-C--:B------:R-:W-:Y:S01]  /*5cd40*/  LEA R16, P1, R3, R0.reuse, 0x1 ;  /* 0x0000000003107211 */ /* 0x080fe200078208ff */
[----:B------:R-:W4:Y:S01]  /*5cd50*/  LDL.LU R21, [R1+0x50] ;  /* 0x0000500001157983 */ /* 0x000f220000300800 */
[----:B------:R-:W-:Y:S02]  /*5cd60*/  LEA R12, P6, R9, R0, 0x1 ;  /* 0x00000000090c7211 */ /* 0x000fe400078c08ff */
[-C--:B------:R-:W-:Y:S02]  /*5cd70*/  LEA.HI.X.SX32 R17, R3, R2.reuse, 0x1, P1 ;  /* 0x0000000203117211 */ /* 0x080fe400008f0eff */
[----:B------:R-:W-:-:S03]  /*5cd80*/  LEA.HI.X.SX32 R13, R9, R2, 0x1, P6 ;  /* 0x00000002090d7211 */ /* 0x000fc600030f0eff */
[----:B------:R-:W-:Y:S04]  /*5cd90*/  STL.64 [R1+0xe0], R16 ;  /* 0x0000e01001007387 */ /* 0x000fe80000100a00 */
[----:B------:R-:W-:Y:S01]  /*5cda0*/  STL.64 [R1+0xd8], R12 ;  /* 0x0000d80c01007387 */ /* 0x000fe20000100a00 */
[----:B--2---:R-:W-:-:S03]  /*5cdb0*/  PRMT R14, R26, 0x7610, R14 ;  /* 0x000076101a0e7816 */ /* 0x004fc6000000000e */
[----:B------:R-:W1:Y:S04]  /*5cdc0*/  LDS.128 R24, [R20+UR6+0x400] ;  /* 0x0004000614187984 */ /* 0x000e680008000c00 */
[----:B-1----:R-:W-:Y:S04]  /*5cdd0*/  STL.64 [R1], R24 ;  /* 0x0000001801007387 */ /* 0x002fe80000100a00 */
[----:B------:R1:W-:Y:S04]  /*5cde0*/  STL.64 [R1+0x8], R26 ;  /* 0x0000081a01007387 */ /* 0x0003e80000100a00 */
[----:B-1----:R-:W2:Y:S04]  /*5cdf0*/  LDL.LU R27, [R1+0x2bb8] ;  /* 0x002bb800011b7983 */ /* 0x002ea80000300800 */
[----:B------:R-:W4:Y:S01]  /*5ce00*/  LDL.LU.64 R24, [R1+0x2bb0] ;  /* 0x002bb00001187983 */ /* 0x000f220000300a00 */
[----:B------:R-:W-:-:S03]  /*5ce10*/  IMAD R6, R7, 0x4, R9 ;  /* 0x0000000407067824 */ /* 0x000fc600078e0209 */
[----:B---3--:R1:W-:Y:S02]  /*5ce20*/  STG.E.U16 desc[UR10][R22.64], R5 ;  /* 0x0000000516007986 */ /* 0x0083e4000c10150a */
[----:B-1----:R-:W-:Y:S02]  /*5ce30*/  MOV R22, R18 ;  /* 0x0000001200167202 */ /* 0x002fe40000000f00 */
[----:B------:R-:W-:Y:S01]  /*5ce40*/  LEA R18, P1, R6, R0, 0x1 ;  /* 0x0000000006127211 */ /* 0x000fe200078208ff */
[----:B------:R-:W-:-:S03]  /*5ce50*/  IMAD.MOV.U32 R23, RZ, RZ, R19 ;  /* 0x000000ffff177224 */ /* 0x000fc600078e0013 */
[----:B------:R-:W-:Y:S01]  /*5ce60*/  LEA.HI.X.SX32 R19, R6, R2, 0x1, P1 ;  /* 0x0000000206137211 */ /* 0x000fe200008f0eff */
[----:B------:R1:W-:Y:S04]  /*5ce70*/  STL.64 [R1+0x2ba0], R28 ;  /* 0x002ba01c01007387 */ /* 0x0003e80000100a00 */
[----:B------:R-:W-:Y:S01]  /*5ce80*/  STL.64 [R1+0xd0], R18 ;  /* 0x0000d01201007387 */ /* 0x000fe20000100a00 */
[----:B------:R-:W-:-:S04]  /*5ce90*/  LEA R7, R7, R6, 0x2 ;  /* 0x0000000607077211 */ /* 0x000fc800078e10ff */
[C---:B0-----:R-:W-:Y:S02]  /*5cea0*/  LEA R4, R10.reuse, R7, 0x2 ;  /* 0x000000070a047211 */ /* 0x041fe400078e10ff */
[C---:B------:R-:W-:Y:S02]  /*5ceb0*/  LEA R16, P6, R7.reuse, R0, 0x1 ;  /* 0x0000000007107211 */ /* 0x040fe400078c08ff */
[----:B------:R-:W-:Y:S02]  /*5cec0*/  LEA R5, R10, R4, 0x2 ;  /* 0x000000040a057211 */ /* 0x000fe400078e10ff */
[----:B------:R-:W-:Y:S02]  /*5ced0*/  LEA.HI.X.SX32 R17, R7, R2, 0x1, P6 ;  /* 0x0000000207117211 */ /* 0x000fe400030f0eff */
[CC--:B-1----:R-:W-:Y:S02]  /*5cee0*/  LEA R28, P1, R4.reuse, R0.reuse, 0x1 ;  /* 0x00000000041c7211 */ /* 0x0c2fe400078208ff */
[----:B------:R-:W-:Y:S01]  /*5cef0*/  LEA R6, P6, R5, R0, 0x1 ;  /* 0x0000000005067211 */ /* 0x000fe200078c08ff */
[----:B------:R0:W-:Y:S01]  /*5cf00*/  STL.64 [R1+0xc8], R16 ;  /* 0x0000c81001007387 */ /* 0x0001e20000100a00 */
[----:B------:R-:W-:-:S02]  /*5cf10*/  LEA.HI.X.SX32 R29, R4, R2, 0x1, P1 ;  /* 0x00000002041d7211 */ /* 0x000fc400008f0eff */
[----:B------:R-:W-:Y:S02]  /*5cf20*/  LEA.HI.X.SX32 R7, R5, R2, 0x1, P6 ;  /* 0x0000000205077211 */ /* 0x000fe400030f0eff */
[----:B------:R-:W-:-:S04]  /*5cf30*/  LEA R8, R10, R5, 0x2 ;  /* 0x000000050a087211 */ /* 0x000fc800078e10ff */
[----:B------:R-:W-:-:S04]  /*5cf40*/  LEA R3, R10, R8, 0x2 ;  /* 0x000000080a037211 */ /* 0x000fc800078e10ff */
[----:B------:R-:W-:-:S04]  /*5cf50*/  LEA R12, R10, R3, 0x2 ;  /* 0x000000030a0c7211 */ /* 0x000fc800078e10ff */
[----:B------:R-:W-:-:S04]  /*5cf60*/  LEA R13, R10, R12, 0x2 ;  /* 0x0000000c0a0d7211 */ /* 0x000fc800078e10ff */
[----:B0-----:R-:W-:-:S04]  /*5cf70*/  LEA R17, R10, R13, 0x2 ;  /* 0x0000000d0a117211 */ /* 0x001fc800078e10ff */
[----:B------:R-:W-:Y:S02]  /*5cf80*/  LEA R16, R10, R17, 0x2 ;  /* 0x000000110a107211 */ /* 0x000fe400078e10ff */
[----:B--2---:R-:W-:Y:S02]  /*5cf90*/  PRMT R15, R27, 0x7610, R15 ;  /* 0x000076101b0f7816 */ /* 0x004fe4000000000f */
[----:B----4-:R-:W-:Y:S01]  /*5cfa0*/  MOV R18, R24 ;  /* 0x0000001800127202 */ /* 0x010fe20000000f00 */
[----:B------:R-:W-:Y:S02]  /*5cfb0*/  IMAD.MOV.U32 R19, RZ, RZ, R25 ;  /* 0x000000ffff137224 */ /* 0x000fe400078e0019 */
[----:B------:R-:W0:Y:S04]  /*5cfc0*/  LDS.128 R24, [R20+UR6+0x800] ;  /* 0x0008000614187984 */ /* 0x000e280008000c00 */
[----:B------:R1:W-:Y:S04]  /*5cfd0*/  STL.64 [R1+0x2ba8], R18 ;  /* 0x002ba81201007387 */ /* 0x0003e80000100a00 */
[----:B0-----:R-:W-:Y:S04]  /*5cfe0*/  STL [R1+0x2b60], R25 ;  /* 0x002b601901007387 */ /* 0x001fe80000100800 */
[----:B------:R-:W-:Y:S04]  /*5cff0*/  STL.64 [R1+0x2ae0], R26 ;  /* 0x002ae01a01007387 */ /* 0x000fe80000100a00 */
[----:B------:R-:W-:Y:S04]  /*5d000*/  STL.64 [R1+0x2b98], R22 ;  /* 0x002b981601007387 */ /* 0x000fe80000100a00 */
[----:B------:R0:W-:Y:S04]  /*5d010*/  STL.64 [R1+0xc0], R28 ;  /* 0x0000c01c01007387 */ /* 0x0001e80000100a00 */
[----:B------:R-:W-:Y:S04]  /*5d020*/  STL.64 [R1+0xb8], R6 ;  /* 0x0000b80601007387 */ /* 0x000fe80000100a00 */
[----:B------:R2:W3:Y:S01]  /*5d030*/  LDS.128 R4, [R20+UR6+0xc00] ;  /* 0x000c000614047984 */ /* 0x0004e20008000c00 */
[----:B-1----:R-:W-:-:S04]  /*5d040*/  LEA R18, P1, R8, R0, 0x1 ;  /* 0x0000000008127211 */ /* 0x002fc800078208ff */
[----:B------:R-:W-:Y:S02]  /*5d050*/  LEA.HI.X.SX32 R19, R8, R2, 0x1, P1 ;  /* 0x0000000208137211 */ /* 0x000fe400008f0eff */
[C---:B0-----:R-:W-:Y:S02]  /*5d060*/  LEA R28, P6, R3.reuse, R0, 0x1 ;  /* 0x00000000031c7211 */ /* 0x041fe400078c08ff */
[----:B--2---:R-:W-:Y:S02]  /*5d070*/  LEA R20, R10, R16, 0x2 ;  /* 0x000000100a147211 */ /* 0x004fe400078e10ff */
[----:B------:R-:W-:-:S03]  /*5d080*/  LEA.HI.X.SX32 R29, R3, R2, 0x1, P6 ;  /* 0x00000002031d7211 */ /* 0x000fc600030f0eff */
[----:B------:R-:W-:Y:S02]  /*5d090*/  IMAD R3, R10, 0x4, R20 ;  /* 0x000000040a037824 */ /* 0x000fe400078e0214 */
[----:B------:R-:W0:Y:S04]  /*5d0a0*/  LDS.128 R8, [R21+UR6] ;  /* 0x0000000615087984 */ /* 0x000e280008000c00 */
[----:B---3--:R-:W-:Y:S04]  /*5d0b0*/  STL.64 [R1+0x2b70], R4 ;  /* 0x002b700401007387 */ /* 0x008fe80000100a00 */
[----:B------:R-:W-:Y:S04]  /*5d0c0*/  STL.64 [R1+0x2ad0], R6 ;  /* 0x002ad00601007387 */ /* 0x000fe80000100a00 */
[----:B------:R1:W-:Y:S04]  /*5d0d0*/  STL.64 [R1+0xb0], R18 ;  /* 0x0000b01201007387 */ /* 0x0003e80000100a00 */
[----:B-1----:R-:W2:Y:S01]  /*5d0e0*/  LDL.LU.64 R18, [R1+0x2ba8] ;  /* 0x002ba80001127983 */ /* 0x002ea20000300a00 */
[----:B------:R-:W-:-:S03]  /*5d0f0*/  LEA R22, P1, R12, R0, 0x1 ;  /* 0x000000000c167211 */ /* 0x000fc600078208ff */
[----:B------:R1:W-:Y:S04]  /*5d100*/  STL.64 [R1+0xa8], R28 ;  /* 0x0000a81c01007387 */ /* 0x0003e80000100a00 */
[----:B-1----:R-:W3:Y:S04]  /*5d110*/  LDL.LU.64 R28, [R1+0x2ba0] ;  /* 0x002ba000011c7983 */ /* 0x002ee80000300a00 */
[----:B------:R-:W-:Y:S04]  /*5d120*/  STL [R1+0xa0], R22 ;  /* 0x0000a01601007387 */ /* 0x000fe80000100800 */
[----:B0-----:R0:W-:Y:S02]  /*5d130*/  STL.64 [R1+0x2b80], R8 ;  /* 0x002b800801007387 */ /* 0x0011e40000100a00 */
[----:B0-----:R-:W-:-:S02]  /*5d140*/  MOV R8, R22 ;  /* 0x0000001600087202 */ /* 0x001fc40000000f00 */
[----:B------:R-:W-:Y:S02]  /*5d150*/  MOV R9, R23 ;  /* 0x0000001700097202 */ /* 0x000fe40000000f00 */
[----:B------:R-:W4:Y:S01]  /*5d160*/  LDL.LU.64 R22, [R1+0x2b98] ;  /* 0x002b980001167983 */ /* 0x000f220000300a00 */
[C---:B------:R-:W-:Y:S02]  /*5d170*/  LEA R4, P6, R13.reuse, R0, 0x1 ;  /* 0x000000000d047211 */ /* 0x040fe400078c08ff */
[----:B------:R-:W-:Y:S02]  /*5d180*/  PRMT R26, R14, 0x7610, R26 ;  /* 0x000076100e1a7816 */ /* 0x000fe4000000001a */
[-C--:B------:R-:W-:Y:S02]  /*5d190*/  LEA.HI.X.SX32 R9, R12, R2.reuse, 0x1, P1 ;  /* 0x000000020c097211 */ /* 0x080fe400008f0eff */
[----:B------:R-:W-:Y:S02]  /*5d1a0*/  LEA.HI.X.SX32 R5, R13, R2, 0x1, P6 ;  /* 0x000000020d057211 */ /* 0x000fe400030f0eff */
[----:B------:R-:W-:-:S02]  /*5d1b0*/  PRMT R25, R15, 0x7610, R25 ;  /* 0x000076100f197816 */ /* 0x000fc40000000019 */
[----:B------:R-:W0:Y:S04]  /*5d1c0*/  LDS.128 R12, [R21+UR6+0x400] ;  /* 0x00040006150c7984 */ /* 0x000e280008000c00 */
[----:B------:R1:W-:Y:S04]  /*5d1d0*/  STL.64 [R1+0x2af0], R10 ;  /* 0x002af00a01007387 */ /* 0x0003e80000100a00 */
[----:B------:R-:W-:Y:S04]  /*5d1e0*/  STL.64 [R1+0x2b90], R24 ;  /* 0x002b901801007387 */ /* 0x000fe80000100a00 */
[----:B------:R-:W-:Y:S04]  /*5d1f0*/  STL [R1+0xa4], R9 ;  /* 0x0000a40901007387 */ /* 0x000fe80000100800 */
[----:B------:R1:W-:Y:S02]  /*5d200*/  STL.64 [R1+0x98], R4 ;  /* 0x0000980401007387 */ /* 0x0003e40000100a00 */
[----:B-1----:R-:W1:Y:S01]  /*5d210*/  LDC R10, c[0x0][0x278] ;  /* 0x00009e00ff0a7b82 */ /* 0x002e620000000800 */
[----:B------:R-:W-:-:S04]  /*5d220*/  LEA R4, P1, R17, R0, 0x1 ;  /* 0x0000000011047211 */ /* 0x000fc800078208ff */
[----:B------:R-:W-:Y:S01]  /*5d230*/  LEA.HI.X.SX32 R5, R17, R2, 0x1, P1 ;  /* 0x0000000211057211 */ /* 0x000fe200008f0eff */
[----:B0-----:R0:W-:Y:S04]  /*5d240*/  STL.64 [R1+0x2b88], R12 ;  /* 0x002b880c01007387 */ /* 0x0011e80000100a00 */
[----:B------:R-:W-:Y:S04]  /*5d250*/  STL.64 [R1+0x2ae8], R14 ;  /* 0x002ae80e01007387 */ /* 0x000fe80000100a00 */
[----:B------:R4:W-:Y:S04]  /*5d260*/  STL.64 [R1+0x90], R4 ;  /* 0x0000900401007387 */ /* 0x0009e80000100a00 */
[----:B------:R-:W3:Y:S01]  /*5d270*/  LDL.LU.S16 R27, [R1+0x38] ;  /* 0x00003800011b7983 */ /* 0x000ee20000300600 */
[----:B--2---:R-:W-:-:S02]  /*5d280*/  MOV R24, R18 ;  /* 0x0000001200187202 */ /* 0x004fc40000000f00 */
[C---:B------:R-:W-:Y:S02]  /*5d290*/  LEA R18, P6, R16.reuse, R0, 0x1 ;  /* 0x0000000010127211 */ /* 0x040fe400078c08ff */
[----:B------:R-:W-:Y:S02]  /*5d2a0*/  MOV R25, R19 ;  /* 0x0000001300197202 */ /* 0x000fe40000000f00 */
[----:B------:R-:W-:-:S05]  /*5d2b0*/  LEA.HI.X.SX32 R19, R16, R2, 0x1, P6 ;  /* 0x0000000210137211 */ /* 0x000fca00030f0eff */
[----:B------:R-:W-:Y:S04]  /*5d2c0*/  STL.64 [R1+0x88], R18 ;  /* 0x0000881201007387 */ /* 0x000fe80000100a00 */
[----:B------:R-:W2:Y:S01]  /*5d2d0*/  LDS.128 R16, [R21+UR6+0x800] ;  /* 0x0008000615107984 */ /* 0x000ea20008000c00 */
[----:B0-----:R-:W-:Y:S02]  /*5d2e0*/  MOV R12, R24 ;  /* 0x00000018000c7202 */ /* 0x001fe40000000f00 */
[C---:B------:R-:W-:Y:S02]  /*5d2f0*/  LEA R24, P1, R20.reuse, R0, 0x1 ;  /* 0x0000000014187211 */ /* 0x040fe400078208ff */
[----:B------:R-:W-:Y:S02]  /*5d300*/  MOV R13, R25 ;  /* 0x00000019000d7202 */ /* 0x000fe40000000f00 */
[----:B------:R-:W-:-:S02]  /*5d310*/  LEA.HI.X.SX32 R25, R20, R2, 0x1, P1 ;  /* 0x0000000214197211 */ /* 0x000fc400008f0eff */
[----:B----4-:R-:W-:Y:S02]  /*5d320*/  MOV R4, R22 ;  /* 0x0000001600047202 */ /* 0x010fe40000000f00 */
[C---:B------:R-:W-:Y:S02]  /*5d330*/  LEA R22, P6, R3.reuse, R0, 0x1 ;  /* 0x0000000003167211 */ /* 0x040fe400078c08ff */
[----:B------:R-:W-:Y:S02]  /*5d340*/  MOV R5, R23 ;  /* 0x0000001700057202 */ /* 0x000fe40000000f00 */
[----:B------:R-:W-:Y:S01]  /*5d350*/  LEA.HI.X.SX32 R23, R3, R2, 0x1, P6 ;  /* 0x0000000203177211 */ /* 0x000fe200030f0eff */
[----:B--2---:R-:W-:Y:S04]  /*5d360*/  STL.64 [R1+0x2b78], R16 ;  /* 0x002b781001007387 */ /* 0x004fe80000100a00 */
[----:B------:R-:W-:Y:S04]  /*5d370*/  STL.64 [R1+0x2ad8], R18 ;  /* 0x002ad81201007387 */ /* 0x000fe80000100a00 */
[----:B------:R0:W-:Y:S04]  /*5d380*/  STL.64 [R1+0x80], R24 ;  /* 0x0000801801007387 */ /* 0x0001e80000100a00 */
[----:B0-----:R-:W2:Y:S04]  /*5d390*/  LDL.LU.64 R24, [R1+0x2b90] ;  /* 0x002b900001187983 */ /* 0x001ea80000300a00 */
[----:B------:R-:W-:Y:S04]  /*5d3a0*/  STL.64 [R1+0x78], R22 ;  /* 0x0000781601007387 */ /* 0x000fe80000100a00 */
[----:B------:R-:W0:Y:S04]  /*5d3b0*/  LDS.128 R20, [R21+UR6+0xc00] ;  /* 0x000c000615147984 */ /* 0x000e280008000c00 */
[----:B0-----:R0:W-:Y:S04]  /*5d3c0*/  STL.64 [R1+0x2b68], R20 ;  /* 0x002b681401007387 */ /* 0x0011e80000100a00 */
[----:B0-----:R-:W4:Y:S01]  /*5d3d0*/  LDL.LU.64 R20, [R1+0x30] ;  /* 0x0000300001147983 */ /* 0x001f220000300a00 */
[----:B---3--:R-:W-:-:S02]  /*5d3e0*/  MOV R9, R29 ;  /* 0x0000001d00097202 */ /* 0x008fc40000000f00 */
[----:B-1----:R-:W-:Y:S01]  /*5d3f0*/  LEA R29, R10, R3, 0x2 ;  /* 0x000000030a1d7211 */ /* 0x002fe200078e10ff */
[----:B------:R-:W-:-:S04]  /*5d400*/  IMAD.MOV.U32 R8, RZ, RZ, R28 ;  /* 0x000000ffff087224 */ /* 0x000fc800078e001c */
[----:B------:R-:W-:Y:S01]  /*5d410*/  IMAD R28, R10, 0x4, R29 ;  /* 0x000000040a1c7824 */ /* 0x000fe200078e021d */
[----:B------:R-:W-:-:S04]  /*5d420*/  LEA R18, P1, R29, R0, 0x1 ;  /* 0x000000001d127211 */ /* 0x000fc800078208ff */
[----:B------:R-:W-:Y:S02]  /*5d430*/  LEA R16, P6, R28, R0, 0x1 ;  /* 0x000000001c107211 */ /* 0x000fe400078c08ff */
[----:B------:R-:W-:Y:S02]  /*5d440*/  LEA R15, R10, R28, 0x2 ;  /* 0x0000001c0a0f7211 */ /* 0x000fe400078e10ff */
[-C--:B------:R-:W-:Y:S02]  /*5d450*/  LEA.HI.X.SX32 R19, R29, R2.reuse, 0x1, P1 ;  /* 0x000000021d137211 */ /* 0x080fe400008f0eff */
[----:B------:R-:W-:Y:S01]  /*5d460*/  LEA.HI.X.SX32 R17, R28, R2, 0x1, P6 ;  /* 0x000000021c117211 */ /* 0x000fe200030f0eff */
[----:B------:R-:W-:Y:S01]  /*5d470*/  STL.64 [R1+0x2ac8], R22 ;  /* 0x002ac81601007387 */ /* 0x000fe20000100a00 */
[----:B------:R-:W-:-:S03]  /*5d480*/  LEA R14, R10, R15, 0x2 ;  /* 0x0000000f0a0e7211 */ /* 0x000fc600078e10ff */
[----:B------:R0:W-:Y:S02]  /*5d490*/  STL.64 [R1+0x70], R18 ;  /* 0x0000701201007387 */ /* 0x0001e40000100a00 */
[----:B------:R-:W-:Y:S02]  /*5d4a0*/  IMAD R6, R10, 0x4, R14 ;  /* 0x000000040a067824 */ /* 0x000fe400078e020e */
[----:B------:R1:W-:Y:S01]  /*5d4b0*/  STL.64 [R1+0x68], R16 ;  /* 0x0000681001007387 */ /* 0x0003e20000100a00 */
[C---:B0-----:R-:W-:Y:S02]  /*5d4c0*/  LEA R18, P1, R15.reuse, R0, 0x1 ;  /* 0x000000000f127211 */ /* 0x041fe400078208ff */
[----:B-1----:R-:W-:Y:S02]  /*5d4d0*/  MOV R16, R12 ;  /* 0x0000000c00107202 */ /* 0x002fe40000000f00 */
[----:B------:R-:W-:Y:S02]  /*5d4e0*/  LEA R12, P6, R14, R0, 0x1 ;  /* 0x000000000e0c7211 */ /* 0x000fe400078c08ff */
[----:B------:R-:W-:-:S02]  /*5d4f0*/  LEA.HI.X.SX32 R19, R15, R2, 0x1, P1 ;  /* 0x000000020f137211 */ /* 0x000fc400008f0eff */
[----:B------:R-:W-:Y:S02]  /*5d500*/  MOV R17, R13 ;  /* 0x0000000d00117202 */ /* 0x000fe40000000f00 */
[----:B------:R-:W-:Y:S02]  /*5d510*/  LEA.HI.X.SX32 R13, R14, R2, 0x1, P6 ;  /* 0x000000020e0d7211 */ /* 0x000fe400030f0eff */
[----:B------:R-:W-:Y:S02]  /*5d520*/  LEA R3, R10, R6, 0x2 ;  /* 0x000000060a037211 */ /* 0x000fe400078e10ff */
[----:B------:R-:W-:Y:S02]  /*5d530*/  LEA R14, P1, R6, R0, 0x1 ;  /* 0x00000000060e7211 */ /* 0x000fe400078208ff */
[----:B------:R-:W-:Y:S02]  /*5d540*/  LEA R29, R10, R3, 0x2 ;  /* 0x000000030a1d7211 */ /* 0x000fe400078e10ff */
[----:B------:R-:W-:-:S03]  /*5d550*/  LEA.HI.X.SX32 R15, R6, R2, 0x1, P1 ;  /* 0x00000002060f7211 */ /* 0x000fc600008f0eff */
[----:B------:R-:W-:Y:S01]  /*5d560*/  IMAD R28, R10, 0x4, R29 ;  /* 0x000000040a1c7824 */ /* 0x000fe200078e021d */
[----:B------:R-:W-:Y:S02]  /*5d570*/  PRMT R7, R26, 0x7610, R7 ;  /* 0x000076101a077816 */ /* 0x000fe40000000007 */
[----:B--2---:R-:W-:Y:S02]  /*5d580*/  PRMT R11, R25, 0x7610, R11 ;  /* 0x00007610190b7816 */ /* 0x004fe4000000000b */
[----:B------:R-:W2:Y:S04]  /*5d590*/  LDL.LU R25, [R1+0x10] ;  /* 0x0000100001197983 */ /* 0x000ea80000300800 */
[----:B------:R0:W-:Y:S04]  /*5d5a0*/  STL.64 [R1+0x60], R18 ;  /* 0x0000601201007387 */ /* 0x0001e80000100a00 */
[----:B0-----:R-:W3:Y:S04]  /*5d5b0*/  LDL.LU R19, [R1] ;  /* 0x0000000001137983 */ /* 0x001ee80000300800 */
[----:B------:R0:W-:Y:S01]  /*5d5c0*/  STL.64 [R1+0x58], R12 ;  /* 0x0000580c01007387 */ /* 0x0001e20000100a00 */
[----:B------:R-:W-:-:S02]  /*5d5d0*/  LEA R18, R10, R28, 0x2 ;  /* 0x0000001c0a127211 */ /* 0x000fc400078e10ff */
[----:B0-----:R-:W-:-:S04]  /*5d5e0*/  LEA R12, P6, R3, R0, 0x1 ;  /* 0x00000000030c7211 */ /* 0x001fc800078c08ff */
[----:B------:R-:W-:Y:S02]  /*5d5f0*/  LEA.HI.X.SX32 R13, R3, R2, 0x1, P6 ;  /* 0x00000002030d7211 */ /* 0x000fe400030f0eff */
[----:B------:R-:W-:Y:S02]  /*5d600*/  LEA R22, P6, R28, R0, 0x1 ;  /* 0x000000001c167211 */ /* 0x000fe400078c08ff */
[----:B------:R-:W-:Y:S02]  /*5d610*/  LEA R3, R10, R18, 0x2 ;  /* 0x000000120a037211 */ /* 0x000fe400078e10ff */
[----:B------:R-:W-:Y:S02]  /*5d620*/  LEA.HI.X.SX32 R23, R28, R2, 0x1, P6 ;  /* 0x000000021c177211 */ /* 0x000fe400030f0eff */
[----:B------:R-:W-:Y:S01]  /*5d630*/  LEA R6, P6, R3, R0, 0x1 ;  /* 0x0000000003067211 */ /* 0x000fe200078c08ff */
[----:B----4-:R0:W-:Y:S04]  /*5d640*/  STG.E.U16 desc[UR10][R20.64], R27 ;  /* 0x0000001b14007986 */ /* 0x0101e8000c10150a */
[----:B0-----:R-:W2:Y:S04]  /*5d650*/  LDL.LU.64 R20, [R1+0x210] ;  /* 0x0002100001147983 */ /* 0x001ea80000300a00 */
[----:B------:R0:W-:Y:S04]  /*5d660*/  STL.64 [R1+0x50], R14 ;  /* 0x0000500e01007387 */ /* 0x0001e80000100a00 */
[----:B0-----:R-:W4:Y:S04]  /*5d670*/  LDL.LU.64 R14, [R1+0x208] ;  /* 0x00020800010e7983 */ /* 0x001f280000300a00 */
[----:B------:R-:W3:Y:S04]  /*5d680*/  LDL.LU.64 R26, [R1+0x200] ;  /* 0x00020000011a7983 */ /* 0x000ee80000300a00 */
[----:B------:R0:W-:Y:S01]  /*5d690*/  STL.64 [R1+0x48], R12 ;  /* 0x0000480c01007387 */ /* 0x0001e20000100a00 */
[----:B------:R-:W-:-:S02]  /*5d6a0*/  PRMT R28, R7, 0x7610, R28 ;  /* 0x00007610071c7816 */ /* 0x000fc4000000001c */
[----:B0-----:R-:W-:-:S04]  /*5d6b0*/  LEA R12, P1, R29, R0, 0x1 ;  /* 0x000000001d0c7211 */ /* 0x001fc800078208ff */
[-C--:B------:R-:W-:Y:S02]  /*5d6c0*/  LEA.HI.X.SX32 R13, R29, R2.reuse, 0x1, P1 ;  /* 0x000000021d0d7211 */ /* 0x080fe400008f0eff */
[----:B------:R-:W-:-:S03]  /*5d6d0*/  LEA.HI.X.SX32 R7, R3, R2, 0x1, P6 ;  /* 0x0000000203077211 */ /* 0x000fc600030f0eff */
[----:B------:R0:W-:Y:S01]  /*5d6e0*/  STL.64 [R1+0x40], R12 ;  /* 0x0000400c01007387 */ /* 0x0001e20000100a00 */
[----:B------:R-:W-:-:S03]  /*5d6f0*/  LEA R29, R10, R3, 0x2 ;  /* 0x000000030a1d7211 */ /* 0x000fc600078e10ff */
[----:B------:R1:W-:Y:S04]  /*5d700*/  STG.E.U16 desc[UR10][R8.64], R28 ;  /* 0x0000001c08007986 */ /* 0x0003e8000c10150a */
[----:B0-----:R-:W3:Y:S04]  /*5d710*/  LDL.LU.64 R12, [R1+0x2b88] ;  /* 0x002b8800010c7983 */ /* 0x001ee80000300a00 */
[----:B------:R0:W-:Y:S04]  /*5d720*/  STL.64 [R1+0x38], R22 ;  /* 0x0000381601007387 */ /* 0x0001e80000100a00 */
[----:B-1----:R-:W4:Y:S04]  /*5d730*/  LDL.LU.64 R8, [R1+0x2b80] ;  /* 0x002b800001087983 */ /* 0x002f280000300a00 */
[----:B------:R1:W-:Y:S01]  /*5d740*/  STL.64 [R1+0x28], R6 ;  /* 0x0000280601007387 */ /* 0x0003e20000100a00 */
[----:B0-----:R-:W-:-:S04]  /*5d750*/  LEA R22, P1, R18, R0, 0x1 ;  /* 0x0000000012167211 */ /* 0x001fc800078208ff */
[----:B------:R-:W-:Y:S02]  /*5d760*/  LEA.HI.X.SX32 R23, R18, R2, 0x1, P1 ;  /* 0x0000000212177211 */ /* 0x000fe400008f0eff */
[----:B-1----:R-:W-:-:S04]  /*5d770*/  LEA R6, P1, R29, R0, 0x1 ;  /* 0x000000001d067211 */ /* 0x002fc800078208ff */
[----:B------:R-:W-:Y:S01]  /*5d780*/  LEA.HI.X.SX32 R7, R29, R2, 0x1, P1 ;  /* 0x000000021d077211 */ /* 0x000fe200008f0eff */
[----:B------:R-:W-:Y:S04]  /*5d790*/  STL.64 [R1+0x30], R22 ;  /* 0x0000301601007387 */ /* 0x000fe80000100a00 */
[----:B------:R0:W-:Y:S04]  /*5d7a0*/  STL.64 [R1+0x20], R6 ;  /* 0x0000200601007387 */ /* 0x0001e80000100a00 */
[----:B0-----:R-:W3:Y:S04]  /*5d7b0*/  LDL.LU R6, [R1+0x14] ;  /* 0x0000140001067983 */ /* 0x001ee80000300800 */
[----:B------:R-:W3:Y:S01]  /*5d7c0*/  LDL.LU R7, [R1+0x4] ;  /* 0x0000040001077983 */ /* 0x000ee20000300800 */
[----:B------:R-:W-:-:S04]  /*5d7d0*/  LEA R10, R10, R29, 0x2 ;  /* 0x0000001d0a0a7211 */ /* 0x000fc800078e10ff */
[C---:B------:R-:W-:Y:S01]  /*5d7e0*/  LEA R28, P6, R10.reuse, R0, 0x1 ;  /* 0x000000000a1c7211 */ /* 0x040fe200078c08ff */
[----:B------:R0:W-:Y:S03]  /*5d7f0*/  STG.E.U16 desc[UR10][R16.64], R11 ;  /* 0x0000000b10007986 */ /* 0x0001e6000c10150a */
[----:B------:R-:W-:Y:S01]  /*5d800*/  LEA.HI.X.SX32 R29, R10, R2, 0x1, P6 ;  /* 0x000000020a1d7211 */ /* 0x000fe200030f0eff */
[----:B0-----:R-:W-:Y:S01]  /*5d810*/  IMAD.MOV.U32 R16, RZ, RZ, R4 ;  /* 0x000000ffff107224 */ /* 0x001fe200078e0004 */
[----:B------:R-:W-:Y:S01]  /*5d820*/  MOV R17, R5 ;  /* 0x0000000500117202 */ /* 0x000fe20000000f00 */
[----:B--2---:R0:W-:Y:S04]  /*5d830*/  STG.E.U16 desc[UR10][R20.64], R25 ;  /* 0x0000001914007986 */ /* 0x0041e8000c10150a */
[----:B----4-:R-:W-:Y:S04]  /*5d840*/  STG.E.U16 desc[UR10][R14.64], R8 ;  /* 0x000000080e007986 */ /* 0x010fe8000c10150a */
[----:B---3--:R-:W-:Y:S04]  /*5d850*/  STG.E.U16 desc[UR10][R26.64], R19 ;  /* 0x000000131a007986 */ /* 0x008fe8000c10150a */
[----:B------:R-:W-:Y:S04]  /*5d860*/  STL.64 [R1+0x2b28], R6 ;  /* 0x002b280601007387 */ /* 0x000fe80000100a00 */
[----:B------:R-:W2:Y:S04]  /*5d870*/  LDL.LU.64 R4, [R1+0x1f0] ;  /* 0x0001f00001047983 */ /* 0x000ea80000300a00 */
[----:B------:R-:W3:Y:S04]  /*5d880*/  LDL.LU.64 R10, [R1+0x1e8] ;  /* 0x0001e800010a7983 */ /* 0x000ee80000300a00 */
[----:B------:R-:W-:Y:S04]  /*5d890*/  STL.64 [R1+0x2a90], R2 ;  /* 0x002a900201007387 */ /* 0x000fe80000100a00 */
[----:B------:R-:W-:Y:S04]  /*5d8a0*/  STL.64 [R1+0x2a68], R28 ;  /* 0x002a681c01007387 */ /* 0x000fe80000100a00 */
[----:B0-----:R-:W4:Y:S04]  /*5d8b0*/  LDL.LU.64 R20, [R1+0x1e0] ;  /* 0x0001e00001147983 */ /* 0x001f280000300a00 */
[----:B------:R0:W-:Y:S04]  /*5d8c0*/  STL.64 [R1+0x2b58], R8 ;  /* 0x002b580801007387 */ /* 0x0001e80000100a00 */
[----:B0-----:R-:W4:Y:S04]  /*5d8d0*/  LDL.LU.64 R8, [R1+0x1d8] ;  /* 0x0001d80001087983 */ /* 0x001f280000300a00 */
[----:B------:R0:W-:Y:S04]  /*5d8e0*/  STL [R1+0x2b50], R19 ;  /* 0x002b501301007387 */ /* 0x0001e80000100800 */
[----:B0-----:R-:W4:Y:S04]  /*5d8f0*/  LDL.LU.64 R18, [R1+0x1d0] ;  /* 0x0001d00001127983 */ /* 0x001f280000300a00 */
[----:B------:R-:W4:Y:S04]  /*5d900*/  LDL.LU.64 R14, [R1+0x1c8] ;  /* 0x0001c800010e7983 */ /* 0x000f280000300a00 */
[----:B------:R-:W4:Y:S04]  /*5d910*/  LDL.LU.64 R26, [R1+0x1c0] ;  /* 0x0001c000011a7983 */ /* 0x000f280000300a00 */
[----:B------:R-:W2:Y:S04]  /*5d920*/  LDL.LU.64 R6, [R1+0x198] ;  /* 0x0001980001067983 */ /* 0x000ea80000300a00 */
[----:B--2---:R0:W-:Y:S04]  /*5d930*/  STL.64 [R1+0x2b30], R6 ;  /* 0x002b300601007387 */ /* 0x0041e80000100a00 */
[----:B0-----:R-:W2:Y:S04]  /*5d940*/  LDL.LU.64 R6, [R1+0x1a0] ;  /* 0x0001a00001067983 */ /* 0x001ea80000300a00 */
[----:B--2---:R0:W-:Y:S04]  /*5d950*/  STL.64 [R1+0x2b38], R6 ;  /* 0x002b380601007387 */ /* 0x0041e80000100a00 */
[----:B0-----:R-:W2:Y:S04]  /*5d960*/  LDL.LU.64 R6, [R1+0x1a8] ;  /* 0x0001a80001067983 */ /* 0x001ea80000300a00 */
[----:B--2---:R0:W-:Y:S04]  /*5d970*/  STL.64 [R1+0x2b40], R6 ;  /* 0x002b400601007387 */ /* 0x0041e80000100a00 */
[----:B0-----:R-:W2:Y:S04]  /*5d980*/  LDL.LU.64 R6, [R1+0x1b0] ;  /* 0x0001b00001067983 */ /* 0x001ea80000300a00 */
[----:B--2---:R0:W-:Y:S04]  /*5d990*/  STL.64 [R1+0x2b48], R6 ;  /* 0x002b480601007387 */ /* 0x0041e80000100a00 */
[----:B0-----:R-:W2:Y:S04]  /*5d9a0*/  LDL.LU.64 R6, [R1+0x1b8] ;  /* 0x0001b80001067983 */ /* 0x001ea80000300a00 */
[----:B------:R-:W3:Y:S04]  /*5d9b0*/  LDL.LU.64 R28, [R1+0x178] ;  /* 0x00017800011c7983 */ /* 0x000ee80000300a00 */
[----:B---3--:R0:W-:Y:S04]  /*5d9c0*/  STL.64 [R1+0x2b10], R28 ;  /* 0x002b101c01007387 */ /* 0x0081e80000100a00 */
[----:B0-----:R-:W3:Y:S04]  /*5d9d0*/  LDL.LU.64 R28, [R1+0x180] ;  /* 0x00018000011c7983 */ /* 0x001ee80000300a00 */
[----:B---3--:R0:W-:Y:S04]  /*5d9e0*/  STL.64 [R1+0x2b18], R28 ;  /* 0x002b181c01007387 */ /* 0x0081e80000100a00 */
[----:B0-----:R-:W3:Y:S04]  /*5d9f0*/  LDL.LU.64 R28, [R1+0x188] ;  /* 0x00018800011c7983 */ /* 0x001ee80000300a00 */
[----:B------:R-:W-:Y:S04]  /*5da00*/  STG.E.U16 desc[UR10][R16.64], R12 ;  /* 0x0000000c10007986 */ /* 0x000fe8000c10150a */
[----:B------:R-:W-:Y:S04]  /*5da10*/  STG.E.U16 desc[UR10][R4.64], R24 ;  /* 0x0000001804007986 */ /* 0x000fe8000c10150a */
[----:B---3--:R0:W-:Y:S04]  /*5da20*/  STL.64 [R1+0x2b20], R28 ;  /* 0x002b201c01007387 */ /* 0x0081e80000100a00 */
[----:B0-----:R-:W3:Y:S04]  /*5da30*/  LDL.LU.64 R28, [R1+0x190] ;  /* 0x00019000011c7983 */ /* 0x001ee80000300a00 */
[----:B------:R-:W3:Y:S04]  /*5da40*/  LDL.LU.64 R2, [R1+0x170] ;  /* 0x0001700001027983 */ /* 0x000ee80000300a00 */
[----:B------:R-:W3:Y:S04]  /*5da50*/  LDL.LU.64 R22, [R1+0x168] ;  /* 0x0001680001167983 */ /* 0x000ee80000300a00 */
[----:B------:R-:W4:Y:S04]  /*5da60*/  LDL.LU.64 R16, [R1+0x2b78] ;  /* 0x002b780001107983 */ /* 0x000f280000300a00 */
[----:B------:R-:W2:Y:S04]  /*5da70*/  LDL.LU.64 R4, [R1+0x2b70] ;  /* 0x002b700001047983 */ /* 0x000ea80000300a00 */
[----:B----4-:R0:W-:Y:S04]  /*5da80*/  STG.E.U16 desc[UR10][R10.64], R16 ;  /* 0x000000100a007986 */ /* 0x0101e8000c10150a */
[----:B--2---:R1:W-:Y:S04]  /*5da90*/  STG.E.U16 desc[UR10][R20.64], R4 ;  /* 0x0000000414007986 */ /* 0x0043e8000c10150a */
[----:B0-----:R-:W2:Y:S04]  /*5daa0*/  LDL.LU.64 R10, [R1+0x160] ;  /* 0x00016000010a7983 */ /* 0x001ea80000300a00 */
[----:B-1----:R-:W4:Y:S01]  /*5dab0*/  LDL.LU.64 R20, [R1+0x2b68] ;  /* 0x002b680001147983 */ /* 0x002f220000300a00 */
[----:B------:R-:W-:-:S03]  /*5dac0*/  PRMT R0, R25, 0x7632, R0 ;  /* 0x0000763219007816 */ /* 0x000fc60000000000 */
[----:B------:R-:W2:Y:S04]  /*5dad0*/  LDL.LU R25, [R1+0x2b60] ;  /* 0x002b600001197983 */ /* 0x000ea80000300800 */
[----:B----4-:R0:W-:Y:S04]  /*5dae0*/  STG.E.U16 desc[UR10][R8.64], R20 ;  /* 0x0000001408007986 */ /* 0x0101e8000c10150a */
[----:B------:R1:W-:Y:S04]  /*5daf0*/  STG.E.U16 desc[UR10][R18.64], R0 ;  /* 0x0000000012007986 */ /* 0x0003e8000c10150a */
[----:B0-----:R-:W4:Y:S04]  /*5db00*/  LDL.LU.64 R8, [R1+0x2b58] ;  /* 0x002b580001087983 */ /* 0x001f280000300a00 */
[----:B-1----:R-:W3:Y:S01]  /*5db10*/  LDL.LU R19, [R1+0x2b50] ;  /* 0x002b500001137983 */ /* 0x002ee20000300800 */
[----:B------:R-:W-:-:S02]  /*5db20*/  PRMT R12, R12, 0x7632, R12 ;  /* 0x000076320c0c7816 */ /* 0x000fc4000000000c */
[----:B----4-:R-:W-:Y:S02]  /*5db30*/  PRMT R8, R8, 0x7632, R8 ;  /* 0x0000763208087816 */ /* 0x010fe40000000008 */
[----:B---3--:R-:W-:-:S03]  /*5db40*/  PRMT R0, R19, 0x7632, R0 ;  /* 0x0000763213007816 */ /* 0x008fc60000000000 */
[----:B------:R0:W-:Y:S04]  /*5db50*/  STG.E.U16 desc[UR10][R14.64], R8 ;  /* 0x000000080e007986 */ /* 0x0001e8000c10150a */
[----:B------:R-:W3:Y:S04]  /*5db60*/  LDL.LU.64 R18, [R1+0x158] ;  /* 0x0001580001127983 */ /* 0x000ee80000300a00 */
[----:B------:R1:W-:Y:S04]  /*5db70*/  STG.E.U16 desc[UR10][R26.64], R0 ;  /* 0x000000001a007986 */ /* 0x0003e8000c10150a */
[----:B0-----:R-:W4:Y:S04]  /*5db80*/  LDL.LU.64 R14, [R1+0x150] ;  /* 0x00015000010e7983 */ /* 0x001f280000300a00 */
[----:B------:R0:W-:Y:S04]  /*5db90*/  STG.E.U16 desc[UR10][R6.64], R12 ;  /* 0x0000000c06007986 */ /* 0x0001e8000c10150a */
[----:B-1----:R-:W4:Y:S04]  /*5dba0*/  LDL.LU.64 R26, [R1+0x148] ;  /* 0x00014800011a7983 */ /* 0x002f280000300a00 */
[----:B0-----:R-:W2:Y:S01]  /*5dbb0*/  LDL.LU.64 R6, [R1+0x2b48] ;  /* 0x002b480001067983 */ /* 0x001ea20000300a00 */
[----:B------:R-:W-:-:S02]  /*5dbc0*/  PRMT R24, R24, 0x7632, R24 ;  /* 0x0000763218187816 */ /* 0x000fc40000000018 */
[----:B------:R-:W-:-:S03]  /*5dbd0*/  PRMT R16, R16, 0x7632, R16 ;  /* 0x0000763210107816 */ /* 0x000fc60000000010 */
[----:B--2---:R0:W-:Y:S04]  /*5dbe0*/  STG.E.U16 desc[UR10][R6.64], R24 ;  /* 0x0000001806007986 */ /* 0x0041e8000c10150a */
[----:B0-----:R-:W2:Y:S01]  /*5dbf0*/  LDL.LU.64 R6, [R1+0x2b40] ;  /* 0x002b400001067983 */ /* 0x001ea20000300a00 */
[----:B------:R-:W-:-:S03]  /*5dc00*/  PRMT R4, R4, 0x7632, R4 ;  /* 0x0000763204047816 */ /* 0x000fc60000000004 */
[----:B--2---:R0:W-:Y:S04]  /*5dc10*/  STG.E.U16 desc[UR10][R6.64], R16 ;  /* 0x0000001006007986 */ /* 0x0041e8000c10150a */
[----:B0-----:R-:W2:Y:S01]  /*5dc20*/  LDL.LU.64 R6, [R1+0x2b38] ;  /* 0x002b380001067983 */ /* 0x001ea20000300a00 */
[----:B------:R-:W-:-:S03]  /*5dc30*/  PRMT R20, R20, 0x7632, R20 ;  /* 0x0000763214147816 */ /* 0x000fc60000000014 */
[----:B--2---:R0:W-:Y:S04]  /*5dc40*/  STG.E.U16 desc[UR10][R6.64], R4 ;  /* 0x0000000406007986 */ /* 0x0041e8000c10150a */
[----:B0-----:R-:W2:Y:S04]  /*5dc50*/  LDL.LU.64 R6, [R1+0x2b30] ;  /* 0x002b300001067983 */ /* 0x001ea80000300a00 */
        /* <DEDUP_REMOVED lines=8> */
[----:B------:R-:W-:Y:S04]  /*5dce0*/  STL [R1+0x2b08], R17 ;  /* 0x002b081101007387 */ /* 0x000fe80000100800 */
[----:B--2---:R-:W-:Y:S04]  /*5dcf0*/  STG.E.U16 desc[UR10][R28.64], R13 ;  /* 0x0000000d1c007986 */ /* 0x004fe8000c10150a */
[----:B------:R-:W-:Y:S04]  /*5dd00*/  STG.E.U16 desc[UR10][R2.64], R25 ;  /* 0x0000001902007986 */ /* 0x000fe8000c10150a */
[----:B------:R0:W-:Y:S04]  /*5dd10*/  STG.E.U16 desc[UR10][R22.64], R17 ;  /* 0x0000001116007986 */ /* 0x0001e8000c10150a */
[----:B------:R-:W-:Y:S04]  /*5dd20*/  STG.E.U16 desc[UR10][R10.64], R5 ;  /* 0x000000050a007986 */ /* 0x000fe8000c10150a */
[----:B0-----:R-:W2:Y:S04]  /*5dd30*/  LDL.LU.64 R16, [R1+0x138] ;  /* 0x0001380001107983 */ /* 0x001ea80000300a00 */
[----:B------:R-:W2:Y:S04]  /*5dd40*/  LDL.LU R24, [R1+0x8] ;  /* 0x0000080001187983 */ /* 0x000ea80000300800 */
[----:B------:R0:W-:Y:S04]  /*5dd50*/  STL.64 [R1+0x2b00], R4 ;  /* 0x002b000401007387 */ /* 0x0001e80000100a00 */
[----:B0-----:R-:W2:Y:S04]  /*5dd60*/  LDL.LU.64 R4, [R1+0x130] ;  /* 0x0001300001047983 */ /* 0x001ea80000300a00 */
[----:B------:R-:W2:Y:S01]  /*5dd70*/  LDL.LU.64 R10, [R1+0x120] ;  /* 0x00012000010a7983 */ /* 0x000ea20000300a00 */
[----:B------:R-:W-:-:S02]  /*5dd80*/  PRMT R0, R6, 0x7632, R0 ;  /* 0x0000763206007816 */ /* 0x000fc40000000000 */
[----:B------:R-:W-:Y:S01]  /*5dd90*/  PRMT R9, R9, 0x7632, R9 ;  /* 0x0000763209097816 */ /* 0x000fe20000000009 */
[----:B---3--:R-:W-:Y:S04]  /*5dda0*/  STG.E.U16 desc[UR10][R18.64], R21 ;  /* 0x0000001512007986 */ /* 0x008fe8000c10150a */
[----:B----4-:R0:W-:Y:S04]  /*5ddb0*/  STG.E.U16 desc[UR10][R14.64], R0 ;  /* 0x000000000e007986 */ /* 0x0101e8000c10150a */
[----:B------:R-:W-:Y:S01]  /*5ddc0*/  STG.E.U16 desc[UR10][R26.64], R9 ;  /* 0x000000091a007986 */ /* 0x000fe2000c10150a */
[----:B0-----:R-:W-:-:S03]  /*5ddd0*/  PRMT R0, R7, 0x7632, R0 ;  /* 0x0000763207007816 */ /* 0x001fc60000000000 */
[----:B--2---:R0:W-:Y:S04]  /*5dde0*/  STL.64 [R1+0x2af8], R10 ;  /* 0x002af80a01007387 */ /* 0x0041e80000100a00 */
[----:B0-----:R-:W2:Y:S04]  /*5ddf0*/  LDL.LU.64 R10, [R1+0x128] ;  /* 0x00012800010a7983 */ /* 0x001ea80000300a00 */
[----:B------:R-:W3:Y:S04]  /*5de00*/  LDL.LU.64 R2, [R1+0x110] ;  /* 0x0001100001027983 */ /* 0x000ee80000300a00 */
[----:B------:R-:W4:Y:S04]  /*5de10*/  LDL.LU.64 R28, [R1+0x108] ;  /* 0x00010800011c7983 */ /* 0x000f280000300a00 */
[----:B------:R-:W4:Y:S04]  /*5de20*/  LDL.LU.64 R14, [R1+0x100] ;  /* 0x00010000010e7983 */ /* 0x000f280000300a00 */
[----:B------:R-:W4:Y:S04]  /*5de30*/  LDL.LU.64 R26, [R1+0xf8] ;  /* 0x0000f800011a7983 */ /* 0x000f280000300a00 */
[----:B------:R-:W4:Y:S04]  /*5de40*/  LDL.LU.64 R18, [R1+0xf0] ;  /* 0x0000f00001127983 */ /* 0x000f280000300a00 */
[----:B------:R-:W4:Y:S04]  /*5de50*/  LDL.LU.64 R6, [R1+0xe8] ;  /* 0x0000e80001067983 */ /* 0x000f280000300a00 */
[----:B------:R-:W4:Y:S04]  /*5de60*/  LDL.LU.64 R22, [R1+0xe0] ;  /* 0x0000e00001167983 */ /* 0x000f280000300a00 */
[----:B------:R0:W-:Y:S04]  /*5de70*/  STL.64 [R1+0x2ab0], R8 ;  /* 0x002ab00801007387 */ /* 0x0001e80000100a00 */
[----:B0-----:R-:W2:Y:S04]  /*5de80*/  LDL.LU.64 R8, [R1+0x140] ;  /* 0x0001400001087983 */ /* 0x001ea80000300a00 */
[----:B--2---:R0:W-:Y:S04]  /*5de90*/  STG.E.U16 desc[UR10][R8.64], R0 ;  /* 0x0000000008007986 */ /* 0x0041e8000c10150a */
[----:B0-----:R-:W2:Y:S01]  /*5dea0*/  LDL.LU.64 R8, [R1+0xc0] ;  /* 0x0000c00001087983 */ /* 0x001ea20000300a00 */
[----:B------:R-:W-:-:S03]  /*5deb0*/  PRMT R13, R13, 0x7632, R13 ;  /* 0x000076320d0d7816 */ /* 0x000fc6000000000d */
[----:B--2---:R0:W-:Y:S04]  /*5dec0*/  STL.64 [R1+0x2ab8], R8 ;  /* 0x002ab80801007387 */ /* 0x0041e80000100a00 */
[----:B0-----:R-:W2:Y:S04]  /*5ded0*/  LDL.LU.64 R8, [R1+0xc8] ;  /* 0x0000c80001087983 */ /* 0x001ea80000300a00 */
[----:B------:R-:W-:Y:S04]  /*5dee0*/  STG.E.U16 desc[UR10][R16.64], R13 ;  /* 0x0000000d10007986 */ /* 0x000fe8000c10150a */
[----:B--2---:R0:W-:Y:S04]  /*5def0*/  STL.64 [R1+0x2ac0], R8 ;  /* 0x002ac00801007387 */ /* 0x0041e80000100a00 */
[----:B0-----:R-:W2:Y:S04]  /*5df00*/  LDL.LU.64 R8, [R1+0xd8] ;  /* 0x0000d80001087983 */ /* 0x001ea80000300a00 */
[----:B------:R-:W3:Y:S01]  /*5df10*/  LDL.LU R17, [R1+0x2b08] ;  /* 0x002b080001117983 */ /* 0x000ee20000300800 */
[----:B------:R-:W-:-:S03]  /*5df20*/  PRMT R25, R25, 0x7632, R25 ;  /* 0x0000763219197816 */ /* 0x000fc60000000019 */
[----:B------:R-:W2:Y:S04]  /*5df30*/  LDL.LU.64 R12, [R1+0xd0] ;  /* 0x0000d000010c7983 */ /* 0x000ea80000300a00 */
[----:B------:R0:W-:Y:S04]  /*5df40*/  STG.E.U16 desc[UR10][R4.64], R25 ;  /* 0x0000001904007986 */ /* 0x0001e8000c10150a */
[----:B0-----:R-:W4:Y:S04]  /*5df50*/  LDL.LU.64 R4, [R1+0x2b00] ;  /* 0x002b000001047983 */ /* 0x001f280000300a00 */
[----:B------:R-:W2:Y:S01]  /*5df60*/  LDL.LU R25, [R1+0x18] ;  /* 0x0000180001197983 */ /* 0x000ea20000300800 */
[----:B---3--:R-:W-:-:S05]  /*5df70*/  PRMT R17, R17, 0x7632, R17 ;  /* 0x0000763211117816 */ /* 0x008fca0000000011 */
[----:B------:R0:W-:Y:S04]  /*5df80*/  STG.E.U16 desc[UR10][R10.64], R17 ;  /* 0x000000110a007986 */ /* 0x0001e8000c10150a */
[----:B0-----:R-:W3:Y:S01]  /*5df90*/  LDL.LU.64 R10, [R1+0x2af8] ;  /* 0x002af800010a7983 */ /* 0x001ee20000300a00 */
[----:B----4-:R-:W-:-:S03]  /*5dfa0*/  PRMT R5, R5, 0x7632, R5 ;  /* 0x0000763205057816 */ /* 0x010fc60000000005 */
[----:B------:R-:W4:Y:S01]  /*5dfb0*/  LDL.LU.64 R16, [R1+0x118] ;  /* 0x0001180001107983 */ /* 0x000f220000300a00 */
[----:B------:R-:W-:-:S03]  /*5dfc0*/  PRMT R21, R21, 0x7632, R21 ;  /* 0x0000763215157816 */ /* 0x000fc60000000015 */
[----:B---3--:R0:W-:Y:S04]  /*5dfd0*/  STG.E.U16 desc[UR10][R10.64], R5 ;  /* 0x000000050a007986 */ /* 0x0081e8000c10150a */
[----:B0-----:R-:W3:Y:S04]  /*5dfe0*/  LDL.LU.64 R10, [R1+0x2af0] ;  /* 0x002af000010a7983 */ /* 0x001ee80000300a00 */
[----:B------:R0:W-:Y:S04]  /*5dff0*/  STL.64 [R1+0x2aa0], R4 ;  /* 0x002aa00401007387 */ /* 0x0001e80000100a00 */
[----:B----4-:R1:W-:Y:S04]  /*5e000*/  STG.E.U16 desc[UR10][R16.64], R21 ;  /* 0x0000001510007986 */ /* 0x0103e8000c10150a */
[----:B--2---:R2:W-:Y:S04]  /*5e010*/  STG.E.U16 desc[UR10][R2.64], R25 ;  /* 0x0000001902007986 */ /* 0x0045e8000c10150a */
[----:B0-----:R-:W4:Y:S04]  /*5e020*/  LDL.LU.64 R4, [R1+0xb0] ;  /* 0x0000b00001047983 */ /* 0x001f280000300a00 */
[----:B-1----:R-:W4:Y:S04]  /*5e030*/  LDL.LU.64 R20, [R1+0xb8] ;  /* 0x0000b80001147983 */ /* 0x002f280000300a00 */
[----:B--2---:R-:W2:Y:S04]  /*5e040*/  LDL.LU.64 R2, [R1+0xa8] ;  /* 0x0000a80001027983 */ /* 0x004ea80000300a00 */
[----:B------:R-:W2:Y:S04]  /*5e050*/  LDL.LU.64 R16, [R1+0xa0] ;  /* 0x0000a00001107983 */ /* 0x000ea80000300a00 */
[----:B---3--:R0:W-:Y:S04]  /*5e060*/  STG.E.U16 desc[UR10][R28.64], R10 ;  /* 0x0000000a1c007986 */ /* 0x0081e8000c10150a */
[----:B------:R1:W-:Y:S04]  /*5e070*/  STG.E.U16 desc[UR10][R14.64], R24 ;  /* 0x000000180e007986 */ /* 0x0003e8000c10150a */
[----:B0-----:R-:W3:Y:S04]  /*5e080*/  LDL.LU.64 R28, [R1+0x98] ;  /* 0x00009800011c7983 */ /* 0x001ee80000300a00 */
[----:B-1----:R-:W4:Y:S04]  /*5e090*/  LDL.LU.64 R14, [R1+0x2ae8] ;  /* 0x002ae800010e7983 */ /* 0x002f280000300a00 */
[----:B----4-:R0:W-:Y:S04]  /*5e0a0*/  STG.E.U16 desc[UR10][R26.64], R14 ;  /* 0x0000000e1a007986 */ /* 0x0101e8000c10150a */
[----:B0-----:R-:W4:Y:S04]  /*5e0b0*/  LDL.LU.64 R26, [R1+0x2ae0] ;  /* 0x002ae000011a7983 */ /* 0x001f280000300a00 */
[----:B----4-:R0:W-:Y:S04]  /*5e0c0*/  STG.E.U16 desc[UR10][R18.64], R26 ;  /* 0x0000001a12007986 */ /* 0x0101e8000c10150a */
[----:B0-----:R-:W4:Y:S04]  /*5e0d0*/  LDL.LU.64 R18, [R1+0x2ad8] ;  /* 0x002ad80001127983 */ /* 0x001f280000300a00 */
[----:B----4-:R0:W-:Y:S04]  /*5e0e0*/  STG.E.U16 desc[UR10][R6.64], R18 ;  /* 0x0000001206007986 */ /* 0x0101e8000c10150a */
[----:B0-----:R-:W4:Y:S04]  /*5e0f0*/  LDL.LU.64 R6, [R1+0x2ad0] ;  /* 0x002ad00001067983 */ /* 0x001f280000300a00 */
[----:B----4-:R0:W-:Y:S04]  /*5e100*/  STG.E.U16 desc[UR10][R22.64], R6 ;  /* 0x0000000616007986 */ /* 0x0101e8000c10150a */
[----:B0-----:R-:W4:Y:S01]  /*5e110*/  LDL.LU.64 R22, [R1+0x2ac8] ;  /* 0x002ac80001167983 */ /* 0x001f220000300a00 */
[----:B------:R-:W-:-:S02]  /*5e120*/  PRMT R0, R25, 0x7632, R0 ;  /* 0x0000763219007816 */ /* 0x000fc40000000000 */
[----:B------:R-:W-:Y:S01]  /*5e130*/  PRMT R10, R10, 0x7632, R10 ;  /* 0x000076320a0a7816 */ /* 0x000fe2000000000a */
[----:B----4-:R0:W-:Y:S04]  /*5e140*/  STG.E.U16 desc[UR10][R8.64], R22 ;  /* 0x0000001608007986 */ /* 0x0101e8000c10150a */
[----:B0-----:R-:W4:Y:S04]  /*5e150*/  LDL.LU.64 R8, [R1+0x2ac0] ;  /* 0x002ac00001087983 */ /* 0x001f280000300a00 */
[----:B------:R0:W-:Y:S04]  /*5e160*/  STG.E.U16 desc[UR10][R12.64], R0 ;  /* 0x000000000c007986 */ /* 0x0001e8000c10150a */
[----:B0-----:R-:W3:Y:S01]  /*5e170*/  LDL.LU R12, [R1+0x1c] ;  /* 0x00001c00010c7983 */ /* 0x001ee20000300800 */
[----:B------:R-:W-:-:S03]  /*5e180*/  PRMT R0, R24, 0x7632, R0 ;  /* 0x0000763218007816 */ /* 0x000fc60000000000 */
[----:B------:R-:W3:Y:S04]  /*5e190*/  LDL.LU.64 R24, [R1+0x90] ;  /* 0x0000900001187983 */ /* 0x000ee80000300a00 */
[----:B----4-:R0:W-:Y:S04]  /*5e1a0*/  STG.E.U16 desc[UR10][R8.64], R10 ;  /* 0x0000000a08007986 */ /* 0x0101e8000c10150a */
[----:B0-----:R-:W4:Y:S01]  /*5e1b0*/  LDL.LU.64 R8, [R1+0x2ab8] ;  /* 0x002ab80001087983 */ /* 0x001f220000300a00 */
[----:B------:R-:W-:Y:S02]  /*5e1c0*/  PRMT R14, R14, 0x7632, R14 ;  /* 0x000076320e0e7816 */ /* 0x000fe4000000000e */
[----:B------:R-:W-:Y:S01]  /*5e1d0*/  PRMT R26, R26, 0x7632, R26 ;  /* 0x000076321a1a7816 */ /* 0x000fe2000000001a */
[----:B----4-:R0:W-:Y:S04]  /*5e1e0*/  STG.E.U16 desc[UR10][R8.64], R0 ;  /* 0x0000000008007986 */ /* 0x0101e8000c10150a */
[----:B------:R-:W-:Y:S04]  /*5e1f0*/  STG.E.U16 desc[UR10][R20.64], R14 ;  /* 0x0000000e14007986 */ /* 0x000fe8000c10150a */
[----:B------:R1:W-:Y:S04]  /*5e200*/  STG.E.U16 desc[UR10][R4.64], R26 ;  /* 0x0000001a04007986 */ /* 0x0003e8000c10150a */
[----:B0-----:R-:W4:Y:S04]  /*5e210*/  LDL.LU.64 R8, [R1+0x2ab0] ;  /* 0x002ab00001087983 */ /* 0x001f280000300a00 */
[----:B-1----:R-:W4:Y:S01]  /*5e220*/  LDL.LU.64 R4, [R1+0x80] ;  /* 0x0000800001047983 */ /* 0x002f220000300a00 */
[----:B------:R-:W-:-:S02]  /*5e230*/  PRMT R18, R18, 0x7632, R18 ;  /* 0x0000763212127816 */ /* 0x000fc40000000012 */
[----:B------:R-:W-:Y:S02]  /*5e240*/  PRMT R6, R6, 0x7632, R6 ;  /* 0x0000763206067816 */ /* 0x000fe40000000006 */
[----:B------:R-:W-:Y:S01]  /*5e250*/  PRMT R22, R22, 0x7632, R22 ;  /* 0x0000763216167816 */ /* 0x000fe20000000016 */
[----:B--2---:R-:W-:Y:S04]  /*5e260*/  STG.E.U16 desc[UR10][R2.64], R18 ;  /* 0x0000001202007986 */ /* 0x004fe8000c10150a */
[----:B------:R-:W-:Y:S04]  /*5e270*/  STG.E.U16 desc[UR10][R16.64], R6 ;  /* 0x0000000610007986 */ /* 0x000fe8000c10150a */
[----:B---3--:R-:W-:Y:S04]  /*5e280*/  STG.E.U16 desc[UR10][R28.64], R22 ;  /* 0x000000161c007986 */ /* 0x008fe8000c10150a */
[----:B----4-:R0:W-:Y:S04]  /*5e290*/  STL.64 [R1+0x2aa8], R4 ;  /* 0x002aa80401007387 */ /* 0x0101e80000100a00 */
[----:B0-----:R-:W2:Y:S04]  /*5e2a0*/  LDL.LU.64 R4, [R1+0x88] ;  /* 0x0000880001047983 */ /* 0x001ea80000300a00 */
[----:B------:R-:W3:Y:S04]  /*5e2b0*/  LDL.LU R14, [R1+0xc] ;  /* 0x00000c00010e7983 */ /* 0x000ee80000300800 */
[----:B------:R0:W-:Y:S04]  /*5e2c0*/  STL [R1+0x2a98], R27 ;  /* 0x002a981b01007387 */ /* 0x0001e80000100800 */
[----:B0-----:R-:W4:Y:S04]  /*5e2d0*/  LDL.LU.64 R26, [R1+0x78] ;  /* 0x00007800011a7983 */ /* 0x001f280000300a00 */
[----:B------:R-:W4:Y:S04]  /*5e2e0*/  LDL.LU.64 R2, [R1+0x70] ;  /* 0x0000700001027983 */ /* 0x000f280000300a00 */
[----:B------:R0:W-:Y:S04]  /*5e2f0*/  STL [R1+0x2a80], R23 ;  /* 0x002a801701007387 */ /* 0x0001e80000100800 */
[----:B0-----:R-:W2:Y:S04]  /*5e300*/  LDL.LU.64 R22, [R1+0x60] ;  /* 0x0000600001167983 */ /* 0x001ea80000300a00 */
[----:B--2---:R0:W-:Y:S04]  /*5e310*/  STL.64 [R1+0x2a88], R22 ;  /* 0x002a881601007387 */ /* 0x0041e80000100a00 */
[----:B0-----:R-:W2:Y:S04]  /*5e320*/  LDL.LU.64 R22, [R1+0x68] ;  /* 0x0000680001167983 */ /* 0x001ea80000300a00 */
[----:B------:R-:W3:Y:S04]  /*5e330*/  LDL.LU.64 R28, [R1+0x48] ;  /* 0x00004800011c7983 */ /* 0x000ee80000300a00 */
[----:B---3--:R0:W-:Y:S04]  /*5e340*/  STL.64 [R1+0x2a70], R28 ;  /* 0x002a701c01007387 */ /* 0x0081e80000100a00 */
[----:B0-----:R-:W3:Y:S01]  /*5e350*/  LDL.LU.64 R28, [R1+0x50] ;  /* 0x00005000011c7983 */ /* 0x001ee20000300a00 */
[----:B------:R-:W-:-:S03]  /*5e360*/  PRMT R9, R12, 0x7632, R9 ;  /* 0x000076320c097816 */ /* 0x000fc60000000009 */
[----:B------:R-:W-:Y:S04]  /*5e370*/  STG.E.U16 desc[UR10][R24.64], R12 ;  /* 0x0000000c18007986 */ /* 0x000fe8000c10150a */
[----:B------:R-:W-:Y:S04]  /*5e380*/  STG.E.U16 desc[UR10][R4.64], R11 ;  /* 0x0000000b04007986 */ /* 0x000fe8000c10150a */
[----:B---3--:R0:W-:Y:S04]  /*5e390*/  STL.64 [R1+0x2a78], R28 ;  /* 0x002a781c01007387 */ /* 0x0081e80000100a00 */
[----:B0-----:R-:W3:Y:S04]  /*5e3a0*/  LDL.LU.64 R28, [R1+0x58] ;  /* 0x00005800011c7983 */ /* 0x001ee80000300a00 */
[----:B------:R-:W3:Y:S04]  /*5e3b0*/  LDL.LU R21, [R1+0x240] ;  /* 0x0002400001157983 */ /* 0x000ee80000300800 */
[----:B------:R-:W3:Y:S04]  /*5e3c0*/  LDL.LU R16, [R1+0x23c] ;  /* 0x00023c0001107983 */ /* 0x000ee80000300800 */
[----:B------:R-:W3:Y:S04]  /*5e3d0*/  LDL.LU R24, [R1+0x238] ;  /* 0x0002380001187983 */ /* 0x000ee80000300800 */
[----:B------:R-:W3:Y:S04]  /*5e3e0*/  LDL.LU R12, [R1+0x234] ;  /* 0x00023400010c7983 */ /* 0x000ee80000300800 */
[----:B------:R-:W4:Y:S01]  /*5e3f0*/  LDL.LU.64 R4, [R1+0x2aa8] ;  /* 0x002aa80001047983 */ /* 0x000f220000300a00 */
[----:B------:R-:W-:-:S03]  /*5e400*/  PRMT R8, R11, 0x7632, R8 ;  /* 0x000076320b087816 */ /* 0x000fc60000000008 */
[----:B------:R-:W3:Y:S04]  /*5e410*/  LDL.LU.64 R10, [R1+0x20] ;  /* 0x00002000010a7983 */ /* 0x000ee80000300a00 */
[----:B------:R-:W3:Y:S04]  /*5e420*/  LDL.LU R17, [R1+0x49c] ;  /* 0x00049c0001117983 */ /* 0x000ee80000300800 */
[----:B------:R-:W3:Y:S04]  /*5e430*/  LDL.LU R25, [R1+0x498] ;  /* 0x0004980001197983 */ /* 0x000ee80000300800 */
[----:B------:R-:W3:Y:S04]  /*5e440*/  LDL.LU R13, [R1+0x470] ;  /* 0x00047000010d7983 */ /* 0x000ee80000300800 */
[----:B------:R-:W3:Y:S04]  /*5e450*/  LDL.LU R20, [R1+0x460] ;  /* 0x0004600001147983 */ /* 0x000ee80000300800 */
[----:B----4-:R0:W-:Y:S04]  /*5e460*/  STG.E.U16 desc[UR10][R4.64], R14 ;  /* 0x0000000e04007986 */ /* 0x0101e8000c10150a */
[----:B------:R1:W-:Y:S04]  /*5e470*/  STG.E.U16 desc[UR10][R26.64], R15 ;  /* 0x0000000f1a007986 */ /* 0x0003e8000c10150a */
[----:B0-----:R-:W4:Y:S04]  /*5e480*/  LDL.LU.64 R4, [R1+0x2aa0] ;  /* 0x002aa00001047983 */ /* 0x001f280000300a00 */
[----:B-1----:R-:W2:Y:S01]  /*5e490*/  LDL.LU R27, [R1+0x2a98] ;  /* 0x002a9800011b7983 */ /* 0x002ea20000300800 */
[----:B------:R-:W-:-:S02]  /*5e4a0*/  PRMT R6, R14, 0x7632, R6 ;  /* 0x000076320e067816 */ /* 0x000fc40000000006 */
[----:B----4-:R-:W-:Y:S02]  /*5e4b0*/  PRMT R5, R15, 0x7632, R5 ;  /* 0x000076320f057816 */ /* 0x010fe40000000005 */
[----:B------:R-:W4:Y:S01]  /*5e4c0*/  LDL.LU.64 R14, [R1+0x28] ;  /* 0x00002800010e7983 */ /* 0x000f220000300a00 */
[----:B--2---:R-:W-:-:S03]  /*5e4d0*/  PRMT R4, R27, 0x7632, R4 ;  /* 0x000076321b047816 */ /* 0x004fc60000000004 */
[----:B------:R0:W-:Y:S04]  /*5e4e0*/  STG.E.U16 desc[UR10][R2.64], R27 ;  /* 0x0000001b02007986 */ /* 0x0001e8000c10150a */
[----:B------:R1:W-:Y:S04]  /*5e4f0*/  STG.E.U16 desc[UR10][R22.64], R19 ;  /* 0x0000001316007986 */ /* 0x0003e8000c10150a */
[----:B0-----:R-:W2:Y:S04]  /*5e500*/  LDL.LU.64 R2, [R1+0x2a90] ;  /* 0x002a900001027983 */ /* 0x001ea80000300a00 */
[----:B------:R-:W4:Y:S04]  /*5e510*/  LDL.LU.64 R26, [R1+0x30] ;  /* 0x00003000011a7983 */ /* 0x000f280000300a00 */
[----:B-1----:R-:W3:Y:S01]  /*5e520*/  LDL.LU.64 R22, [R1+0x2a88] ;  /* 0x002a880001167983 */ /* 0x002ee20000300a00 */
[----:B--2---:R-:W-:-:S03]  /*5e530*/  PRMT R3, R19, 0x7632, R3 ;  /* 0x0000763213037816 */ /* 0x004fc60000000003 */
[----:B------:R-:W2:Y:S04]  /*5e540*/  LDL.LU.64 R18, [R1+0x38] ;  /* 0x0000380001127983 */ /* 0x000ea80000300a00 */
[----:B---3--:R0:W-:Y:S04]  /*5e550*/  STG.E.U16 desc[UR10][R22.64], R7 ;  /* 0x0000000716007986 */ /* 0x0081e8000c10150a */
[----:B0-----:R-:W3:Y:S04]  /*5e560*/  LDL.LU R23, [R1+0x2a80] ;  /* 0x002a800001177983 */ /* 0x001ee80000300800 */
[----:B---3--:R0:W-:Y:S04]  /*5e570*/  STG.E.U16 desc[UR10][R28.64], R23 ;  /* 0x000000171c007986 */ /* 0x0081e8000c10150a */
[----:B0-----:R-:W3:Y:S01]  /*5e580*/  LDL.LU.64 R28, [R1+0x2a78] ;  /* 0x002a7800011c7983 */ /* 0x001ee20000300a00 */
[----:B------:R-:W-:-:S03]  /*5e590*/  PRMT R2, R23, 0x7632, R2 ;  /* 0x0000763217027816 */ /* 0x000fc60000000002 */
[----:B------:R-:W4:Y:S04]  /*5e5a0*/  LDL.LU.64 R22, [R1+0x40] ;  /* 0x0000400001167983 */ /* 0x000f280000300a00 */
[----:B---3--:R0:W-:Y:S04]  /*5e5b0*/  STG.E.U16 desc[UR10][R28.64], R9 ;  /* 0x000000091c007986 */ /* 0x0081e8000c10150a */
[----:B0-----:R-:W3:Y:S01]  /*5e5c0*/  LDL.LU.64 R28, [R1+0x2a70] ;  /* 0x002a7000011c7983 */ /* 0x001ee20000300a00 */
[----:B------:R-:W-:Y:S02]  /*5e5d0*/  PRMT R0, R7, 0x7632, R0 ;  /* 0x0000763207007816 */ /* 0x000fe40000000000 */
[----:B------:R-:W-:-:S02]  /*5e5e0*/  FSEL R7, R24, -INF , P5 ;  /* 0xff80000018077808 */ /* 0x000fc40002800000 */
[----:B------:R-:W0:Y:S01]  /*5e5f0*/  S2R R24, SR_TID.X ;  /* 0x0000000000187919 */ /* 0x000e220000002100 */
[----:B---3--:R1:W-:Y:S04]  /*5e600*/  STG.E.U16 desc[UR10][R28.64], R8 ;  /* 0x000000081c007986 */ /* 0x0083e8000c10150a */
[----:B-1----:R-:W3:Y:S01]  /*5e610*/  LDL.LU.64 R28, [R1+0x2a68] ;  /* 0x002a6800011c7983 */ /* 0x002ee20000300a00 */
[----:B------:R-:W-:Y:S01]  /*5e620*/  FSEL R12, R12, -INF , P3 ;  /* 0xff8000000c0c7808 */ /* 0x000fe20001800000 */
[----:B------:R-:W1:Y:S02]  /*5e630*/  LDC.64 R8, c[0x0][0x230] ;  /* 0x00008c00ff087b82 */ /* 0x000e640000000a00 */
[----:B----4-:R-:W-:Y:S04]  /*5e640*/  STG.E.U16 desc[UR10][R22.64], R6 ;  /* 0x0000000616007986 */ /* 0x010fe8000c10150a */
[----:B--2---:R-:W-:Y:S04]  /*5e650*/  STG.E.U16 desc[UR10][R18.64], R5 ;  /* 0x0000000512007986 */ /* 0x004fe8000c10150a */
[----:B------:R-:W-:Y:S04]  /*5e660*/  STG.E.U16 desc[UR10][R26.64], R4 ;  /* 0x000000041a007986 */ /* 0x000fe8000c10150a */
[----:B------:R-:W-:Y:S04]  /*5e670*/  STG.E.U16 desc[UR10][R14.64], R3 ;  /* 0x000000030e007986 */ /* 0x000fe8000c10150a */
[----:B------:R2:W-:Y:S02]  /*5e680*/  STG.E.U16 desc[UR10][R10.64], R0 ;  /* 0x000000000a007986 */ /* 0x0005e4000c10150a */
[----:B--2---:R-:W-:-:S02]  /*5e690*/  FSEL R10, R16, -INF , P4 ;  /* 0xff800000100a7808 */ /* 0x004fc40002000000 */
[----:B------:R-:W2:Y:S01]  /*5e6a0*/  S2R R16, SR_CTAID.X ;  /* 0x0000000000107919 */ /* 0x000ea20000002500 */
[----:B------:R-:W-:Y:S01]  /*5e6b0*/  FSEL R11, R21, -INF , P2 ;  /* 0xff800000150b7808 */ /* 0x000fe20001000000 */
[----:B------:R-:W-:Y:S01]  /*5e6c0*/  FFMA R6, R7, 0.69314718246459960938, R13 ;  /* 0x3f31721807067823 */ /* 0x000fe2000000000d */
[----:B------:R-:W-:Y:S01]  /*5e6d0*/  FFMA R5, R10, 0.69314718246459960938, R25 ;  /* 0x3f3172180a057823 */ /* 0x000fe20000000019 */
[----:B------:R-:W-:Y:S02]  /*5e6e0*/  FFMA R7, R12, 0.69314718246459960938, R20 ;  /* 0x3f3172180c077823 */ /* 0x000fe40000000014 */
[----:B------:R-:W-:Y:S01]  /*5e6f0*/  FFMA R4, R11, 0.69314718246459960938, R17 ;  /* 0x3f3172180b047823 */ /* 0x000fe20000000011 */
[----:B------:R-:W-:Y:S01]  /*5e700*/  UIMAD UR4, UR7, UR4, URZ ;  /* 0x00000004070472a4 */ /* 0x000fe2000f8e023f */
[----:B--2---:R-:W-:-:S04]  /*5e710*/  SHF.L.U32 R16, R16, 0x5, RZ ;  /* 0x0000000510107819 */ /* 0x004fc800000006ff */
[----:B0-----:R-:W-:Y:S02]  /*5e720*/  LOP3.LUT R16, R16, 0x1f, R24, 0xf8, !PT ;  /* 0x0000001f10107812 */ /* 0x001fe400078ef818 */
[----:B------:R-:W-:-:S04]  /*5e730*/  LOP3.LUT R24, R24, 0x1c, RZ, 0xc0, !PT ;  /* 0x0000001c18187812 */ /* 0x000fc800078ec0ff */
[----:B------:R-:W-:Y:S01]  /*5e740*/  SHF.L.U32 R24, R24, 0x2, RZ ;  /* 0x0000000218187819 */ /* 0x000fe200000006ff */
[----:B------:R-:W-:Y:S01]  /*5e750*/  USHF.L.U32 UR7, UR4, 0x2, URZ ;  /* 0x0000000204077899 */ /* 0x000fe2000800063f */
[C---:B------:R-:W-:Y:S01]  /*5e760*/  SHF.L.U32 R3, R16.reuse, 0x2, RZ ;  /* 0x0000000210037819 */ /* 0x040fe200000006ff */
[----:B------:R-:W-:Y:S01]  /*5e770*/  UIMAD.WIDE UR4, UR4, 0x4, URZ ;  /* 0x00000004040478a5 */ /* 0x000fe2000f8e023f */
[----:B------:R-:W-:-:S03]  /*5e780*/  IMAD.HI R0, R16, 0x4, RZ ;  /* 0x0000000410007827 */ /* 0x000fc600078e02ff */
[----:B-1----:R-:W-:-:S04]  /*5e790*/  IADD3 R8, P1, P2, R3, UR7, R8 ;  /* 0x0000000703087c10 */ /* 0x002fc8000fa3e008 */
[----:B------:R-:W-:Y:S01]  /*5e7a0*/  IADD3.X R9, R0, UR5, R9, P1, P2 ;  /* 0x0000000500097c10 */ /* 0x000fe20008fe4409 */
[----:B---3--:R0:W-:Y:S01]  /*5e7b0*/  STG.E.U16 desc[UR10][R28.64], R2 ;  /* 0x000000021c007986 */ /* 0x0081e2000c10150a */
[----:B------:R-:W-:Y:S06]  /*5e7c0*/  BAR.SYNC.DEFER_BLOCKING 0x0 ;  /* 0x0000000000007b1d */ /* 0x000fec0000010000 */
[----:B------:R0:W-:Y:S02]  /*5e7d0*/  STS.128 [R24+UR6], R4 ;  /* 0x0000000418007988 */ /* 0x0001e40008000c06 */
[----:B------:R-:W-:Y:S06]  /*5e7e0*/  BAR.SYNC.DEFER_BLOCKING 0x0 ;  /* 0x0000000000007b1d */ /* 0x000fec0000010000 */
[----:B------:R-:W-:Y:S05]  /*5e7f0*/  @P0 EXIT ;  /* 0x000000000000094d */ /* 0x000fea0003800000 */
[----:B0-----:R-:W2:Y:S04]  /*5e800*/  LDL.LU R24, [R1+0x274] ;  /* 0x0002740001187983 */ /* 0x001ea80000300800 */
[----:B--2---:R-:W0:Y:S04]  /*5e810*/  LDS R3, [R24] ;  /* 0x0000000018037984 */ /* 0x004e280000000800 */
[----:B0-----:R-:W-:Y:S01]  /*5e820*/  STG.E desc[UR10][R8.64], R3 ;  /* 0x0000000308007986 */ /* 0x001fe2000c10190a */
[----:B------:R-:W-:Y:S05]  /*5e830*/  EXIT ;  /* 0x000000000000794d */ /* 0x000fea0003800000 */
.L_x_2:
[----:B------:R-:W-:-:S00]  /*5e840*/  BRA `(.L_x_2) ;  /* 0xfffffffc00fc7947 */ /* 0x000fc0000383ffff */
[----:B------:R-:W-:-:S00]  /*5e850*/  NOP ;  /* 0x0000000000007918 */ /* 0x000fc00000000000 */
        /* <DEDUP_REMOVED lines=10> */
.L_x_3:


//--------------------- .nv.global.init           --------------------------
	.section	.nv.global.init,"aw",@progbits
.nv.global.init:
	.type		_$_str,@object
	.size		_$_str,(.L_0 - _$_str)
_$_str:
        /*0000*/ 	.byte	0x5f, 0x5f, 0x43, 0x55, 0x44, 0x41, 0x5f, 0x46, 0x54, 0x5a, 0x00
.L_0:


//--------------------- .nv.shared.attn_fwd       --------------------------
	.section	.nv.shared.attn_fwd,"aw",@nobits
	.sectionflags	@""
	.align	16
	.zero		1024


//--------------------- .nv.shared.reserved.0     --------------------------
	.section	.nv.shared.reserved.0,"aw",@nobits
	.weak		__nv_reservedSMEM_offset_0_alias
	.size		__nv_reservedSMEM_offset_0_alias, 0, 0
	.other		__nv_reservedSMEM_offset_0_alias,@"STO_CUDA_RESERVED_SHARED STV_DEFAULT"
__nv_reservedSMEM_offset_0_alias:
	.zero		0


//--------------------- .nv.constant0.attn_fwd    --------------------------
	.section	.nv.constant0.attn_fwd,"a",@progbits
	.sectionflags	@""
	.align	4
.nv.constant0.attn_fwd:
	.zero		664


//--------------------- SYMBOLS --------------------------

	.type		.nv.reservedSmem.offset0,@object
	.size		.nv.reservedSmem.offset0,0x4
